//
// Generated by NVIDIA NVVM Compiler
//
// Compiler Build ID: CL-36424714
// Cuda compilation tools, release 13.0, V13.0.88
// Based on NVVM 20.0.0
//

.version 9.0
.target sm_100
.address_size 64

	// .globl	_ZN3cub18CUB_300001_SM_10006detail11EmptyKernelIvEEvv
// _ZZN3cub18CUB_300001_SM_10006detail6reduce28DeviceReduceSingleTileKernelINS2_10policy_hubIfjN4cuda3std3__44plusIfEEE10Policy1000EN6thrust24THRUST_300001_SM_1000_NS6detail15normal_iteratorINSD_10device_ptrIfEEEEPfjS9_ffNS7_10__identityEEEvT0_T1_T2_T3_T4_T6_E12temp_storage has been demoted
// _ZZN3cub18CUB_300001_SM_10006detail6reduce18DeviceReduceKernelINS2_10policy_hubIfjN4cuda3std3__44plusIfEEE10Policy1000EN6thrust24THRUST_300001_SM_1000_NS6detail15normal_iteratorINSD_10device_ptrIfEEEEjS9_fNS7_10__identityEEEvT0_PT3_T1_NS0_13GridEvenShareISN_EET2_T4_E12temp_storage has been demoted
// _ZZN3cub18CUB_300001_SM_10006detail6reduce28DeviceReduceSingleTileKernelINS2_10policy_hubIfjN4cuda3std3__44plusIfEEE10Policy1000EPfSC_iS9_ffNS7_10__identityEEEvT0_T1_T2_T3_T4_T6_E12temp_storage has been demoted
// _ZZN3cub18CUB_300001_SM_10006detail6reduce28DeviceReduceSingleTileKernelINS2_10policy_hubIfyN4cuda3std3__44plusIfEEE10Policy1000EN6thrust24THRUST_300001_SM_1000_NS6detail15normal_iteratorINSD_10device_ptrIfEEEEPfyS9_ffNS7_10__identityEEEvT0_T1_T2_T3_T4_T6_E12temp_storage has been demoted
// _ZZN3cub18CUB_300001_SM_10006detail6reduce18DeviceReduceKernelINS2_10policy_hubIfyN4cuda3std3__44plusIfEEE10Policy1000EN6thrust24THRUST_300001_SM_1000_NS6detail15normal_iteratorINSD_10device_ptrIfEEEEyS9_fNS7_10__identityEEEvT0_PT3_T1_NS0_13GridEvenShareISN_EET2_T4_E12temp_storage has been demoted
// _ZZN3cub18CUB_300001_SM_10006detail6reduce28DeviceReduceSingleTileKernelINS2_10policy_hubIfyN4cuda3std3__44plusIfEEE10Policy1000EPfSC_iS9_ffNS7_10__identityEEEvT0_T1_T2_T3_T4_T6_E12temp_storage has been demoted
.global .align 1 .b8 _ZN30_INTERNAL_05e1d337_4_k_cu_main4cuda3std3__45__cpo5beginE[1];
.global .align 1 .b8 _ZN30_INTERNAL_05e1d337_4_k_cu_main4cuda3std3__45__cpo3endE[1];
.global .align 1 .b8 _ZN30_INTERNAL_05e1d337_4_k_cu_main4cuda3std3__45__cpo6cbeginE[1];
.global .align 1 .b8 _ZN30_INTERNAL_05e1d337_4_k_cu_main4cuda3std3__45__cpo4cendE[1];
.global .align 1 .b8 _ZN30_INTERNAL_05e1d337_4_k_cu_main4cuda3std3__45__cpo6rbeginE[1];
.global .align 1 .b8 _ZN30_INTERNAL_05e1d337_4_k_cu_main4cuda3std3__45__cpo4rendE[1];
.global .align 1 .b8 _ZN30_INTERNAL_05e1d337_4_k_cu_main4cuda3std3__45__cpo7crbeginE[1];
.global .align 1 .b8 _ZN30_INTERNAL_05e1d337_4_k_cu_main4cuda3std3__45__cpo5crendE[1];
.global .align 1 .b8 _ZN30_INTERNAL_05e1d337_4_k_cu_main4cuda3std3__432_GLOBAL__N__05e1d337_4_k_cu_main6ignoreE[1];
.global .align 1 .b8 _ZN30_INTERNAL_05e1d337_4_k_cu_main4cuda3std3__419piecewise_constructE[1];
.global .align 1 .b8 _ZN30_INTERNAL_05e1d337_4_k_cu_main4cuda3std3__48in_placeE[1];
.global .align 1 .b8 _ZN30_INTERNAL_05e1d337_4_k_cu_main4cuda3std3__420unreachable_sentinelE[1];
.global .align 1 .b8 _ZN30_INTERNAL_05e1d337_4_k_cu_main4cuda3std3__47nulloptE[1];
.global .align 1 .b8 _ZN30_INTERNAL_05e1d337_4_k_cu_main4cuda3std3__48unexpectE[1];
.global .align 1 .b8 _ZN30_INTERNAL_05e1d337_4_k_cu_main4cuda3std6ranges3__45__cpo4swapE[1];
.global .align 1 .b8 _ZN30_INTERNAL_05e1d337_4_k_cu_main4cuda3std6ranges3__45__cpo9iter_moveE[1];
.global .align 1 .b8 _ZN30_INTERNAL_05e1d337_4_k_cu_main4cuda3std6ranges3__45__cpo5beginE[1];
.global .align 1 .b8 _ZN30_INTERNAL_05e1d337_4_k_cu_main4cuda3std6ranges3__45__cpo3endE[1];
.global .align 1 .b8 _ZN30_INTERNAL_05e1d337_4_k_cu_main4cuda3std6ranges3__45__cpo6cbeginE[1];
.global .align 1 .b8 _ZN30_INTERNAL_05e1d337_4_k_cu_main4cuda3std6ranges3__45__cpo4cendE[1];
.global .align 1 .b8 _ZN30_INTERNAL_05e1d337_4_k_cu_main4cuda3std6ranges3__45__cpo7advanceE[1];
.global .align 1 .b8 _ZN30_INTERNAL_05e1d337_4_k_cu_main4cuda3std6ranges3__45__cpo9iter_swapE[1];
.global .align 1 .b8 _ZN30_INTERNAL_05e1d337_4_k_cu_main4cuda3std6ranges3__45__cpo4nextE[1];
.global .align 1 .b8 _ZN30_INTERNAL_05e1d337_4_k_cu_main4cuda3std6ranges3__45__cpo4prevE[1];
.global .align 1 .b8 _ZN30_INTERNAL_05e1d337_4_k_cu_main4cuda3std6ranges3__45__cpo4dataE[1];
.global .align 1 .b8 _ZN30_INTERNAL_05e1d337_4_k_cu_main4cuda3std6ranges3__45__cpo5cdataE[1];
.global .align 1 .b8 _ZN30_INTERNAL_05e1d337_4_k_cu_main4cuda3std6ranges3__45__cpo4sizeE[1];
.global .align 1 .b8 _ZN30_INTERNAL_05e1d337_4_k_cu_main4cuda3std6ranges3__45__cpo5ssizeE[1];
.global .align 1 .b8 _ZN30_INTERNAL_05e1d337_4_k_cu_main4cuda3std6ranges3__45__cpo8distanceE[1];
.global .align 1 .b8 _ZN30_INTERNAL_05e1d337_4_k_cu_main6thrust24THRUST_300001_SM_1000_NS8cuda_cub3parE[1];
.global .align 1 .b8 _ZN30_INTERNAL_05e1d337_4_k_cu_main6thrust24THRUST_300001_SM_1000_NS8cuda_cub10par_nosyncE[1];
.global .align 1 .b8 _ZN30_INTERNAL_05e1d337_4_k_cu_main6thrust24THRUST_300001_SM_1000_NS6system6detail10sequential3seqE[1];
.global .align 1 .b8 _ZN30_INTERNAL_05e1d337_4_k_cu_main6thrust24THRUST_300001_SM_1000_NS6system3cpp3parE[1];
.global .align 1 .b8 _ZN30_INTERNAL_05e1d337_4_k_cu_main6thrust24THRUST_300001_SM_1000_NS12placeholders2_1E[1];
.global .align 1 .b8 _ZN30_INTERNAL_05e1d337_4_k_cu_main6thrust24THRUST_300001_SM_1000_NS12placeholders2_2E[1];
.global .align 1 .b8 _ZN30_INTERNAL_05e1d337_4_k_cu_main6thrust24THRUST_300001_SM_1000_NS12placeholders2_3E[1];
.global .align 1 .b8 _ZN30_INTERNAL_05e1d337_4_k_cu_main6thrust24THRUST_300001_SM_1000_NS12placeholders2_4E[1];
.global .align 1 .b8 _ZN30_INTERNAL_05e1d337_4_k_cu_main6thrust24THRUST_300001_SM_1000_NS12placeholders2_5E[1];
.global .align 1 .b8 _ZN30_INTERNAL_05e1d337_4_k_cu_main6thrust24THRUST_300001_SM_1000_NS12placeholders2_6E[1];
.global .align 1 .b8 _ZN30_INTERNAL_05e1d337_4_k_cu_main6thrust24THRUST_300001_SM_1000_NS12placeholders2_7E[1];
.global .align 1 .b8 _ZN30_INTERNAL_05e1d337_4_k_cu_main6thrust24THRUST_300001_SM_1000_NS12placeholders2_8E[1];
.global .align 1 .b8 _ZN30_INTERNAL_05e1d337_4_k_cu_main6thrust24THRUST_300001_SM_1000_NS12placeholders2_9E[1];
.global .align 1 .b8 _ZN30_INTERNAL_05e1d337_4_k_cu_main6thrust24THRUST_300001_SM_1000_NS12placeholders3_10E[1];
.global .align 1 .b8 _ZN30_INTERNAL_05e1d337_4_k_cu_main6thrust24THRUST_300001_SM_1000_NS3seqE[1];
.global .align 1 .b8 _ZN30_INTERNAL_05e1d337_4_k_cu_main6thrust24THRUST_300001_SM_1000_NS6deviceE[1];

.visible .entry _ZN3cub18CUB_300001_SM_10006detail11EmptyKernelIvEEvv()
{


	ret;

}
	// .globl	_ZN3cub18CUB_300001_SM_10006detail6reduce28DeviceReduceSingleTileKernelINS2_10policy_hubIfjN4cuda3std3__44plusIfEEE10Policy1000EN6thrust24THRUST_300001_SM_1000_NS6detail15normal_iteratorINSD_10device_ptrIfEEEEPfjS9_ffNS7_10__identityEEEvT0_T1_T2_T3_T4_T6_
.visible .entry _ZN3cub18CUB_300001_SM_10006detail6reduce28DeviceReduceSingleTileKernelINS2_10policy_hubIfjN4cuda3std3__44plusIfEEE10Policy1000EN6thrust24THRUST_300001_SM_1000_NS6detail15normal_iteratorINSD_10device_ptrIfEEEEPfjS9_ffNS7_10__identityEEEvT0_T1_T2_T3_T4_T6_(
	.param .align 8 .b8 _ZN3cub18CUB_300001_SM_10006detail6reduce28DeviceReduceSingleTileKernelINS2_10policy_hubIfjN4cuda3std3__44plusIfEEE10Policy1000EN6thrust24THRUST_300001_SM_1000_NS6detail15normal_iteratorINSD_10device_ptrIfEEEEPfjS9_ffNS7_10__identityEEEvT0_T1_T2_T3_T4_T6__param_0[8],
	.param .u64 .ptr .align 1 _ZN3cub18CUB_300001_SM_10006detail6reduce28DeviceReduceSingleTileKernelINS2_10policy_hubIfjN4cuda3std3__44plusIfEEE10Policy1000EN6thrust24THRUST_300001_SM_1000_NS6detail15normal_iteratorINSD_10device_ptrIfEEEEPfjS9_ffNS7_10__identityEEEvT0_T1_T2_T3_T4_T6__param_1,
	.param .u32 _ZN3cub18CUB_300001_SM_10006detail6reduce28DeviceReduceSingleTileKernelINS2_10policy_hubIfjN4cuda3std3__44plusIfEEE10Policy1000EN6thrust24THRUST_300001_SM_1000_NS6detail15normal_iteratorINSD_10device_ptrIfEEEEPfjS9_ffNS7_10__identityEEEvT0_T1_T2_T3_T4_T6__param_2,
	.param .align 1 .b8 _ZN3cub18CUB_300001_SM_10006detail6reduce28DeviceReduceSingleTileKernelINS2_10policy_hubIfjN4cuda3std3__44plusIfEEE10Policy1000EN6thrust24THRUST_300001_SM_1000_NS6detail15normal_iteratorINSD_10device_ptrIfEEEEPfjS9_ffNS7_10__identityEEEvT0_T1_T2_T3_T4_T6__param_3[1],
	.param .f32 _ZN3cub18CUB_300001_SM_10006detail6reduce28DeviceReduceSingleTileKernelINS2_10policy_hubIfjN4cuda3std3__44plusIfEEE10Policy1000EN6thrust24THRUST_300001_SM_1000_NS6detail15normal_iteratorINSD_10device_ptrIfEEEEPfjS9_ffNS7_10__identityEEEvT0_T1_T2_T3_T4_T6__param_4,
	.param .align 1 .b8 _ZN3cub18CUB_300001_SM_10006detail6reduce28DeviceReduceSingleTileKernelINS2_10policy_hubIfjN4cuda3std3__44plusIfEEE10Policy1000EN6thrust24THRUST_300001_SM_1000_NS6detail15normal_iteratorINSD_10device_ptrIfEEEEPfjS9_ffNS7_10__identityEEEvT0_T1_T2_T3_T4_T6__param_5[1]
)
.maxntid 512
.minnctapersm 1
{
	.reg .pred 	%p<67>;
	.reg .b32 	%r<211>;
	.reg .b32 	%f<384>;
	.reg .b64 	%rd<84>;
	// demoted variable
	.shared .align 4 .b8 _ZZN3cub18CUB_300001_SM_10006detail6reduce28DeviceReduceSingleTileKernelINS2_10policy_hubIfjN4cuda3std3__44plusIfEEE10Policy1000EN6thrust24THRUST_300001_SM_1000_NS6detail15normal_iteratorINSD_10device_ptrIfEEEEPfjS9_ffNS7_10__identityEEEvT0_T1_T2_T3_T4_T6_E12temp_storage[84];
	ld.param.u64 	%rd9, [_ZN3cub18CUB_300001_SM_10006detail6reduce28DeviceReduceSingleTileKernelINS2_10policy_hubIfjN4cuda3std3__44plusIfEEE10Policy1000EN6thrust24THRUST_300001_SM_1000_NS6detail15normal_iteratorINSD_10device_ptrIfEEEEPfjS9_ffNS7_10__identityEEEvT0_T1_T2_T3_T4_T6__param_0];
	ld.param.u64 	%rd10, [_ZN3cub18CUB_300001_SM_10006detail6reduce28DeviceReduceSingleTileKernelINS2_10policy_hubIfjN4cuda3std3__44plusIfEEE10Policy1000EN6thrust24THRUST_300001_SM_1000_NS6detail15normal_iteratorINSD_10device_ptrIfEEEEPfjS9_ffNS7_10__identityEEEvT0_T1_T2_T3_T4_T6__param_1];
	ld.param.u32 	%r51, [_ZN3cub18CUB_300001_SM_10006detail6reduce28DeviceReduceSingleTileKernelINS2_10policy_hubIfjN4cuda3std3__44plusIfEEE10Policy1000EN6thrust24THRUST_300001_SM_1000_NS6detail15normal_iteratorINSD_10device_ptrIfEEEEPfjS9_ffNS7_10__identityEEEvT0_T1_T2_T3_T4_T6__param_2];
	ld.param.f32 	%f42, [_ZN3cub18CUB_300001_SM_10006detail6reduce28DeviceReduceSingleTileKernelINS2_10policy_hubIfjN4cuda3std3__44plusIfEEE10Policy1000EN6thrust24THRUST_300001_SM_1000_NS6detail15normal_iteratorINSD_10device_ptrIfEEEEPfjS9_ffNS7_10__identityEEEvT0_T1_T2_T3_T4_T6__param_4];
	cvta.to.global.u64 	%rd1, %rd10;
	setp.ne.s32 	%p1, %r51, 0;
	@%p1 bra 	$L__BB1_3;
	mov.u32 	%r193, %tid.x;
	setp.ne.s32 	%p66, %r193, 0;
	@%p66 bra 	$L__BB1_52;
	st.global.f32 	[%rd1], %f42;
	bra.uni 	$L__BB1_52;
$L__BB1_3:
	cvta.to.global.u64 	%rd2, %rd9;
	setp.gt.u32 	%p2, %r51, 8191;
	@%p2 bra 	$L__BB1_28;
	mov.u32 	%r1, %tid.x;
	setp.ge.u32 	%p24, %r1, %r51;
	mov.f32 	%f371, 0f00000000;
	mov.u32 	%r197, %r1;
	@%p24 bra 	$L__BB1_6;
	mul.wide.u32 	%rd73, %r1, 4;
	add.s64 	%rd74, %rd2, %rd73;
	ld.global.f32 	%f371, [%rd74];
	add.s32 	%r197, %r1, 512;
$L__BB1_6:
	setp.ge.u32 	%p25, %r197, %r51;
	@%p25 bra 	$L__BB1_19;
	not.b32 	%r120, %r197;
	add.s32 	%r121, %r51, %r120;
	shr.u32 	%r122, %r121, 9;
	add.s32 	%r4, %r122, 1;
	and.b32  	%r5, %r4, 15;
	setp.lt.u32 	%p26, %r121, 7680;
	@%p26 bra 	$L__BB1_10;
	and.b32  	%r123, %r4, 16777200;
	neg.s32 	%r195, %r123;
	mul.wide.u32 	%rd75, %r197, 4;
	add.s64 	%rd76, %rd75, %rd2;
	add.s64 	%rd82, %rd76, 16384;
$L__BB1_9:
	.pragma "nounroll";
	ld.global.f32 	%f205, [%rd82+-16384];
	add.f32 	%f206, %f371, %f205;
	ld.global.f32 	%f207, [%rd82+-14336];
	add.f32 	%f208, %f206, %f207;
	ld.global.f32 	%f209, [%rd82+-12288];
	add.f32 	%f210, %f208, %f209;
	ld.global.f32 	%f211, [%rd82+-10240];
	add.f32 	%f212, %f210, %f211;
	ld.global.f32 	%f213, [%rd82+-8192];
	add.f32 	%f214, %f212, %f213;
	ld.global.f32 	%f215, [%rd82+-6144];
	add.f32 	%f216, %f214, %f215;
	ld.global.f32 	%f217, [%rd82+-4096];
	add.f32 	%f218, %f216, %f217;
	ld.global.f32 	%f219, [%rd82+-2048];
	add.f32 	%f220, %f218, %f219;
	ld.global.f32 	%f221, [%rd82];
	add.f32 	%f222, %f220, %f221;
	ld.global.f32 	%f223, [%rd82+2048];
	add.f32 	%f224, %f222, %f223;
	ld.global.f32 	%f225, [%rd82+4096];
	add.f32 	%f226, %f224, %f225;
	ld.global.f32 	%f227, [%rd82+6144];
	add.f32 	%f228, %f226, %f227;
	ld.global.f32 	%f229, [%rd82+8192];
	add.f32 	%f230, %f228, %f229;
	ld.global.f32 	%f231, [%rd82+10240];
	add.f32 	%f232, %f230, %f231;
	ld.global.f32 	%f233, [%rd82+12288];
	add.f32 	%f234, %f232, %f233;
	ld.global.f32 	%f235, [%rd82+14336];
	add.f32 	%f371, %f234, %f235;
	add.s32 	%r197, %r197, 8192;
	add.s32 	%r195, %r195, 16;
	add.s64 	%rd82, %rd82, 32768;
	setp.ne.s32 	%p27, %r195, 0;
	@%p27 bra 	$L__BB1_9;
$L__BB1_10:
	setp.eq.s32 	%p28, %r5, 0;
	@%p28 bra 	$L__BB1_19;
	and.b32  	%r12, %r4, 7;
	setp.lt.u32 	%p29, %r5, 8;
	@%p29 bra 	$L__BB1_13;
	mul.wide.u32 	%rd77, %r197, 4;
	add.s64 	%rd78, %rd2, %rd77;
	ld.global.f32 	%f237, [%rd78];
	add.f32 	%f238, %f371, %f237;
	ld.global.f32 	%f239, [%rd78+2048];
	add.f32 	%f240, %f238, %f239;
	ld.global.f32 	%f241, [%rd78+4096];
	add.f32 	%f242, %f240, %f241;
	ld.global.f32 	%f243, [%rd78+6144];
	add.f32 	%f244, %f242, %f243;
	ld.global.f32 	%f245, [%rd78+8192];
	add.f32 	%f246, %f244, %f245;
	ld.global.f32 	%f247, [%rd78+10240];
	add.f32 	%f248, %f246, %f247;
	ld.global.f32 	%f249, [%rd78+12288];
	add.f32 	%f250, %f248, %f249;
	ld.global.f32 	%f251, [%rd78+14336];
	add.f32 	%f371, %f250, %f251;
	add.s32 	%r197, %r197, 4096;
$L__BB1_13:
	setp.eq.s32 	%p30, %r12, 0;
	@%p30 bra 	$L__BB1_19;
	and.b32  	%r15, %r4, 3;
	setp.lt.u32 	%p31, %r12, 4;
	@%p31 bra 	$L__BB1_16;
	mul.wide.u32 	%rd79, %r197, 4;
	add.s64 	%rd80, %rd2, %rd79;
	ld.global.f32 	%f253, [%rd80];
	add.f32 	%f254, %f371, %f253;
	ld.global.f32 	%f255, [%rd80+2048];
	add.f32 	%f256, %f254, %f255;
	ld.global.f32 	%f257, [%rd80+4096];
	add.f32 	%f258, %f256, %f257;
	ld.global.f32 	%f259, [%rd80+6144];
	add.f32 	%f371, %f258, %f259;
	add.s32 	%r197, %r197, 2048;
$L__BB1_16:
	setp.eq.s32 	%p32, %r15, 0;
	@%p32 bra 	$L__BB1_19;
	mul.wide.u32 	%rd81, %r197, 4;
	add.s64 	%rd83, %rd2, %rd81;
	neg.s32 	%r200, %r15;
$L__BB1_18:
	.pragma "nounroll";
	ld.global.f32 	%f260, [%rd83];
	add.f32 	%f371, %f371, %f260;
	add.s64 	%rd83, %rd83, 2048;
	add.s32 	%r200, %r200, 1;
	setp.ne.s32 	%p33, %r200, 0;
	@%p33 bra 	$L__BB1_18;
$L__BB1_19:
	setp.lt.u32 	%p34, %r51, 512;
	@%p34 bra 	$L__BB1_24;
	// begin inline asm
	mov.u32 %r162, %laneid;
	// end inline asm
	mov.b32 	%r164, %f371;
	mov.b32 	%r165, 1;
	mov.b32 	%r186, 31;
	mov.b32 	%r187, -1;
	// begin inline asm
	shfl.sync.down.b32 %r163, %r164, %r165, %r186, %r187;
	// end inline asm
	setp.gt.s32 	%p58, %r162, 30;
	mov.b32 	%f319, %r163;
	add.f32 	%f320, %f371, %f319;
	selp.f32 	%f321, %f371, %f320, %p58;
	mov.b32 	%r169, %f321;
	mov.b32 	%r170, 2;
	// begin inline asm
	shfl.sync.down.b32 %r168, %r169, %r170, %r186, %r187;
	// end inline asm
	setp.gt.s32 	%p59, %r162, 29;
	mov.b32 	%f322, %r168;
	add.f32 	%f323, %f321, %f322;
	selp.f32 	%f324, %f321, %f323, %p59;
	mov.b32 	%r174, %f324;
	mov.b32 	%r175, 4;
	// begin inline asm
	shfl.sync.down.b32 %r173, %r174, %r175, %r186, %r187;
	// end inline asm
	setp.gt.s32 	%p60, %r162, 27;
	mov.b32 	%f325, %r173;
	add.f32 	%f326, %f324, %f325;
	selp.f32 	%f327, %f324, %f326, %p60;
	mov.b32 	%r179, %f327;
	mov.b32 	%r180, 8;
	// begin inline asm
	shfl.sync.down.b32 %r178, %r179, %r180, %r186, %r187;
	// end inline asm
	setp.gt.s32 	%p61, %r162, 23;
	mov.b32 	%f328, %r178;
	add.f32 	%f329, %f327, %f328;
	selp.f32 	%f330, %f327, %f329, %p61;
	mov.b32 	%r184, %f330;
	mov.b32 	%r185, 16;
	// begin inline asm
	shfl.sync.down.b32 %r183, %r184, %r185, %r186, %r187;
	// end inline asm
	setp.gt.s32 	%p62, %r162, 15;
	mov.b32 	%f331, %r183;
	add.f32 	%f16, %f330, %f331;
	selp.f32 	%f383, %f330, %f16, %p62;
	setp.ne.s32 	%p63, %r162, 0;
	@%p63 bra 	$L__BB1_22;
	shr.u32 	%r188, %r1, 3;
	and.b32  	%r189, %r188, 124;
	mov.u32 	%r190, _ZZN3cub18CUB_300001_SM_10006detail6reduce28DeviceReduceSingleTileKernelINS2_10policy_hubIfjN4cuda3std3__44plusIfEEE10Policy1000EN6thrust24THRUST_300001_SM_1000_NS6detail15normal_iteratorINSD_10device_ptrIfEEEEPfjS9_ffNS7_10__identityEEEvT0_T1_T2_T3_T4_T6_E12temp_storage;
	add.s32 	%r191, %r190, %r189;
	st.shared.f32 	[%r191+16], %f16;
$L__BB1_22:
	bar.sync 	0;
	setp.ne.s32 	%p64, %r1, 0;
	@%p64 bra 	$L__BB1_50;
	ld.shared.f32 	%f332, [_ZZN3cub18CUB_300001_SM_10006detail6reduce28DeviceReduceSingleTileKernelINS2_10policy_hubIfjN4cuda3std3__44plusIfEEE10Policy1000EN6thrust24THRUST_300001_SM_1000_NS6detail15normal_iteratorINSD_10device_ptrIfEEEEPfjS9_ffNS7_10__identityEEEvT0_T1_T2_T3_T4_T6_E12temp_storage+20];
	add.f32 	%f333, %f383, %f332;
	ld.shared.f32 	%f334, [_ZZN3cub18CUB_300001_SM_10006detail6reduce28DeviceReduceSingleTileKernelINS2_10policy_hubIfjN4cuda3std3__44plusIfEEE10Policy1000EN6thrust24THRUST_300001_SM_1000_NS6detail15normal_iteratorINSD_10device_ptrIfEEEEPfjS9_ffNS7_10__identityEEEvT0_T1_T2_T3_T4_T6_E12temp_storage+24];
	add.f32 	%f335, %f333, %f334;
	ld.shared.f32 	%f336, [_ZZN3cub18CUB_300001_SM_10006detail6reduce28DeviceReduceSingleTileKernelINS2_10policy_hubIfjN4cuda3std3__44plusIfEEE10Policy1000EN6thrust24THRUST_300001_SM_1000_NS6detail15normal_iteratorINSD_10device_ptrIfEEEEPfjS9_ffNS7_10__identityEEEvT0_T1_T2_T3_T4_T6_E12temp_storage+28];
	add.f32 	%f337, %f335, %f336;
	ld.shared.f32 	%f338, [_ZZN3cub18CUB_300001_SM_10006detail6reduce28DeviceReduceSingleTileKernelINS2_10policy_hubIfjN4cuda3std3__44plusIfEEE10Policy1000EN6thrust24THRUST_300001_SM_1000_NS6detail15normal_iteratorINSD_10device_ptrIfEEEEPfjS9_ffNS7_10__identityEEEvT0_T1_T2_T3_T4_T6_E12temp_storage+32];
	add.f32 	%f339, %f337, %f338;
	ld.shared.f32 	%f340, [_ZZN3cub18CUB_300001_SM_10006detail6reduce28DeviceReduceSingleTileKernelINS2_10policy_hubIfjN4cuda3std3__44plusIfEEE10Policy1000EN6thrust24THRUST_300001_SM_1000_NS6detail15normal_iteratorINSD_10device_ptrIfEEEEPfjS9_ffNS7_10__identityEEEvT0_T1_T2_T3_T4_T6_E12temp_storage+36];
	add.f32 	%f341, %f339, %f340;
	ld.shared.f32 	%f342, [_ZZN3cub18CUB_300001_SM_10006detail6reduce28DeviceReduceSingleTileKernelINS2_10policy_hubIfjN4cuda3std3__44plusIfEEE10Policy1000EN6thrust24THRUST_300001_SM_1000_NS6detail15normal_iteratorINSD_10device_ptrIfEEEEPfjS9_ffNS7_10__identityEEEvT0_T1_T2_T3_T4_T6_E12temp_storage+40];
	add.f32 	%f343, %f341, %f342;
	ld.shared.f32 	%f344, [_ZZN3cub18CUB_300001_SM_10006detail6reduce28DeviceReduceSingleTileKernelINS2_10policy_hubIfjN4cuda3std3__44plusIfEEE10Policy1000EN6thrust24THRUST_300001_SM_1000_NS6detail15normal_iteratorINSD_10device_ptrIfEEEEPfjS9_ffNS7_10__identityEEEvT0_T1_T2_T3_T4_T6_E12temp_storage+44];
	add.f32 	%f345, %f343, %f344;
	ld.shared.f32 	%f346, [_ZZN3cub18CUB_300001_SM_10006detail6reduce28DeviceReduceSingleTileKernelINS2_10policy_hubIfjN4cuda3std3__44plusIfEEE10Policy1000EN6thrust24THRUST_300001_SM_1000_NS6detail15normal_iteratorINSD_10device_ptrIfEEEEPfjS9_ffNS7_10__identityEEEvT0_T1_T2_T3_T4_T6_E12temp_storage+48];
	add.f32 	%f347, %f345, %f346;
	ld.shared.f32 	%f348, [_ZZN3cub18CUB_300001_SM_10006detail6reduce28DeviceReduceSingleTileKernelINS2_10policy_hubIfjN4cuda3std3__44plusIfEEE10Policy1000EN6thrust24THRUST_300001_SM_1000_NS6detail15normal_iteratorINSD_10device_ptrIfEEEEPfjS9_ffNS7_10__identityEEEvT0_T1_T2_T3_T4_T6_E12temp_storage+52];
	add.f32 	%f349, %f347, %f348;
	ld.shared.f32 	%f350, [_ZZN3cub18CUB_300001_SM_10006detail6reduce28DeviceReduceSingleTileKernelINS2_10policy_hubIfjN4cuda3std3__44plusIfEEE10Policy1000EN6thrust24THRUST_300001_SM_1000_NS6detail15normal_iteratorINSD_10device_ptrIfEEEEPfjS9_ffNS7_10__identityEEEvT0_T1_T2_T3_T4_T6_E12temp_storage+56];
	add.f32 	%f351, %f349, %f350;
	ld.shared.f32 	%f352, [_ZZN3cub18CUB_300001_SM_10006detail6reduce28DeviceReduceSingleTileKernelINS2_10policy_hubIfjN4cuda3std3__44plusIfEEE10Policy1000EN6thrust24THRUST_300001_SM_1000_NS6detail15normal_iteratorINSD_10device_ptrIfEEEEPfjS9_ffNS7_10__identityEEEvT0_T1_T2_T3_T4_T6_E12temp_storage+60];
	add.f32 	%f353, %f351, %f352;
	ld.shared.f32 	%f354, [_ZZN3cub18CUB_300001_SM_10006detail6reduce28DeviceReduceSingleTileKernelINS2_10policy_hubIfjN4cuda3std3__44plusIfEEE10Policy1000EN6thrust24THRUST_300001_SM_1000_NS6detail15normal_iteratorINSD_10device_ptrIfEEEEPfjS9_ffNS7_10__identityEEEvT0_T1_T2_T3_T4_T6_E12temp_storage+64];
	add.f32 	%f355, %f353, %f354;
	ld.shared.f32 	%f356, [_ZZN3cub18CUB_300001_SM_10006detail6reduce28DeviceReduceSingleTileKernelINS2_10policy_hubIfjN4cuda3std3__44plusIfEEE10Policy1000EN6thrust24THRUST_300001_SM_1000_NS6detail15normal_iteratorINSD_10device_ptrIfEEEEPfjS9_ffNS7_10__identityEEEvT0_T1_T2_T3_T4_T6_E12temp_storage+68];
	add.f32 	%f357, %f355, %f356;
	ld.shared.f32 	%f358, [_ZZN3cub18CUB_300001_SM_10006detail6reduce28DeviceReduceSingleTileKernelINS2_10policy_hubIfjN4cuda3std3__44plusIfEEE10Policy1000EN6thrust24THRUST_300001_SM_1000_NS6detail15normal_iteratorINSD_10device_ptrIfEEEEPfjS9_ffNS7_10__identityEEEvT0_T1_T2_T3_T4_T6_E12temp_storage+72];
	add.f32 	%f359, %f357, %f358;
	ld.shared.f32 	%f360, [_ZZN3cub18CUB_300001_SM_10006detail6reduce28DeviceReduceSingleTileKernelINS2_10policy_hubIfjN4cuda3std3__44plusIfEEE10Policy1000EN6thrust24THRUST_300001_SM_1000_NS6detail15normal_iteratorINSD_10device_ptrIfEEEEPfjS9_ffNS7_10__identityEEEvT0_T1_T2_T3_T4_T6_E12temp_storage+76];
	add.f32 	%f383, %f359, %f360;
	bra.uni 	$L__BB1_50;
$L__BB1_24:
	// begin inline asm
	mov.u32 %r124, %laneid;
	// end inline asm
	and.b32  	%r150, %r1, 992;
	add.s32 	%r151, %r150, 32;
	setp.gt.u32 	%p35, %r151, %r51;
	not.b32 	%r152, %r150;
	add.s32 	%r153, %r51, %r152;
	selp.b32 	%r148, %r153, 31, %p35;
	mov.b32 	%r126, %f371;
	mov.b32 	%r127, 1;
	mov.b32 	%r149, -1;
	// begin inline asm
	shfl.sync.down.b32 %r125, %r126, %r127, %r148, %r149;
	// end inline asm
	setp.lt.s32 	%p36, %r124, %r148;
	mov.b32 	%f261, %r125;
	add.f32 	%f262, %f371, %f261;
	selp.f32 	%f263, %f262, %f371, %p36;
	mov.b32 	%r131, %f263;
	mov.b32 	%r132, 2;
	// begin inline asm
	shfl.sync.down.b32 %r130, %r131, %r132, %r148, %r149;
	// end inline asm
	add.s32 	%r154, %r124, 2;
	setp.gt.s32 	%p37, %r154, %r148;
	mov.b32 	%f264, %r130;
	add.f32 	%f265, %f263, %f264;
	selp.f32 	%f266, %f263, %f265, %p37;
	mov.b32 	%r136, %f266;
	mov.b32 	%r137, 4;
	// begin inline asm
	shfl.sync.down.b32 %r135, %r136, %r137, %r148, %r149;
	// end inline asm
	add.s32 	%r155, %r124, 4;
	setp.gt.s32 	%p38, %r155, %r148;
	mov.b32 	%f267, %r135;
	add.f32 	%f268, %f266, %f267;
	selp.f32 	%f269, %f266, %f268, %p38;
	mov.b32 	%r141, %f269;
	mov.b32 	%r142, 8;
	// begin inline asm
	shfl.sync.down.b32 %r140, %r141, %r142, %r148, %r149;
	// end inline asm
	add.s32 	%r156, %r124, 8;
	setp.gt.s32 	%p39, %r156, %r148;
	mov.b32 	%f270, %r140;
	add.f32 	%f271, %f269, %f270;
	selp.f32 	%f272, %f269, %f271, %p39;
	mov.b32 	%r146, %f272;
	mov.b32 	%r147, 16;
	// begin inline asm
	shfl.sync.down.b32 %r145, %r146, %r147, %r148, %r149;
	// end inline asm
	add.s32 	%r157, %r124, 16;
	setp.gt.s32 	%p40, %r157, %r148;
	mov.b32 	%f273, %r145;
	add.f32 	%f274, %f272, %f273;
	selp.f32 	%f383, %f272, %f274, %p40;
	setp.ne.s32 	%p41, %r124, 0;
	@%p41 bra 	$L__BB1_26;
	shr.u32 	%r158, %r1, 3;
	and.b32  	%r159, %r158, 124;
	mov.u32 	%r160, _ZZN3cub18CUB_300001_SM_10006detail6reduce28DeviceReduceSingleTileKernelINS2_10policy_hubIfjN4cuda3std3__44plusIfEEE10Policy1000EN6thrust24THRUST_300001_SM_1000_NS6detail15normal_iteratorINSD_10device_ptrIfEEEEPfjS9_ffNS7_10__identityEEEvT0_T1_T2_T3_T4_T6_E12temp_storage;
	add.s32 	%r161, %r160, %r159;
	st.shared.f32 	[%r161+16], %f383;
$L__BB1_26:
	bar.sync 	0;
	setp.ne.s32 	%p42, %r1, 0;
	@%p42 bra 	$L__BB1_50;
	setp.gt.u32 	%p43, %r51, 32;
	ld.shared.f32 	%f275, [_ZZN3cub18CUB_300001_SM_10006detail6reduce28DeviceReduceSingleTileKernelINS2_10policy_hubIfjN4cuda3std3__44plusIfEEE10Policy1000EN6thrust24THRUST_300001_SM_1000_NS6detail15normal_iteratorINSD_10device_ptrIfEEEEPfjS9_ffNS7_10__identityEEEvT0_T1_T2_T3_T4_T6_E12temp_storage+20];
	add.f32 	%f276, %f383, %f275;
	selp.f32 	%f277, %f276, %f383, %p43;
	setp.gt.u32 	%p44, %r51, 64;
	ld.shared.f32 	%f278, [_ZZN3cub18CUB_300001_SM_10006detail6reduce28DeviceReduceSingleTileKernelINS2_10policy_hubIfjN4cuda3std3__44plusIfEEE10Policy1000EN6thrust24THRUST_300001_SM_1000_NS6detail15normal_iteratorINSD_10device_ptrIfEEEEPfjS9_ffNS7_10__identityEEEvT0_T1_T2_T3_T4_T6_E12temp_storage+24];
	add.f32 	%f279, %f278, %f277;
	selp.f32 	%f280, %f279, %f277, %p44;
	setp.gt.u32 	%p45, %r51, 96;
	ld.shared.f32 	%f281, [_ZZN3cub18CUB_300001_SM_10006detail6reduce28DeviceReduceSingleTileKernelINS2_10policy_hubIfjN4cuda3std3__44plusIfEEE10Policy1000EN6thrust24THRUST_300001_SM_1000_NS6detail15normal_iteratorINSD_10device_ptrIfEEEEPfjS9_ffNS7_10__identityEEEvT0_T1_T2_T3_T4_T6_E12temp_storage+28];
	add.f32 	%f282, %f281, %f280;
	selp.f32 	%f283, %f282, %f280, %p45;
	setp.gt.u32 	%p46, %r51, 128;
	ld.shared.f32 	%f284, [_ZZN3cub18CUB_300001_SM_10006detail6reduce28DeviceReduceSingleTileKernelINS2_10policy_hubIfjN4cuda3std3__44plusIfEEE10Policy1000EN6thrust24THRUST_300001_SM_1000_NS6detail15normal_iteratorINSD_10device_ptrIfEEEEPfjS9_ffNS7_10__identityEEEvT0_T1_T2_T3_T4_T6_E12temp_storage+32];
	add.f32 	%f285, %f284, %f283;
	selp.f32 	%f286, %f285, %f283, %p46;
	setp.gt.u32 	%p47, %r51, 160;
	ld.shared.f32 	%f287, [_ZZN3cub18CUB_300001_SM_10006detail6reduce28DeviceReduceSingleTileKernelINS2_10policy_hubIfjN4cuda3std3__44plusIfEEE10Policy1000EN6thrust24THRUST_300001_SM_1000_NS6detail15normal_iteratorINSD_10device_ptrIfEEEEPfjS9_ffNS7_10__identityEEEvT0_T1_T2_T3_T4_T6_E12temp_storage+36];
	add.f32 	%f288, %f287, %f286;
	selp.f32 	%f289, %f288, %f286, %p47;
	setp.gt.u32 	%p48, %r51, 192;
	ld.shared.f32 	%f290, [_ZZN3cub18CUB_300001_SM_10006detail6reduce28DeviceReduceSingleTileKernelINS2_10policy_hubIfjN4cuda3std3__44plusIfEEE10Policy1000EN6thrust24THRUST_300001_SM_1000_NS6detail15normal_iteratorINSD_10device_ptrIfEEEEPfjS9_ffNS7_10__identityEEEvT0_T1_T2_T3_T4_T6_E12temp_storage+40];
	add.f32 	%f291, %f290, %f289;
	selp.f32 	%f292, %f291, %f289, %p48;
	setp.gt.u32 	%p49, %r51, 224;
	ld.shared.f32 	%f293, [_ZZN3cub18CUB_300001_SM_10006detail6reduce28DeviceReduceSingleTileKernelINS2_10policy_hubIfjN4cuda3std3__44plusIfEEE10Policy1000EN6thrust24THRUST_300001_SM_1000_NS6detail15normal_iteratorINSD_10device_ptrIfEEEEPfjS9_ffNS7_10__identityEEEvT0_T1_T2_T3_T4_T6_E12temp_storage+44];
	add.f32 	%f294, %f293, %f292;
	selp.f32 	%f295, %f294, %f292, %p49;
	setp.gt.u32 	%p50, %r51, 256;
	ld.shared.f32 	%f296, [_ZZN3cub18CUB_300001_SM_10006detail6reduce28DeviceReduceSingleTileKernelINS2_10policy_hubIfjN4cuda3std3__44plusIfEEE10Policy1000EN6thrust24THRUST_300001_SM_1000_NS6detail15normal_iteratorINSD_10device_ptrIfEEEEPfjS9_ffNS7_10__identityEEEvT0_T1_T2_T3_T4_T6_E12temp_storage+48];
	add.f32 	%f297, %f296, %f295;
	selp.f32 	%f298, %f297, %f295, %p50;
	setp.gt.u32 	%p51, %r51, 288;
	ld.shared.f32 	%f299, [_ZZN3cub18CUB_300001_SM_10006detail6reduce28DeviceReduceSingleTileKernelINS2_10policy_hubIfjN4cuda3std3__44plusIfEEE10Policy1000EN6thrust24THRUST_300001_SM_1000_NS6detail15normal_iteratorINSD_10device_ptrIfEEEEPfjS9_ffNS7_10__identityEEEvT0_T1_T2_T3_T4_T6_E12temp_storage+52];
	add.f32 	%f300, %f299, %f298;
	selp.f32 	%f301, %f300, %f298, %p51;
	setp.gt.u32 	%p52, %r51, 320;
	ld.shared.f32 	%f302, [_ZZN3cub18CUB_300001_SM_10006detail6reduce28DeviceReduceSingleTileKernelINS2_10policy_hubIfjN4cuda3std3__44plusIfEEE10Policy1000EN6thrust24THRUST_300001_SM_1000_NS6detail15normal_iteratorINSD_10device_ptrIfEEEEPfjS9_ffNS7_10__identityEEEvT0_T1_T2_T3_T4_T6_E12temp_storage+56];
	add.f32 	%f303, %f302, %f301;
	selp.f32 	%f304, %f303, %f301, %p52;
	setp.gt.u32 	%p53, %r51, 352;
	ld.shared.f32 	%f305, [_ZZN3cub18CUB_300001_SM_10006detail6reduce28DeviceReduceSingleTileKernelINS2_10policy_hubIfjN4cuda3std3__44plusIfEEE10Policy1000EN6thrust24THRUST_300001_SM_1000_NS6detail15normal_iteratorINSD_10device_ptrIfEEEEPfjS9_ffNS7_10__identityEEEvT0_T1_T2_T3_T4_T6_E12temp_storage+60];
	add.f32 	%f306, %f305, %f304;
	selp.f32 	%f307, %f306, %f304, %p53;
	setp.gt.u32 	%p54, %r51, 384;
	ld.shared.f32 	%f308, [_ZZN3cub18CUB_300001_SM_10006detail6reduce28DeviceReduceSingleTileKernelINS2_10policy_hubIfjN4cuda3std3__44plusIfEEE10Policy1000EN6thrust24THRUST_300001_SM_1000_NS6detail15normal_iteratorINSD_10device_ptrIfEEEEPfjS9_ffNS7_10__identityEEEvT0_T1_T2_T3_T4_T6_E12temp_storage+64];
	add.f32 	%f309, %f308, %f307;
	selp.f32 	%f310, %f309, %f307, %p54;
	setp.gt.u32 	%p55, %r51, 416;
	ld.shared.f32 	%f311, [_ZZN3cub18CUB_300001_SM_10006detail6reduce28DeviceReduceSingleTileKernelINS2_10policy_hubIfjN4cuda3std3__44plusIfEEE10Policy1000EN6thrust24THRUST_300001_SM_1000_NS6detail15normal_iteratorINSD_10device_ptrIfEEEEPfjS9_ffNS7_10__identityEEEvT0_T1_T2_T3_T4_T6_E12temp_storage+68];
	add.f32 	%f312, %f311, %f310;
	selp.f32 	%f313, %f312, %f310, %p55;
	setp.gt.u32 	%p56, %r51, 448;
	ld.shared.f32 	%f314, [_ZZN3cub18CUB_300001_SM_10006detail6reduce28DeviceReduceSingleTileKernelINS2_10policy_hubIfjN4cuda3std3__44plusIfEEE10Policy1000EN6thrust24THRUST_300001_SM_1000_NS6detail15normal_iteratorINSD_10device_ptrIfEEEEPfjS9_ffNS7_10__identityEEEvT0_T1_T2_T3_T4_T6_E12temp_storage+72];
	add.f32 	%f315, %f314, %f313;
	selp.f32 	%f316, %f315, %f313, %p56;
	setp.gt.u32 	%p57, %r51, 480;
	ld.shared.f32 	%f317, [_ZZN3cub18CUB_300001_SM_10006detail6reduce28DeviceReduceSingleTileKernelINS2_10policy_hubIfjN4cuda3std3__44plusIfEEE10Policy1000EN6thrust24THRUST_300001_SM_1000_NS6detail15normal_iteratorINSD_10device_ptrIfEEEEPfjS9_ffNS7_10__identityEEEvT0_T1_T2_T3_T4_T6_E12temp_storage+76];
	add.f32 	%f318, %f317, %f316;
	selp.f32 	%f383, %f318, %f316, %p57;
	bra.uni 	$L__BB1_50;
$L__BB1_28:
	mov.u32 	%r21, %tid.x;
	mul.wide.u32 	%rd11, %r21, 4;
	add.s64 	%rd12, %rd2, %rd11;
	ld.global.f32 	%f43, [%rd12];
	ld.global.f32 	%f44, [%rd12+2048];
	ld.global.f32 	%f45, [%rd12+4096];
	ld.global.f32 	%f46, [%rd12+6144];
	ld.global.f32 	%f47, [%rd12+8192];
	ld.global.f32 	%f48, [%rd12+10240];
	ld.global.f32 	%f49, [%rd12+12288];
	ld.global.f32 	%f50, [%rd12+14336];
	ld.global.f32 	%f51, [%rd12+16384];
	ld.global.f32 	%f52, [%rd12+18432];
	ld.global.f32 	%f53, [%rd12+20480];
	ld.global.f32 	%f54, [%rd12+22528];
	ld.global.f32 	%f55, [%rd12+24576];
	ld.global.f32 	%f56, [%rd12+26624];
	ld.global.f32 	%f57, [%rd12+28672];
	ld.global.f32 	%f58, [%rd12+30720];
	add.f32 	%f59, %f43, %f44;
	add.f32 	%f60, %f45, %f46;
	add.f32 	%f61, %f47, %f48;
	add.f32 	%f62, %f49, %f50;
	add.f32 	%f63, %f51, %f52;
	add.f32 	%f64, %f53, %f54;
	add.f32 	%f65, %f55, %f56;
	add.f32 	%f66, %f57, %f58;
	add.f32 	%f67, %f59, %f60;
	add.f32 	%f68, %f61, %f62;
	add.f32 	%f69, %f63, %f64;
	add.f32 	%f70, %f65, %f66;
	add.f32 	%f71, %f67, %f68;
	add.f32 	%f72, %f69, %f70;
	add.f32 	%f382, %f71, %f72;
	add.s32 	%r22, %r51, -8192;
	setp.lt.u32 	%p3, %r22, 8192;
	mov.b32 	%r202, 8192;
	@%p3 bra 	$L__BB1_32;
	mov.b32 	%r202, 8192;
$L__BB1_30:
	add.s32 	%r54, %r21, %r202;
	mul.wide.u32 	%rd13, %r54, 4;
	add.s64 	%rd14, %rd2, %rd13;
	ld.global.f32 	%f73, [%rd14];
	ld.global.f32 	%f74, [%rd14+2048];
	ld.global.f32 	%f75, [%rd14+4096];
	ld.global.f32 	%f76, [%rd14+6144];
	ld.global.f32 	%f77, [%rd14+8192];
	ld.global.f32 	%f78, [%rd14+10240];
	ld.global.f32 	%f79, [%rd14+12288];
	ld.global.f32 	%f80, [%rd14+14336];
	ld.global.f32 	%f81, [%rd14+16384];
	ld.global.f32 	%f82, [%rd14+18432];
	ld.global.f32 	%f83, [%rd14+20480];
	ld.global.f32 	%f84, [%rd14+22528];
	ld.global.f32 	%f85, [%rd14+24576];
	ld.global.f32 	%f86, [%rd14+26624];
	ld.global.f32 	%f87, [%rd14+28672];
	ld.global.f32 	%f88, [%rd14+30720];
	add.f32 	%f89, %f382, %f73;
	add.f32 	%f90, %f74, %f75;
	add.f32 	%f91, %f76, %f77;
	add.f32 	%f92, %f78, %f79;
	add.f32 	%f93, %f80, %f81;
	add.f32 	%f94, %f82, %f83;
	add.f32 	%f95, %f84, %f85;
	add.f32 	%f96, %f86, %f87;
	add.f32 	%f97, %f89, %f90;
	add.f32 	%f98, %f91, %f92;
	add.f32 	%f99, %f93, %f94;
	add.f32 	%f100, %f95, %f96;
	add.f32 	%f101, %f97, %f98;
	add.f32 	%f102, %f99, %f100;
	add.f32 	%f103, %f101, %f102;
	add.f32 	%f382, %f103, %f88;
	sub.s32 	%r55, %r51, %r202;
	setp.lt.u32 	%p4, %r55, 8192;
	@%p4 bra 	$L__BB1_46;
	add.s32 	%r202, %r202, 8192;
	setp.le.u32 	%p5, %r202, %r22;
	@%p5 bra 	$L__BB1_30;
$L__BB1_32:
	setp.le.u32 	%p6, %r51, %r202;
	sub.s32 	%r56, %r51, %r202;
	setp.ge.s32 	%p7, %r21, %r56;
	or.pred  	%p8, %p6, %p7;
	@%p8 bra 	$L__BB1_46;
	not.b32 	%r58, %r21;
	add.s32 	%r59, %r51, %r58;
	sub.s32 	%r60, %r59, %r202;
	shr.u32 	%r61, %r60, 9;
	add.s32 	%r26, %r61, 1;
	and.b32  	%r27, %r26, 15;
	setp.lt.u32 	%p9, %r60, 7680;
	mov.u32 	%r207, %r21;
	@%p9 bra 	$L__BB1_37;
	or.b32  	%r205, %r21, 4096;
	add.s32 	%r204, %r21, %r202;
	and.b32  	%r62, %r26, 16777200;
	neg.s32 	%r203, %r62;
$L__BB1_35:
	.pragma "nounroll";
	mul.wide.u32 	%rd15, %r204, 4;
	add.s64 	%rd16, %rd2, %rd15;
	ld.global.f32 	%f105, [%rd16];
	add.f32 	%f106, %f382, %f105;
	add.s32 	%r63, %r204, 512;
	mul.wide.u32 	%rd17, %r63, 4;
	add.s64 	%rd18, %rd2, %rd17;
	ld.global.f32 	%f107, [%rd18];
	add.f32 	%f108, %f106, %f107;
	add.s32 	%r64, %r204, 1024;
	mul.wide.u32 	%rd19, %r64, 4;
	add.s64 	%rd20, %rd2, %rd19;
	ld.global.f32 	%f109, [%rd20];
	add.f32 	%f110, %f108, %f109;
	add.s32 	%r65, %r204, 1536;
	mul.wide.u32 	%rd21, %r65, 4;
	add.s64 	%rd22, %rd2, %rd21;
	ld.global.f32 	%f111, [%rd22];
	add.f32 	%f112, %f110, %f111;
	add.s32 	%r66, %r204, 2048;
	mul.wide.u32 	%rd23, %r66, 4;
	add.s64 	%rd24, %rd2, %rd23;
	ld.global.f32 	%f113, [%rd24];
	add.f32 	%f114, %f112, %f113;
	add.s32 	%r67, %r204, 2560;
	mul.wide.u32 	%rd25, %r67, 4;
	add.s64 	%rd26, %rd2, %rd25;
	ld.global.f32 	%f115, [%rd26];
	add.f32 	%f116, %f114, %f115;
	add.s32 	%r68, %r204, 3072;
	mul.wide.u32 	%rd27, %r68, 4;
	add.s64 	%rd28, %rd2, %rd27;
	ld.global.f32 	%f117, [%rd28];
	add.f32 	%f118, %f116, %f117;
	add.s32 	%r69, %r204, 3584;
	mul.wide.u32 	%rd29, %r69, 4;
	add.s64 	%rd30, %rd2, %rd29;
	ld.global.f32 	%f119, [%rd30];
	add.f32 	%f120, %f118, %f119;
	add.s32 	%r70, %r204, 4096;
	mul.wide.u32 	%rd31, %r70, 4;
	add.s64 	%rd32, %rd2, %rd31;
	ld.global.f32 	%f121, [%rd32];
	add.f32 	%f122, %f120, %f121;
	add.s32 	%r71, %r204, 4608;
	mul.wide.u32 	%rd33, %r71, 4;
	add.s64 	%rd34, %rd2, %rd33;
	ld.global.f32 	%f123, [%rd34];
	add.f32 	%f124, %f122, %f123;
	add.s32 	%r72, %r204, 5120;
	mul.wide.u32 	%rd35, %r72, 4;
	add.s64 	%rd36, %rd2, %rd35;
	ld.global.f32 	%f125, [%rd36];
	add.f32 	%f126, %f124, %f125;
	add.s32 	%r73, %r204, 5632;
	mul.wide.u32 	%rd37, %r73, 4;
	add.s64 	%rd38, %rd2, %rd37;
	ld.global.f32 	%f127, [%rd38];
	add.f32 	%f128, %f126, %f127;
	add.s32 	%r74, %r204, 6144;
	mul.wide.u32 	%rd39, %r74, 4;
	add.s64 	%rd40, %rd2, %rd39;
	ld.global.f32 	%f129, [%rd40];
	add.f32 	%f130, %f128, %f129;
	add.s32 	%r75, %r204, 6656;
	mul.wide.u32 	%rd41, %r75, 4;
	add.s64 	%rd42, %rd2, %rd41;
	ld.global.f32 	%f131, [%rd42];
	add.f32 	%f132, %f130, %f131;
	add.s32 	%r76, %r204, 7168;
	mul.wide.u32 	%rd43, %r76, 4;
	add.s64 	%rd44, %rd2, %rd43;
	ld.global.f32 	%f133, [%rd44];
	add.f32 	%f134, %f132, %f133;
	add.s32 	%r77, %r204, 7680;
	mul.wide.u32 	%rd45, %r77, 4;
	add.s64 	%rd46, %rd2, %rd45;
	ld.global.f32 	%f135, [%rd46];
	add.f32 	%f382, %f134, %f135;
	add.s32 	%r205, %r205, 8192;
	add.s32 	%r204, %r204, 8192;
	add.s32 	%r203, %r203, 16;
	setp.ne.s32 	%p10, %r203, 0;
	@%p10 bra 	$L__BB1_35;
	add.s32 	%r207, %r205, -4096;
$L__BB1_37:
	setp.eq.s32 	%p11, %r27, 0;
	@%p11 bra 	$L__BB1_46;
	and.b32  	%r39, %r26, 7;
	setp.lt.u32 	%p12, %r27, 8;
	@%p12 bra 	$L__BB1_40;
	add.s32 	%r78, %r207, %r202;
	mul.wide.u32 	%rd47, %r78, 4;
	add.s64 	%rd48, %rd2, %rd47;
	ld.global.f32 	%f137, [%rd48];
	add.f32 	%f138, %f382, %f137;
	add.s32 	%r79, %r78, 512;
	mul.wide.u32 	%rd49, %r79, 4;
	add.s64 	%rd50, %rd2, %rd49;
	ld.global.f32 	%f139, [%rd50];
	add.f32 	%f140, %f138, %f139;
	add.s32 	%r80, %r78, 1024;
	mul.wide.u32 	%rd51, %r80, 4;
	add.s64 	%rd52, %rd2, %rd51;
	ld.global.f32 	%f141, [%rd52];
	add.f32 	%f142, %f140, %f141;
	add.s32 	%r81, %r78, 1536;
	mul.wide.u32 	%rd53, %r81, 4;
	add.s64 	%rd54, %rd2, %rd53;
	ld.global.f32 	%f143, [%rd54];
	add.f32 	%f144, %f142, %f143;
	add.s32 	%r82, %r78, 2048;
	mul.wide.u32 	%rd55, %r82, 4;
	add.s64 	%rd56, %rd2, %rd55;
	ld.global.f32 	%f145, [%rd56];
	add.f32 	%f146, %f144, %f145;
	add.s32 	%r83, %r78, 2560;
	mul.wide.u32 	%rd57, %r83, 4;
	add.s64 	%rd58, %rd2, %rd57;
	ld.global.f32 	%f147, [%rd58];
	add.f32 	%f148, %f146, %f147;
	add.s32 	%r84, %r78, 3072;
	mul.wide.u32 	%rd59, %r84, 4;
	add.s64 	%rd60, %rd2, %rd59;
	ld.global.f32 	%f149, [%rd60];
	add.f32 	%f150, %f148, %f149;
	add.s32 	%r85, %r78, 3584;
	mul.wide.u32 	%rd61, %r85, 4;
	add.s64 	%rd62, %rd2, %rd61;
	ld.global.f32 	%f151, [%rd62];
	add.f32 	%f382, %f150, %f151;
	add.s32 	%r207, %r207, 4096;
$L__BB1_40:
	setp.eq.s32 	%p13, %r39, 0;
	@%p13 bra 	$L__BB1_46;
	and.b32  	%r42, %r26, 3;
	setp.lt.u32 	%p14, %r39, 4;
	@%p14 bra 	$L__BB1_43;
	add.s32 	%r86, %r207, %r202;
	mul.wide.u32 	%rd63, %r86, 4;
	add.s64 	%rd64, %rd2, %rd63;
	ld.global.f32 	%f153, [%rd64];
	add.f32 	%f154, %f382, %f153;
	add.s32 	%r87, %r86, 512;
	mul.wide.u32 	%rd65, %r87, 4;
	add.s64 	%rd66, %rd2, %rd65;
	ld.global.f32 	%f155, [%rd66];
	add.f32 	%f156, %f154, %f155;
	add.s32 	%r88, %r86, 1024;
	mul.wide.u32 	%rd67, %r88, 4;
	add.s64 	%rd68, %rd2, %rd67;
	ld.global.f32 	%f157, [%rd68];
	add.f32 	%f158, %f156, %f157;
	add.s32 	%r89, %r86, 1536;
	mul.wide.u32 	%rd69, %r89, 4;
	add.s64 	%rd70, %rd2, %rd69;
	ld.global.f32 	%f159, [%rd70];
	add.f32 	%f382, %f158, %f159;
	add.s32 	%r207, %r207, 2048;
$L__BB1_43:
	setp.eq.s32 	%p15, %r42, 0;
	@%p15 bra 	$L__BB1_46;
	add.s32 	%r210, %r207, %r202;
	neg.s32 	%r209, %r42;
$L__BB1_45:
	.pragma "nounroll";
	mul.wide.u32 	%rd71, %r210, 4;
	add.s64 	%rd72, %rd2, %rd71;
	ld.global.f32 	%f160, [%rd72];
	add.f32 	%f382, %f382, %f160;
	add.s32 	%r210, %r210, 512;
	add.s32 	%r209, %r209, 1;
	setp.ne.s32 	%p16, %r209, 0;
	@%p16 bra 	$L__BB1_45;
$L__BB1_46:
	// begin inline asm
	mov.u32 %r90, %laneid;
	// end inline asm
	mov.b32 	%r92, %f382;
	mov.b32 	%r93, 1;
	mov.b32 	%r114, 31;
	mov.b32 	%r115, -1;
	// begin inline asm
	shfl.sync.down.b32 %r91, %r92, %r93, %r114, %r115;
	// end inline asm
	setp.gt.s32 	%p17, %r90, 30;
	mov.b32 	%f161, %r91;
	add.f32 	%f162, %f382, %f161;
	selp.f32 	%f163, %f382, %f162, %p17;
	mov.b32 	%r97, %f163;
	mov.b32 	%r98, 2;
	// begin inline asm
	shfl.sync.down.b32 %r96, %r97, %r98, %r114, %r115;
	// end inline asm
	setp.gt.s32 	%p18, %r90, 29;
	mov.b32 	%f164, %r96;
	add.f32 	%f165, %f163, %f164;
	selp.f32 	%f166, %f163, %f165, %p18;
	mov.b32 	%r102, %f166;
	mov.b32 	%r103, 4;
	// begin inline asm
	shfl.sync.down.b32 %r101, %r102, %r103, %r114, %r115;
	// end inline asm
	setp.gt.s32 	%p19, %r90, 27;
	mov.b32 	%f167, %r101;
	add.f32 	%f168, %f166, %f167;
	selp.f32 	%f169, %f166, %f168, %p19;
	mov.b32 	%r107, %f169;
	mov.b32 	%r108, 8;
	// begin inline asm
	shfl.sync.down.b32 %r106, %r107, %r108, %r114, %r115;
	// end inline asm
	setp.gt.s32 	%p20, %r90, 23;
	mov.b32 	%f170, %r106;
	add.f32 	%f171, %f169, %f170;
	selp.f32 	%f172, %f169, %f171, %p20;
	mov.b32 	%r112, %f172;
	mov.b32 	%r113, 16;
	// begin inline asm
	shfl.sync.down.b32 %r111, %r112, %r113, %r114, %r115;
	// end inline asm
	setp.gt.s32 	%p21, %r90, 15;
	mov.b32 	%f173, %r111;
	add.f32 	%f38, %f172, %f173;
	selp.f32 	%f383, %f172, %f38, %p21;
	setp.ne.s32 	%p22, %r90, 0;
	@%p22 bra 	$L__BB1_48;
	shr.u32 	%r116, %r21, 3;
	and.b32  	%r117, %r116, 124;
	mov.u32 	%r118, _ZZN3cub18CUB_300001_SM_10006detail6reduce28DeviceReduceSingleTileKernelINS2_10policy_hubIfjN4cuda3std3__44plusIfEEE10Policy1000EN6thrust24THRUST_300001_SM_1000_NS6detail15normal_iteratorINSD_10device_ptrIfEEEEPfjS9_ffNS7_10__identityEEEvT0_T1_T2_T3_T4_T6_E12temp_storage;
	add.s32 	%r119, %r118, %r117;
	st.shared.f32 	[%r119+16], %f38;
$L__BB1_48:
	bar.sync 	0;
	setp.ne.s32 	%p23, %r21, 0;
	@%p23 bra 	$L__BB1_50;
	ld.shared.f32 	%f174, [_ZZN3cub18CUB_300001_SM_10006detail6reduce28DeviceReduceSingleTileKernelINS2_10policy_hubIfjN4cuda3std3__44plusIfEEE10Policy1000EN6thrust24THRUST_300001_SM_1000_NS6detail15normal_iteratorINSD_10device_ptrIfEEEEPfjS9_ffNS7_10__identityEEEvT0_T1_T2_T3_T4_T6_E12temp_storage+20];
	add.f32 	%f175, %f383, %f174;
	ld.shared.f32 	%f176, [_ZZN3cub18CUB_300001_SM_10006detail6reduce28DeviceReduceSingleTileKernelINS2_10policy_hubIfjN4cuda3std3__44plusIfEEE10Policy1000EN6thrust24THRUST_300001_SM_1000_NS6detail15normal_iteratorINSD_10device_ptrIfEEEEPfjS9_ffNS7_10__identityEEEvT0_T1_T2_T3_T4_T6_E12temp_storage+24];
	add.f32 	%f177, %f175, %f176;
	ld.shared.f32 	%f178, [_ZZN3cub18CUB_300001_SM_10006detail6reduce28DeviceReduceSingleTileKernelINS2_10policy_hubIfjN4cuda3std3__44plusIfEEE10Policy1000EN6thrust24THRUST_300001_SM_1000_NS6detail15normal_iteratorINSD_10device_ptrIfEEEEPfjS9_ffNS7_10__identityEEEvT0_T1_T2_T3_T4_T6_E12temp_storage+28];
	add.f32 	%f179, %f177, %f178;
	ld.shared.f32 	%f180, [_ZZN3cub18CUB_300001_SM_10006detail6reduce28DeviceReduceSingleTileKernelINS2_10policy_hubIfjN4cuda3std3__44plusIfEEE10Policy1000EN6thrust24THRUST_300001_SM_1000_NS6detail15normal_iteratorINSD_10device_ptrIfEEEEPfjS9_ffNS7_10__identityEEEvT0_T1_T2_T3_T4_T6_E12temp_storage+32];
	add.f32 	%f181, %f179, %f180;
	ld.shared.f32 	%f182, [_ZZN3cub18CUB_300001_SM_10006detail6reduce28DeviceReduceSingleTileKernelINS2_10policy_hubIfjN4cuda3std3__44plusIfEEE10Policy1000EN6thrust24THRUST_300001_SM_1000_NS6detail15normal_iteratorINSD_10device_ptrIfEEEEPfjS9_ffNS7_10__identityEEEvT0_T1_T2_T3_T4_T6_E12temp_storage+36];
	add.f32 	%f183, %f181, %f182;
	ld.shared.f32 	%f184, [_ZZN3cub18CUB_300001_SM_10006detail6reduce28DeviceReduceSingleTileKernelINS2_10policy_hubIfjN4cuda3std3__44plusIfEEE10Policy1000EN6thrust24THRUST_300001_SM_1000_NS6detail15normal_iteratorINSD_10device_ptrIfEEEEPfjS9_ffNS7_10__identityEEEvT0_T1_T2_T3_T4_T6_E12temp_storage+40];
	add.f32 	%f185, %f183, %f184;
	ld.shared.f32 	%f186, [_ZZN3cub18CUB_300001_SM_10006detail6reduce28DeviceReduceSingleTileKernelINS2_10policy_hubIfjN4cuda3std3__44plusIfEEE10Policy1000EN6thrust24THRUST_300001_SM_1000_NS6detail15normal_iteratorINSD_10device_ptrIfEEEEPfjS9_ffNS7_10__identityEEEvT0_T1_T2_T3_T4_T6_E12temp_storage+44];
	add.f32 	%f187, %f185, %f186;
	ld.shared.f32 	%f188, [_ZZN3cub18CUB_300001_SM_10006detail6reduce28DeviceReduceSingleTileKernelINS2_10policy_hubIfjN4cuda3std3__44plusIfEEE10Policy1000EN6thrust24THRUST_300001_SM_1000_NS6detail15normal_iteratorINSD_10device_ptrIfEEEEPfjS9_ffNS7_10__identityEEEvT0_T1_T2_T3_T4_T6_E12temp_storage+48];
	add.f32 	%f189, %f187, %f188;
	ld.shared.f32 	%f190, [_ZZN3cub18CUB_300001_SM_10006detail6reduce28DeviceReduceSingleTileKernelINS2_10policy_hubIfjN4cuda3std3__44plusIfEEE10Policy1000EN6thrust24THRUST_300001_SM_1000_NS6detail15normal_iteratorINSD_10device_ptrIfEEEEPfjS9_ffNS7_10__identityEEEvT0_T1_T2_T3_T4_T6_E12temp_storage+52];
	add.f32 	%f191, %f189, %f190;
	ld.shared.f32 	%f192, [_ZZN3cub18CUB_300001_SM_10006detail6reduce28DeviceReduceSingleTileKernelINS2_10policy_hubIfjN4cuda3std3__44plusIfEEE10Policy1000EN6thrust24THRUST_300001_SM_1000_NS6detail15normal_iteratorINSD_10device_ptrIfEEEEPfjS9_ffNS7_10__identityEEEvT0_T1_T2_T3_T4_T6_E12temp_storage+56];
	add.f32 	%f193, %f191, %f192;
	ld.shared.f32 	%f194, [_ZZN3cub18CUB_300001_SM_10006detail6reduce28DeviceReduceSingleTileKernelINS2_10policy_hubIfjN4cuda3std3__44plusIfEEE10Policy1000EN6thrust24THRUST_300001_SM_1000_NS6detail15normal_iteratorINSD_10device_ptrIfEEEEPfjS9_ffNS7_10__identityEEEvT0_T1_T2_T3_T4_T6_E12temp_storage+60];
	add.f32 	%f195, %f193, %f194;
	ld.shared.f32 	%f196, [_ZZN3cub18CUB_300001_SM_10006detail6reduce28DeviceReduceSingleTileKernelINS2_10policy_hubIfjN4cuda3std3__44plusIfEEE10Policy1000EN6thrust24THRUST_300001_SM_1000_NS6detail15normal_iteratorINSD_10device_ptrIfEEEEPfjS9_ffNS7_10__identityEEEvT0_T1_T2_T3_T4_T6_E12temp_storage+64];
	add.f32 	%f197, %f195, %f196;
	ld.shared.f32 	%f198, [_ZZN3cub18CUB_300001_SM_10006detail6reduce28DeviceReduceSingleTileKernelINS2_10policy_hubIfjN4cuda3std3__44plusIfEEE10Policy1000EN6thrust24THRUST_300001_SM_1000_NS6detail15normal_iteratorINSD_10device_ptrIfEEEEPfjS9_ffNS7_10__identityEEEvT0_T1_T2_T3_T4_T6_E12temp_storage+68];
	add.f32 	%f199, %f197, %f198;
	ld.shared.f32 	%f200, [_ZZN3cub18CUB_300001_SM_10006detail6reduce28DeviceReduceSingleTileKernelINS2_10policy_hubIfjN4cuda3std3__44plusIfEEE10Policy1000EN6thrust24THRUST_300001_SM_1000_NS6detail15normal_iteratorINSD_10device_ptrIfEEEEPfjS9_ffNS7_10__identityEEEvT0_T1_T2_T3_T4_T6_E12temp_storage+72];
	add.f32 	%f201, %f199, %f200;
	ld.shared.f32 	%f202, [_ZZN3cub18CUB_300001_SM_10006detail6reduce28DeviceReduceSingleTileKernelINS2_10policy_hubIfjN4cuda3std3__44plusIfEEE10Policy1000EN6thrust24THRUST_300001_SM_1000_NS6detail15normal_iteratorINSD_10device_ptrIfEEEEPfjS9_ffNS7_10__identityEEEvT0_T1_T2_T3_T4_T6_E12temp_storage+76];
	add.f32 	%f383, %f201, %f202;
$L__BB1_50:
	mov.u32 	%r192, %tid.x;
	setp.ne.s32 	%p65, %r192, 0;
	@%p65 bra 	$L__BB1_52;
	add.f32 	%f361, %f42, %f383;
	st.global.f32 	[%rd1], %f361;
$L__BB1_52:
	ret;

}
	// .globl	_ZN3cub18CUB_300001_SM_10006detail6reduce18DeviceReduceKernelINS2_10policy_hubIfjN4cuda3std3__44plusIfEEE10Policy1000EN6thrust24THRUST_300001_SM_1000_NS6detail15normal_iteratorINSD_10device_ptrIfEEEEjS9_fNS7_10__identityEEEvT0_PT3_T1_NS0_13GridEvenShareISN_EET2_T4_
.visible .entry _ZN3cub18CUB_300001_SM_10006detail6reduce18DeviceReduceKernelINS2_10policy_hubIfjN4cuda3std3__44plusIfEEE10Policy1000EN6thrust24THRUST_300001_SM_1000_NS6detail15normal_iteratorINSD_10device_ptrIfEEEEjS9_fNS7_10__identityEEEvT0_PT3_T1_NS0_13GridEvenShareISN_EET2_T4_(
	.param .align 8 .b8 _ZN3cub18CUB_300001_SM_10006detail6reduce18DeviceReduceKernelINS2_10policy_hubIfjN4cuda3std3__44plusIfEEE10Policy1000EN6thrust24THRUST_300001_SM_1000_NS6detail15normal_iteratorINSD_10device_ptrIfEEEEjS9_fNS7_10__identityEEEvT0_PT3_T1_NS0_13GridEvenShareISN_EET2_T4__param_0[8],
	.param .u64 .ptr .align 1 _ZN3cub18CUB_300001_SM_10006detail6reduce18DeviceReduceKernelINS2_10policy_hubIfjN4cuda3std3__44plusIfEEE10Policy1000EN6thrust24THRUST_300001_SM_1000_NS6detail15normal_iteratorINSD_10device_ptrIfEEEEjS9_fNS7_10__identityEEEvT0_PT3_T1_NS0_13GridEvenShareISN_EET2_T4__param_1,
	.param .u32 _ZN3cub18CUB_300001_SM_10006detail6reduce18DeviceReduceKernelINS2_10policy_hubIfjN4cuda3std3__44plusIfEEE10Policy1000EN6thrust24THRUST_300001_SM_1000_NS6detail15normal_iteratorINSD_10device_ptrIfEEEEjS9_fNS7_10__identityEEEvT0_PT3_T1_NS0_13GridEvenShareISN_EET2_T4__param_2,
	.param .align 4 .b8 _ZN3cub18CUB_300001_SM_10006detail6reduce18DeviceReduceKernelINS2_10policy_hubIfjN4cuda3std3__44plusIfEEE10Policy1000EN6thrust24THRUST_300001_SM_1000_NS6detail15normal_iteratorINSD_10device_ptrIfEEEEjS9_fNS7_10__identityEEEvT0_PT3_T1_NS0_13GridEvenShareISN_EET2_T4__param_3[40],
	.param .align 1 .b8 _ZN3cub18CUB_300001_SM_10006detail6reduce18DeviceReduceKernelINS2_10policy_hubIfjN4cuda3std3__44plusIfEEE10Policy1000EN6thrust24THRUST_300001_SM_1000_NS6detail15normal_iteratorINSD_10device_ptrIfEEEEjS9_fNS7_10__identityEEEvT0_PT3_T1_NS0_13GridEvenShareISN_EET2_T4__param_4[1],
	.param .align 1 .b8 _ZN3cub18CUB_300001_SM_10006detail6reduce18DeviceReduceKernelINS2_10policy_hubIfjN4cuda3std3__44plusIfEEE10Policy1000EN6thrust24THRUST_300001_SM_1000_NS6detail15normal_iteratorINSD_10device_ptrIfEEEEjS9_fNS7_10__identityEEEvT0_PT3_T1_NS0_13GridEvenShareISN_EET2_T4__param_5[1]
)
.maxntid 512
{
	.reg .pred 	%p<65>;
	.reg .b16 	%rs<4>;
	.reg .b32 	%r<279>;
	.reg .b32 	%f<380>;
	.reg .b64 	%rd<130>;
	// demoted variable
	.shared .align 4 .b8 _ZZN3cub18CUB_300001_SM_10006detail6reduce18DeviceReduceKernelINS2_10policy_hubIfjN4cuda3std3__44plusIfEEE10Policy1000EN6thrust24THRUST_300001_SM_1000_NS6detail15normal_iteratorINSD_10device_ptrIfEEEEjS9_fNS7_10__identityEEEvT0_PT3_T1_NS0_13GridEvenShareISN_EET2_T4_E12temp_storage[84];
	ld.param.u32 	%r1, [_ZN3cub18CUB_300001_SM_10006detail6reduce18DeviceReduceKernelINS2_10policy_hubIfjN4cuda3std3__44plusIfEEE10Policy1000EN6thrust24THRUST_300001_SM_1000_NS6detail15normal_iteratorINSD_10device_ptrIfEEEEjS9_fNS7_10__identityEEEvT0_PT3_T1_NS0_13GridEvenShareISN_EET2_T4__param_3+20];
	ld.param.u32 	%r2, [_ZN3cub18CUB_300001_SM_10006detail6reduce18DeviceReduceKernelINS2_10policy_hubIfjN4cuda3std3__44plusIfEEE10Policy1000EN6thrust24THRUST_300001_SM_1000_NS6detail15normal_iteratorINSD_10device_ptrIfEEEEjS9_fNS7_10__identityEEEvT0_PT3_T1_NS0_13GridEvenShareISN_EET2_T4__param_3+24];
	ld.param.u64 	%rd3, [_ZN3cub18CUB_300001_SM_10006detail6reduce18DeviceReduceKernelINS2_10policy_hubIfjN4cuda3std3__44plusIfEEE10Policy1000EN6thrust24THRUST_300001_SM_1000_NS6detail15normal_iteratorINSD_10device_ptrIfEEEEjS9_fNS7_10__identityEEEvT0_PT3_T1_NS0_13GridEvenShareISN_EET2_T4__param_0];
	cvta.to.global.u64 	%rd1, %rd3;
	mov.u32 	%r3, %ctaid.x;
	shl.b32 	%r4, %r2, 13;
	shl.b32 	%r270, %r3, 13;
	sub.s32 	%r6, %r1, %r270;
	setp.gt.u32 	%p1, %r6, 8191;
	@%p1 bra 	$L__BB2_26;
	mov.u32 	%r7, %tid.x;
	setp.ge.u32 	%p23, %r7, %r6;
	mov.f32 	%f368, 0f00000000;
	mov.u32 	%r261, %r7;
	@%p23 bra 	$L__BB2_3;
	add.s32 	%r155, %r270, %r7;
	mul.wide.u32 	%rd66, %r155, 4;
	add.s64 	%rd67, %rd1, %rd66;
	ld.global.f32 	%f368, [%rd67];
	add.s32 	%r261, %r7, 512;
$L__BB2_3:
	setp.ge.u32 	%p24, %r261, %r6;
	@%p24 bra 	$L__BB2_17;
	not.b32 	%r156, %r261;
	add.s32 	%r157, %r1, %r156;
	sub.s32 	%r158, %r157, %r270;
	shr.u32 	%r159, %r158, 9;
	add.s32 	%r10, %r159, 1;
	and.b32  	%r11, %r10, 15;
	setp.lt.u32 	%p25, %r158, 7680;
	@%p25 bra 	$L__BB2_8;
	or.b32  	%r260, %r261, 4096;
	add.s32 	%r259, %r261, %r270;
	and.b32  	%r160, %r10, 16777200;
	neg.s32 	%r258, %r160;
$L__BB2_6:
	.pragma "nounroll";
	mul.wide.u32 	%rd68, %r259, 4;
	add.s64 	%rd69, %rd1, %rd68;
	ld.global.f32 	%f203, [%rd69];
	add.f32 	%f204, %f368, %f203;
	add.s32 	%r161, %r259, 512;
	mul.wide.u32 	%rd70, %r161, 4;
	add.s64 	%rd71, %rd1, %rd70;
	ld.global.f32 	%f205, [%rd71];
	add.f32 	%f206, %f204, %f205;
	add.s32 	%r162, %r259, 1024;
	mul.wide.u32 	%rd72, %r162, 4;
	add.s64 	%rd73, %rd1, %rd72;
	ld.global.f32 	%f207, [%rd73];
	add.f32 	%f208, %f206, %f207;
	add.s32 	%r163, %r259, 1536;
	mul.wide.u32 	%rd74, %r163, 4;
	add.s64 	%rd75, %rd1, %rd74;
	ld.global.f32 	%f209, [%rd75];
	add.f32 	%f210, %f208, %f209;
	add.s32 	%r164, %r259, 2048;
	mul.wide.u32 	%rd76, %r164, 4;
	add.s64 	%rd77, %rd1, %rd76;
	ld.global.f32 	%f211, [%rd77];
	add.f32 	%f212, %f210, %f211;
	add.s32 	%r165, %r259, 2560;
	mul.wide.u32 	%rd78, %r165, 4;
	add.s64 	%rd79, %rd1, %rd78;
	ld.global.f32 	%f213, [%rd79];
	add.f32 	%f214, %f212, %f213;
	add.s32 	%r166, %r259, 3072;
	mul.wide.u32 	%rd80, %r166, 4;
	add.s64 	%rd81, %rd1, %rd80;
	ld.global.f32 	%f215, [%rd81];
	add.f32 	%f216, %f214, %f215;
	add.s32 	%r167, %r259, 3584;
	mul.wide.u32 	%rd82, %r167, 4;
	add.s64 	%rd83, %rd1, %rd82;
	ld.global.f32 	%f217, [%rd83];
	add.f32 	%f218, %f216, %f217;
	add.s32 	%r168, %r259, 4096;
	mul.wide.u32 	%rd84, %r168, 4;
	add.s64 	%rd85, %rd1, %rd84;
	ld.global.f32 	%f219, [%rd85];
	add.f32 	%f220, %f218, %f219;
	add.s32 	%r169, %r259, 4608;
	mul.wide.u32 	%rd86, %r169, 4;
	add.s64 	%rd87, %rd1, %rd86;
	ld.global.f32 	%f221, [%rd87];
	add.f32 	%f222, %f220, %f221;
	add.s32 	%r170, %r259, 5120;
	mul.wide.u32 	%rd88, %r170, 4;
	add.s64 	%rd89, %rd1, %rd88;
	ld.global.f32 	%f223, [%rd89];
	add.f32 	%f224, %f222, %f223;
	add.s32 	%r171, %r259, 5632;
	mul.wide.u32 	%rd90, %r171, 4;
	add.s64 	%rd91, %rd1, %rd90;
	ld.global.f32 	%f225, [%rd91];
	add.f32 	%f226, %f224, %f225;
	add.s32 	%r172, %r259, 6144;
	mul.wide.u32 	%rd92, %r172, 4;
	add.s64 	%rd93, %rd1, %rd92;
	ld.global.f32 	%f227, [%rd93];
	add.f32 	%f228, %f226, %f227;
	add.s32 	%r173, %r259, 6656;
	mul.wide.u32 	%rd94, %r173, 4;
	add.s64 	%rd95, %rd1, %rd94;
	ld.global.f32 	%f229, [%rd95];
	add.f32 	%f230, %f228, %f229;
	add.s32 	%r174, %r259, 7168;
	mul.wide.u32 	%rd96, %r174, 4;
	add.s64 	%rd97, %rd1, %rd96;
	ld.global.f32 	%f231, [%rd97];
	add.f32 	%f232, %f230, %f231;
	add.s32 	%r175, %r259, 7680;
	mul.wide.u32 	%rd98, %r175, 4;
	add.s64 	%rd99, %rd1, %rd98;
	ld.global.f32 	%f233, [%rd99];
	add.f32 	%f368, %f232, %f233;
	add.s32 	%r260, %r260, 8192;
	add.s32 	%r259, %r259, 8192;
	add.s32 	%r258, %r258, 16;
	setp.ne.s32 	%p26, %r258, 0;
	@%p26 bra 	$L__BB2_6;
	add.s32 	%r261, %r260, -4096;
$L__BB2_8:
	setp.eq.s32 	%p27, %r11, 0;
	@%p27 bra 	$L__BB2_17;
	and.b32  	%r23, %r10, 7;
	setp.lt.u32 	%p28, %r11, 8;
	@%p28 bra 	$L__BB2_11;
	add.s32 	%r176, %r270, %r261;
	mul.wide.u32 	%rd100, %r176, 4;
	add.s64 	%rd101, %rd1, %rd100;
	ld.global.f32 	%f235, [%rd101];
	add.f32 	%f236, %f368, %f235;
	add.s32 	%r177, %r176, 512;
	mul.wide.u32 	%rd102, %r177, 4;
	add.s64 	%rd103, %rd1, %rd102;
	ld.global.f32 	%f237, [%rd103];
	add.f32 	%f238, %f236, %f237;
	add.s32 	%r178, %r176, 1024;
	mul.wide.u32 	%rd104, %r178, 4;
	add.s64 	%rd105, %rd1, %rd104;
	ld.global.f32 	%f239, [%rd105];
	add.f32 	%f240, %f238, %f239;
	add.s32 	%r179, %r176, 1536;
	mul.wide.u32 	%rd106, %r179, 4;
	add.s64 	%rd107, %rd1, %rd106;
	ld.global.f32 	%f241, [%rd107];
	add.f32 	%f242, %f240, %f241;
	add.s32 	%r180, %r176, 2048;
	mul.wide.u32 	%rd108, %r180, 4;
	add.s64 	%rd109, %rd1, %rd108;
	ld.global.f32 	%f243, [%rd109];
	add.f32 	%f244, %f242, %f243;
	add.s32 	%r181, %r176, 2560;
	mul.wide.u32 	%rd110, %r181, 4;
	add.s64 	%rd111, %rd1, %rd110;
	ld.global.f32 	%f245, [%rd111];
	add.f32 	%f246, %f244, %f245;
	add.s32 	%r182, %r176, 3072;
	mul.wide.u32 	%rd112, %r182, 4;
	add.s64 	%rd113, %rd1, %rd112;
	ld.global.f32 	%f247, [%rd113];
	add.f32 	%f248, %f246, %f247;
	add.s32 	%r183, %r176, 3584;
	mul.wide.u32 	%rd114, %r183, 4;
	add.s64 	%rd115, %rd1, %rd114;
	ld.global.f32 	%f249, [%rd115];
	add.f32 	%f368, %f248, %f249;
	add.s32 	%r261, %r261, 4096;
$L__BB2_11:
	setp.eq.s32 	%p29, %r23, 0;
	@%p29 bra 	$L__BB2_17;
	and.b32  	%r26, %r10, 3;
	setp.lt.u32 	%p30, %r23, 4;
	@%p30 bra 	$L__BB2_14;
	add.s32 	%r184, %r270, %r261;
	mul.wide.u32 	%rd116, %r184, 4;
	add.s64 	%rd117, %rd1, %rd116;
	ld.global.f32 	%f251, [%rd117];
	add.f32 	%f252, %f368, %f251;
	add.s32 	%r185, %r184, 512;
	mul.wide.u32 	%rd118, %r185, 4;
	add.s64 	%rd119, %rd1, %rd118;
	ld.global.f32 	%f253, [%rd119];
	add.f32 	%f254, %f252, %f253;
	add.s32 	%r186, %r184, 1024;
	mul.wide.u32 	%rd120, %r186, 4;
	add.s64 	%rd121, %rd1, %rd120;
	ld.global.f32 	%f255, [%rd121];
	add.f32 	%f256, %f254, %f255;
	add.s32 	%r187, %r184, 1536;
	mul.wide.u32 	%rd122, %r187, 4;
	add.s64 	%rd123, %rd1, %rd122;
	ld.global.f32 	%f257, [%rd123];
	add.f32 	%f368, %f256, %f257;
	add.s32 	%r261, %r261, 2048;
$L__BB2_14:
	setp.eq.s32 	%p31, %r26, 0;
	@%p31 bra 	$L__BB2_17;
	add.s32 	%r265, %r261, %r270;
	neg.s32 	%r264, %r26;
$L__BB2_16:
	.pragma "nounroll";
	mul.wide.u32 	%rd124, %r265, 4;
	add.s64 	%rd125, %rd1, %rd124;
	ld.global.f32 	%f258, [%rd125];
	add.f32 	%f368, %f368, %f258;
	add.s32 	%r265, %r265, 512;
	add.s32 	%r264, %r264, 1;
	setp.ne.s32 	%p32, %r264, 0;
	@%p32 bra 	$L__BB2_16;
$L__BB2_17:
	setp.lt.u32 	%p33, %r6, 512;
	@%p33 bra 	$L__BB2_22;
	// begin inline asm
	mov.u32 %r226, %laneid;
	// end inline asm
	mov.b32 	%r228, %f368;
	mov.b32 	%r229, 1;
	mov.b32 	%r250, 31;
	mov.b32 	%r251, -1;
	// begin inline asm
	shfl.sync.down.b32 %r227, %r228, %r229, %r250, %r251;
	// end inline asm
	setp.gt.s32 	%p57, %r226, 30;
	mov.b32 	%f317, %r227;
	add.f32 	%f318, %f368, %f317;
	selp.f32 	%f319, %f368, %f318, %p57;
	mov.b32 	%r233, %f319;
	mov.b32 	%r234, 2;
	// begin inline asm
	shfl.sync.down.b32 %r232, %r233, %r234, %r250, %r251;
	// end inline asm
	setp.gt.s32 	%p58, %r226, 29;
	mov.b32 	%f320, %r232;
	add.f32 	%f321, %f319, %f320;
	selp.f32 	%f322, %f319, %f321, %p58;
	mov.b32 	%r238, %f322;
	mov.b32 	%r239, 4;
	// begin inline asm
	shfl.sync.down.b32 %r237, %r238, %r239, %r250, %r251;
	// end inline asm
	setp.gt.s32 	%p59, %r226, 27;
	mov.b32 	%f323, %r237;
	add.f32 	%f324, %f322, %f323;
	selp.f32 	%f325, %f322, %f324, %p59;
	mov.b32 	%r243, %f325;
	mov.b32 	%r244, 8;
	// begin inline asm
	shfl.sync.down.b32 %r242, %r243, %r244, %r250, %r251;
	// end inline asm
	setp.gt.s32 	%p60, %r226, 23;
	mov.b32 	%f326, %r242;
	add.f32 	%f327, %f325, %f326;
	selp.f32 	%f328, %f325, %f327, %p60;
	mov.b32 	%r248, %f328;
	mov.b32 	%r249, 16;
	// begin inline asm
	shfl.sync.down.b32 %r247, %r248, %r249, %r250, %r251;
	// end inline asm
	setp.gt.s32 	%p61, %r226, 15;
	mov.b32 	%f329, %r247;
	add.f32 	%f16, %f328, %f329;
	selp.f32 	%f379, %f328, %f16, %p61;
	setp.ne.s32 	%p62, %r226, 0;
	@%p62 bra 	$L__BB2_20;
	shr.u32 	%r252, %r7, 3;
	and.b32  	%r253, %r252, 124;
	mov.u32 	%r254, _ZZN3cub18CUB_300001_SM_10006detail6reduce18DeviceReduceKernelINS2_10policy_hubIfjN4cuda3std3__44plusIfEEE10Policy1000EN6thrust24THRUST_300001_SM_1000_NS6detail15normal_iteratorINSD_10device_ptrIfEEEEjS9_fNS7_10__identityEEEvT0_PT3_T1_NS0_13GridEvenShareISN_EET2_T4_E12temp_storage;
	add.s32 	%r255, %r254, %r253;
	st.shared.f32 	[%r255+16], %f16;
$L__BB2_20:
	bar.sync 	0;
	setp.ne.s32 	%p63, %r7, 0;
	@%p63 bra 	$L__BB2_48;
	ld.shared.f32 	%f330, [_ZZN3cub18CUB_300001_SM_10006detail6reduce18DeviceReduceKernelINS2_10policy_hubIfjN4cuda3std3__44plusIfEEE10Policy1000EN6thrust24THRUST_300001_SM_1000_NS6detail15normal_iteratorINSD_10device_ptrIfEEEEjS9_fNS7_10__identityEEEvT0_PT3_T1_NS0_13GridEvenShareISN_EET2_T4_E12temp_storage+20];
	add.f32 	%f331, %f379, %f330;
	ld.shared.f32 	%f332, [_ZZN3cub18CUB_300001_SM_10006detail6reduce18DeviceReduceKernelINS2_10policy_hubIfjN4cuda3std3__44plusIfEEE10Policy1000EN6thrust24THRUST_300001_SM_1000_NS6detail15normal_iteratorINSD_10device_ptrIfEEEEjS9_fNS7_10__identityEEEvT0_PT3_T1_NS0_13GridEvenShareISN_EET2_T4_E12temp_storage+24];
	add.f32 	%f333, %f331, %f332;
	ld.shared.f32 	%f334, [_ZZN3cub18CUB_300001_SM_10006detail6reduce18DeviceReduceKernelINS2_10policy_hubIfjN4cuda3std3__44plusIfEEE10Policy1000EN6thrust24THRUST_300001_SM_1000_NS6detail15normal_iteratorINSD_10device_ptrIfEEEEjS9_fNS7_10__identityEEEvT0_PT3_T1_NS0_13GridEvenShareISN_EET2_T4_E12temp_storage+28];
	add.f32 	%f335, %f333, %f334;
	ld.shared.f32 	%f336, [_ZZN3cub18CUB_300001_SM_10006detail6reduce18DeviceReduceKernelINS2_10policy_hubIfjN4cuda3std3__44plusIfEEE10Policy1000EN6thrust24THRUST_300001_SM_1000_NS6detail15normal_iteratorINSD_10device_ptrIfEEEEjS9_fNS7_10__identityEEEvT0_PT3_T1_NS0_13GridEvenShareISN_EET2_T4_E12temp_storage+32];
	add.f32 	%f337, %f335, %f336;
	ld.shared.f32 	%f338, [_ZZN3cub18CUB_300001_SM_10006detail6reduce18DeviceReduceKernelINS2_10policy_hubIfjN4cuda3std3__44plusIfEEE10Policy1000EN6thrust24THRUST_300001_SM_1000_NS6detail15normal_iteratorINSD_10device_ptrIfEEEEjS9_fNS7_10__identityEEEvT0_PT3_T1_NS0_13GridEvenShareISN_EET2_T4_E12temp_storage+36];
	add.f32 	%f339, %f337, %f338;
	ld.shared.f32 	%f340, [_ZZN3cub18CUB_300001_SM_10006detail6reduce18DeviceReduceKernelINS2_10policy_hubIfjN4cuda3std3__44plusIfEEE10Policy1000EN6thrust24THRUST_300001_SM_1000_NS6detail15normal_iteratorINSD_10device_ptrIfEEEEjS9_fNS7_10__identityEEEvT0_PT3_T1_NS0_13GridEvenShareISN_EET2_T4_E12temp_storage+40];
	add.f32 	%f341, %f339, %f340;
	ld.shared.f32 	%f342, [_ZZN3cub18CUB_300001_SM_10006detail6reduce18DeviceReduceKernelINS2_10policy_hubIfjN4cuda3std3__44plusIfEEE10Policy1000EN6thrust24THRUST_300001_SM_1000_NS6detail15normal_iteratorINSD_10device_ptrIfEEEEjS9_fNS7_10__identityEEEvT0_PT3_T1_NS0_13GridEvenShareISN_EET2_T4_E12temp_storage+44];
	add.f32 	%f343, %f341, %f342;
	ld.shared.f32 	%f344, [_ZZN3cub18CUB_300001_SM_10006detail6reduce18DeviceReduceKernelINS2_10policy_hubIfjN4cuda3std3__44plusIfEEE10Policy1000EN6thrust24THRUST_300001_SM_1000_NS6detail15normal_iteratorINSD_10device_ptrIfEEEEjS9_fNS7_10__identityEEEvT0_PT3_T1_NS0_13GridEvenShareISN_EET2_T4_E12temp_storage+48];
	add.f32 	%f345, %f343, %f344;
	ld.shared.f32 	%f346, [_ZZN3cub18CUB_300001_SM_10006detail6reduce18DeviceReduceKernelINS2_10policy_hubIfjN4cuda3std3__44plusIfEEE10Policy1000EN6thrust24THRUST_300001_SM_1000_NS6detail15normal_iteratorINSD_10device_ptrIfEEEEjS9_fNS7_10__identityEEEvT0_PT3_T1_NS0_13GridEvenShareISN_EET2_T4_E12temp_storage+52];
	add.f32 	%f347, %f345, %f346;
	ld.shared.f32 	%f348, [_ZZN3cub18CUB_300001_SM_10006detail6reduce18DeviceReduceKernelINS2_10policy_hubIfjN4cuda3std3__44plusIfEEE10Policy1000EN6thrust24THRUST_300001_SM_1000_NS6detail15normal_iteratorINSD_10device_ptrIfEEEEjS9_fNS7_10__identityEEEvT0_PT3_T1_NS0_13GridEvenShareISN_EET2_T4_E12temp_storage+56];
	add.f32 	%f349, %f347, %f348;
	ld.shared.f32 	%f350, [_ZZN3cub18CUB_300001_SM_10006detail6reduce18DeviceReduceKernelINS2_10policy_hubIfjN4cuda3std3__44plusIfEEE10Policy1000EN6thrust24THRUST_300001_SM_1000_NS6detail15normal_iteratorINSD_10device_ptrIfEEEEjS9_fNS7_10__identityEEEvT0_PT3_T1_NS0_13GridEvenShareISN_EET2_T4_E12temp_storage+60];
	add.f32 	%f351, %f349, %f350;
	ld.shared.f32 	%f352, [_ZZN3cub18CUB_300001_SM_10006detail6reduce18DeviceReduceKernelINS2_10policy_hubIfjN4cuda3std3__44plusIfEEE10Policy1000EN6thrust24THRUST_300001_SM_1000_NS6detail15normal_iteratorINSD_10device_ptrIfEEEEjS9_fNS7_10__identityEEEvT0_PT3_T1_NS0_13GridEvenShareISN_EET2_T4_E12temp_storage+64];
	add.f32 	%f353, %f351, %f352;
	ld.shared.f32 	%f354, [_ZZN3cub18CUB_300001_SM_10006detail6reduce18DeviceReduceKernelINS2_10policy_hubIfjN4cuda3std3__44plusIfEEE10Policy1000EN6thrust24THRUST_300001_SM_1000_NS6detail15normal_iteratorINSD_10device_ptrIfEEEEjS9_fNS7_10__identityEEEvT0_PT3_T1_NS0_13GridEvenShareISN_EET2_T4_E12temp_storage+68];
	add.f32 	%f355, %f353, %f354;
	ld.shared.f32 	%f356, [_ZZN3cub18CUB_300001_SM_10006detail6reduce18DeviceReduceKernelINS2_10policy_hubIfjN4cuda3std3__44plusIfEEE10Policy1000EN6thrust24THRUST_300001_SM_1000_NS6detail15normal_iteratorINSD_10device_ptrIfEEEEjS9_fNS7_10__identityEEEvT0_PT3_T1_NS0_13GridEvenShareISN_EET2_T4_E12temp_storage+72];
	add.f32 	%f357, %f355, %f356;
	ld.shared.f32 	%f358, [_ZZN3cub18CUB_300001_SM_10006detail6reduce18DeviceReduceKernelINS2_10policy_hubIfjN4cuda3std3__44plusIfEEE10Policy1000EN6thrust24THRUST_300001_SM_1000_NS6detail15normal_iteratorINSD_10device_ptrIfEEEEjS9_fNS7_10__identityEEEvT0_PT3_T1_NS0_13GridEvenShareISN_EET2_T4_E12temp_storage+76];
	add.f32 	%f379, %f357, %f358;
	bra.uni 	$L__BB2_48;
$L__BB2_22:
	// begin inline asm
	mov.u32 %r188, %laneid;
	// end inline asm
	and.b32  	%r214, %r7, 992;
	add.s32 	%r215, %r214, 32;
	setp.gt.u32 	%p34, %r215, %r6;
	not.b32 	%r216, %r214;
	add.s32 	%r217, %r6, %r216;
	selp.b32 	%r212, %r217, 31, %p34;
	mov.b32 	%r190, %f368;
	mov.b32 	%r191, 1;
	mov.b32 	%r213, -1;
	// begin inline asm
	shfl.sync.down.b32 %r189, %r190, %r191, %r212, %r213;
	// end inline asm
	setp.lt.s32 	%p35, %r188, %r212;
	mov.b32 	%f259, %r189;
	add.f32 	%f260, %f368, %f259;
	selp.f32 	%f261, %f260, %f368, %p35;
	mov.b32 	%r195, %f261;
	mov.b32 	%r196, 2;
	// begin inline asm
	shfl.sync.down.b32 %r194, %r195, %r196, %r212, %r213;
	// end inline asm
	add.s32 	%r218, %r188, 2;
	setp.gt.s32 	%p36, %r218, %r212;
	mov.b32 	%f262, %r194;
	add.f32 	%f263, %f261, %f262;
	selp.f32 	%f264, %f261, %f263, %p36;
	mov.b32 	%r200, %f264;
	mov.b32 	%r201, 4;
	// begin inline asm
	shfl.sync.down.b32 %r199, %r200, %r201, %r212, %r213;
	// end inline asm
	add.s32 	%r219, %r188, 4;
	setp.gt.s32 	%p37, %r219, %r212;
	mov.b32 	%f265, %r199;
	add.f32 	%f266, %f264, %f265;
	selp.f32 	%f267, %f264, %f266, %p37;
	mov.b32 	%r205, %f267;
	mov.b32 	%r206, 8;
	// begin inline asm
	shfl.sync.down.b32 %r204, %r205, %r206, %r212, %r213;
	// end inline asm
	add.s32 	%r220, %r188, 8;
	setp.gt.s32 	%p38, %r220, %r212;
	mov.b32 	%f268, %r204;
	add.f32 	%f269, %f267, %f268;
	selp.f32 	%f270, %f267, %f269, %p38;
	mov.b32 	%r210, %f270;
	mov.b32 	%r211, 16;
	// begin inline asm
	shfl.sync.down.b32 %r209, %r210, %r211, %r212, %r213;
	// end inline asm
	add.s32 	%r221, %r188, 16;
	setp.gt.s32 	%p39, %r221, %r212;
	mov.b32 	%f271, %r209;
	add.f32 	%f272, %f270, %f271;
	selp.f32 	%f379, %f270, %f272, %p39;
	setp.ne.s32 	%p40, %r188, 0;
	@%p40 bra 	$L__BB2_24;
	shr.u32 	%r222, %r7, 3;
	and.b32  	%r223, %r222, 124;
	mov.u32 	%r224, _ZZN3cub18CUB_300001_SM_10006detail6reduce18DeviceReduceKernelINS2_10policy_hubIfjN4cuda3std3__44plusIfEEE10Policy1000EN6thrust24THRUST_300001_SM_1000_NS6detail15normal_iteratorINSD_10device_ptrIfEEEEjS9_fNS7_10__identityEEEvT0_PT3_T1_NS0_13GridEvenShareISN_EET2_T4_E12temp_storage;
	add.s32 	%r225, %r224, %r223;
	st.shared.f32 	[%r225+16], %f379;
$L__BB2_24:
	bar.sync 	0;
	setp.ne.s32 	%p41, %r7, 0;
	@%p41 bra 	$L__BB2_48;
	setp.gt.u32 	%p42, %r6, 32;
	ld.shared.f32 	%f273, [_ZZN3cub18CUB_300001_SM_10006detail6reduce18DeviceReduceKernelINS2_10policy_hubIfjN4cuda3std3__44plusIfEEE10Policy1000EN6thrust24THRUST_300001_SM_1000_NS6detail15normal_iteratorINSD_10device_ptrIfEEEEjS9_fNS7_10__identityEEEvT0_PT3_T1_NS0_13GridEvenShareISN_EET2_T4_E12temp_storage+20];
	add.f32 	%f274, %f379, %f273;
	selp.f32 	%f275, %f274, %f379, %p42;
	setp.gt.u32 	%p43, %r6, 64;
	ld.shared.f32 	%f276, [_ZZN3cub18CUB_300001_SM_10006detail6reduce18DeviceReduceKernelINS2_10policy_hubIfjN4cuda3std3__44plusIfEEE10Policy1000EN6thrust24THRUST_300001_SM_1000_NS6detail15normal_iteratorINSD_10device_ptrIfEEEEjS9_fNS7_10__identityEEEvT0_PT3_T1_NS0_13GridEvenShareISN_EET2_T4_E12temp_storage+24];
	add.f32 	%f277, %f276, %f275;
	selp.f32 	%f278, %f277, %f275, %p43;
	setp.gt.u32 	%p44, %r6, 96;
	ld.shared.f32 	%f279, [_ZZN3cub18CUB_300001_SM_10006detail6reduce18DeviceReduceKernelINS2_10policy_hubIfjN4cuda3std3__44plusIfEEE10Policy1000EN6thrust24THRUST_300001_SM_1000_NS6detail15normal_iteratorINSD_10device_ptrIfEEEEjS9_fNS7_10__identityEEEvT0_PT3_T1_NS0_13GridEvenShareISN_EET2_T4_E12temp_storage+28];
	add.f32 	%f280, %f279, %f278;
	selp.f32 	%f281, %f280, %f278, %p44;
	setp.gt.u32 	%p45, %r6, 128;
	ld.shared.f32 	%f282, [_ZZN3cub18CUB_300001_SM_10006detail6reduce18DeviceReduceKernelINS2_10policy_hubIfjN4cuda3std3__44plusIfEEE10Policy1000EN6thrust24THRUST_300001_SM_1000_NS6detail15normal_iteratorINSD_10device_ptrIfEEEEjS9_fNS7_10__identityEEEvT0_PT3_T1_NS0_13GridEvenShareISN_EET2_T4_E12temp_storage+32];
	add.f32 	%f283, %f282, %f281;
	selp.f32 	%f284, %f283, %f281, %p45;
	setp.gt.u32 	%p46, %r6, 160;
	ld.shared.f32 	%f285, [_ZZN3cub18CUB_300001_SM_10006detail6reduce18DeviceReduceKernelINS2_10policy_hubIfjN4cuda3std3__44plusIfEEE10Policy1000EN6thrust24THRUST_300001_SM_1000_NS6detail15normal_iteratorINSD_10device_ptrIfEEEEjS9_fNS7_10__identityEEEvT0_PT3_T1_NS0_13GridEvenShareISN_EET2_T4_E12temp_storage+36];
	add.f32 	%f286, %f285, %f284;
	selp.f32 	%f287, %f286, %f284, %p46;
	setp.gt.u32 	%p47, %r6, 192;
	ld.shared.f32 	%f288, [_ZZN3cub18CUB_300001_SM_10006detail6reduce18DeviceReduceKernelINS2_10policy_hubIfjN4cuda3std3__44plusIfEEE10Policy1000EN6thrust24THRUST_300001_SM_1000_NS6detail15normal_iteratorINSD_10device_ptrIfEEEEjS9_fNS7_10__identityEEEvT0_PT3_T1_NS0_13GridEvenShareISN_EET2_T4_E12temp_storage+40];
	add.f32 	%f289, %f288, %f287;
	selp.f32 	%f290, %f289, %f287, %p47;
	setp.gt.u32 	%p48, %r6, 224;
	ld.shared.f32 	%f291, [_ZZN3cub18CUB_300001_SM_10006detail6reduce18DeviceReduceKernelINS2_10policy_hubIfjN4cuda3std3__44plusIfEEE10Policy1000EN6thrust24THRUST_300001_SM_1000_NS6detail15normal_iteratorINSD_10device_ptrIfEEEEjS9_fNS7_10__identityEEEvT0_PT3_T1_NS0_13GridEvenShareISN_EET2_T4_E12temp_storage+44];
	add.f32 	%f292, %f291, %f290;
	selp.f32 	%f293, %f292, %f290, %p48;
	setp.gt.u32 	%p49, %r6, 256;
	ld.shared.f32 	%f294, [_ZZN3cub18CUB_300001_SM_10006detail6reduce18DeviceReduceKernelINS2_10policy_hubIfjN4cuda3std3__44plusIfEEE10Policy1000EN6thrust24THRUST_300001_SM_1000_NS6detail15normal_iteratorINSD_10device_ptrIfEEEEjS9_fNS7_10__identityEEEvT0_PT3_T1_NS0_13GridEvenShareISN_EET2_T4_E12temp_storage+48];
	add.f32 	%f295, %f294, %f293;
	selp.f32 	%f296, %f295, %f293, %p49;
	setp.gt.u32 	%p50, %r6, 288;
	ld.shared.f32 	%f297, [_ZZN3cub18CUB_300001_SM_10006detail6reduce18DeviceReduceKernelINS2_10policy_hubIfjN4cuda3std3__44plusIfEEE10Policy1000EN6thrust24THRUST_300001_SM_1000_NS6detail15normal_iteratorINSD_10device_ptrIfEEEEjS9_fNS7_10__identityEEEvT0_PT3_T1_NS0_13GridEvenShareISN_EET2_T4_E12temp_storage+52];
	add.f32 	%f298, %f297, %f296;
	selp.f32 	%f299, %f298, %f296, %p50;
	setp.gt.u32 	%p51, %r6, 320;
	ld.shared.f32 	%f300, [_ZZN3cub18CUB_300001_SM_10006detail6reduce18DeviceReduceKernelINS2_10policy_hubIfjN4cuda3std3__44plusIfEEE10Policy1000EN6thrust24THRUST_300001_SM_1000_NS6detail15normal_iteratorINSD_10device_ptrIfEEEEjS9_fNS7_10__identityEEEvT0_PT3_T1_NS0_13GridEvenShareISN_EET2_T4_E12temp_storage+56];
	add.f32 	%f301, %f300, %f299;
	selp.f32 	%f302, %f301, %f299, %p51;
	setp.gt.u32 	%p52, %r6, 352;
	ld.shared.f32 	%f303, [_ZZN3cub18CUB_300001_SM_10006detail6reduce18DeviceReduceKernelINS2_10policy_hubIfjN4cuda3std3__44plusIfEEE10Policy1000EN6thrust24THRUST_300001_SM_1000_NS6detail15normal_iteratorINSD_10device_ptrIfEEEEjS9_fNS7_10__identityEEEvT0_PT3_T1_NS0_13GridEvenShareISN_EET2_T4_E12temp_storage+60];
	add.f32 	%f304, %f303, %f302;
	selp.f32 	%f305, %f304, %f302, %p52;
	setp.gt.u32 	%p53, %r6, 384;
	ld.shared.f32 	%f306, [_ZZN3cub18CUB_300001_SM_10006detail6reduce18DeviceReduceKernelINS2_10policy_hubIfjN4cuda3std3__44plusIfEEE10Policy1000EN6thrust24THRUST_300001_SM_1000_NS6detail15normal_iteratorINSD_10device_ptrIfEEEEjS9_fNS7_10__identityEEEvT0_PT3_T1_NS0_13GridEvenShareISN_EET2_T4_E12temp_storage+64];
	add.f32 	%f307, %f306, %f305;
	selp.f32 	%f308, %f307, %f305, %p53;
	setp.gt.u32 	%p54, %r6, 416;
	ld.shared.f32 	%f309, [_ZZN3cub18CUB_300001_SM_10006detail6reduce18DeviceReduceKernelINS2_10policy_hubIfjN4cuda3std3__44plusIfEEE10Policy1000EN6thrust24THRUST_300001_SM_1000_NS6detail15normal_iteratorINSD_10device_ptrIfEEEEjS9_fNS7_10__identityEEEvT0_PT3_T1_NS0_13GridEvenShareISN_EET2_T4_E12temp_storage+68];
	add.f32 	%f310, %f309, %f308;
	selp.f32 	%f311, %f310, %f308, %p54;
	setp.gt.u32 	%p55, %r6, 448;
	ld.shared.f32 	%f312, [_ZZN3cub18CUB_300001_SM_10006detail6reduce18DeviceReduceKernelINS2_10policy_hubIfjN4cuda3std3__44plusIfEEE10Policy1000EN6thrust24THRUST_300001_SM_1000_NS6detail15normal_iteratorINSD_10device_ptrIfEEEEjS9_fNS7_10__identityEEEvT0_PT3_T1_NS0_13GridEvenShareISN_EET2_T4_E12temp_storage+72];
	add.f32 	%f313, %f312, %f311;
	selp.f32 	%f314, %f313, %f311, %p55;
	setp.gt.u32 	%p56, %r6, 480;
	ld.shared.f32 	%f315, [_ZZN3cub18CUB_300001_SM_10006detail6reduce18DeviceReduceKernelINS2_10policy_hubIfjN4cuda3std3__44plusIfEEE10Policy1000EN6thrust24THRUST_300001_SM_1000_NS6detail15normal_iteratorINSD_10device_ptrIfEEEEjS9_fNS7_10__identityEEEvT0_PT3_T1_NS0_13GridEvenShareISN_EET2_T4_E12temp_storage+76];
	add.f32 	%f316, %f315, %f314;
	selp.f32 	%f379, %f316, %f314, %p56;
	bra.uni 	$L__BB2_48;
$L__BB2_26:
	mov.u32 	%r35, %tid.x;
	add.s32 	%r72, %r35, %r270;
	mul.wide.u32 	%rd4, %r72, 4;
	add.s64 	%rd5, %rd1, %rd4;
	ld.global.f32 	%f41, [%rd5];
	ld.global.f32 	%f42, [%rd5+2048];
	ld.global.f32 	%f43, [%rd5+4096];
	ld.global.f32 	%f44, [%rd5+6144];
	ld.global.f32 	%f45, [%rd5+8192];
	ld.global.f32 	%f46, [%rd5+10240];
	ld.global.f32 	%f47, [%rd5+12288];
	ld.global.f32 	%f48, [%rd5+14336];
	ld.global.f32 	%f49, [%rd5+16384];
	ld.global.f32 	%f50, [%rd5+18432];
	ld.global.f32 	%f51, [%rd5+20480];
	ld.global.f32 	%f52, [%rd5+22528];
	ld.global.f32 	%f53, [%rd5+24576];
	ld.global.f32 	%f54, [%rd5+26624];
	ld.global.f32 	%f55, [%rd5+28672];
	ld.global.f32 	%f56, [%rd5+30720];
	add.f32 	%f57, %f41, %f42;
	add.f32 	%f58, %f43, %f44;
	add.f32 	%f59, %f45, %f46;
	add.f32 	%f60, %f47, %f48;
	add.f32 	%f61, %f49, %f50;
	add.f32 	%f62, %f51, %f52;
	add.f32 	%f63, %f53, %f54;
	add.f32 	%f64, %f55, %f56;
	add.f32 	%f65, %f57, %f58;
	add.f32 	%f66, %f59, %f60;
	add.f32 	%f67, %f61, %f62;
	add.f32 	%f68, %f63, %f64;
	add.f32 	%f69, %f65, %f66;
	add.f32 	%f70, %f67, %f68;
	add.f32 	%f378, %f69, %f70;
	setp.lt.u32 	%p2, %r6, %r4;
	@%p2 bra 	$L__BB2_44;
	add.s32 	%r36, %r4, %r270;
	not.b32 	%r74, %r35;
	add.s32 	%r75, %r74, %r1;
	sub.s32 	%r76, %r75, %r4;
	sub.s32 	%r267, %r76, %r270;
	add.s32 	%r77, %r36, %r35;
	add.s32 	%r266, %r77, 4096;
	mov.b32 	%r269, 0;
	mov.u32 	%r268, %r36;
$L__BB2_28:
	add.s32 	%r270, %r270, %r4;
	add.s32 	%r79, %r1, -8192;
	setp.gt.u32 	%p3, %r270, %r79;
	@%p3 bra 	$L__BB2_30;
	add.s32 	%r80, %r35, %r270;
	mul.wide.u32 	%rd6, %r80, 4;
	add.s64 	%rd7, %rd1, %rd6;
	ld.global.f32 	%f71, [%rd7];
	ld.global.f32 	%f72, [%rd7+2048];
	ld.global.f32 	%f73, [%rd7+4096];
	ld.global.f32 	%f74, [%rd7+6144];
	ld.global.f32 	%f75, [%rd7+8192];
	ld.global.f32 	%f76, [%rd7+10240];
	ld.global.f32 	%f77, [%rd7+12288];
	ld.global.f32 	%f78, [%rd7+14336];
	ld.global.f32 	%f79, [%rd7+16384];
	ld.global.f32 	%f80, [%rd7+18432];
	ld.global.f32 	%f81, [%rd7+20480];
	ld.global.f32 	%f82, [%rd7+22528];
	ld.global.f32 	%f83, [%rd7+24576];
	ld.global.f32 	%f84, [%rd7+26624];
	ld.global.f32 	%f85, [%rd7+28672];
	ld.global.f32 	%f86, [%rd7+30720];
	add.f32 	%f87, %f378, %f71;
	add.f32 	%f88, %f72, %f73;
	add.f32 	%f89, %f74, %f75;
	add.f32 	%f90, %f76, %f77;
	add.f32 	%f91, %f78, %f79;
	add.f32 	%f92, %f80, %f81;
	add.f32 	%f93, %f82, %f83;
	add.f32 	%f94, %f84, %f85;
	add.f32 	%f95, %f87, %f88;
	add.f32 	%f96, %f89, %f90;
	add.f32 	%f97, %f91, %f92;
	add.f32 	%f98, %f93, %f94;
	add.f32 	%f99, %f95, %f96;
	add.f32 	%f100, %f97, %f98;
	add.f32 	%f101, %f99, %f100;
	add.f32 	%f378, %f101, %f86;
	sub.s32 	%r81, %r1, %r270;
	setp.lt.u32 	%p4, %r81, %r4;
	add.s32 	%r269, %r269, 1;
	add.s32 	%r268, %r268, %r4;
	sub.s32 	%r267, %r267, %r4;
	add.s32 	%r266, %r266, %r4;
	@%p4 bra 	$L__BB2_44;
	bra.uni 	$L__BB2_28;
$L__BB2_30:
	setp.le.u32 	%p5, %r1, %r270;
	sub.s32 	%r83, %r1, %r270;
	setp.ge.s32 	%p6, %r35, %r83;
	or.pred  	%p7, %p5, %p6;
	@%p7 bra 	$L__BB2_44;
	not.b32 	%r85, %r35;
	add.s32 	%r86, %r1, %r85;
	sub.s32 	%r87, %r86, %r36;
	mul.lo.s32 	%r88, %r2, %r269;
	shl.b32 	%r89, %r88, 13;
	sub.s32 	%r90, %r87, %r89;
	shr.u32 	%r91, %r90, 9;
	add.s32 	%r49, %r91, 1;
	and.b32  	%r50, %r49, 15;
	setp.lt.u32 	%p8, %r90, 7680;
	mov.u32 	%r275, %r35;
	@%p8 bra 	$L__BB2_35;
	or.b32  	%r273, %r35, 4096;
	shr.u32 	%r92, %r267, 9;
	add.s32 	%r93, %r92, 1;
	and.b32  	%r94, %r93, 16777200;
	neg.s32 	%r271, %r94;
$L__BB2_33:
	.pragma "nounroll";
	add.s32 	%r95, %r266, -4096;
	mul.wide.u32 	%rd8, %r95, 4;
	add.s64 	%rd9, %rd1, %rd8;
	ld.global.f32 	%f103, [%rd9];
	add.f32 	%f104, %f378, %f103;
	add.s32 	%r96, %r266, -3584;
	mul.wide.u32 	%rd10, %r96, 4;
	add.s64 	%rd11, %rd1, %rd10;
	ld.global.f32 	%f105, [%rd11];
	add.f32 	%f106, %f104, %f105;
	add.s32 	%r97, %r266, -3072;
	mul.wide.u32 	%rd12, %r97, 4;
	add.s64 	%rd13, %rd1, %rd12;
	ld.global.f32 	%f107, [%rd13];
	add.f32 	%f108, %f106, %f107;
	add.s32 	%r98, %r266, -2560;
	mul.wide.u32 	%rd14, %r98, 4;
	add.s64 	%rd15, %rd1, %rd14;
	ld.global.f32 	%f109, [%rd15];
	add.f32 	%f110, %f108, %f109;
	add.s32 	%r99, %r266, -2048;
	mul.wide.u32 	%rd16, %r99, 4;
	add.s64 	%rd17, %rd1, %rd16;
	ld.global.f32 	%f111, [%rd17];
	add.f32 	%f112, %f110, %f111;
	add.s32 	%r100, %r266, -1536;
	mul.wide.u32 	%rd18, %r100, 4;
	add.s64 	%rd19, %rd1, %rd18;
	ld.global.f32 	%f113, [%rd19];
	add.f32 	%f114, %f112, %f113;
	add.s32 	%r101, %r266, -1024;
	mul.wide.u32 	%rd20, %r101, 4;
	add.s64 	%rd21, %rd1, %rd20;
	ld.global.f32 	%f115, [%rd21];
	add.f32 	%f116, %f114, %f115;
	add.s32 	%r102, %r266, 3584;
	add.s32 	%r103, %r266, -512;
	mul.wide.u32 	%rd22, %r103, 4;
	add.s64 	%rd23, %rd1, %rd22;
	ld.global.f32 	%f117, [%rd23];
	add.f32 	%f118, %f116, %f117;
	mul.wide.u32 	%rd24, %r266, 4;
	add.s64 	%rd25, %rd1, %rd24;
	ld.global.f32 	%f119, [%rd25];
	add.f32 	%f120, %f118, %f119;
	add.s32 	%r104, %r266, 512;
	mul.wide.u32 	%rd26, %r104, 4;
	add.s64 	%rd27, %rd1, %rd26;
	ld.global.f32 	%f121, [%rd27];
	add.f32 	%f122, %f120, %f121;
	add.s32 	%r105, %r266, 1024;
	mul.wide.u32 	%rd28, %r105, 4;
	add.s64 	%rd29, %rd1, %rd28;
	ld.global.f32 	%f123, [%rd29];
	add.f32 	%f124, %f122, %f123;
	add.s32 	%r106, %r266, 1536;
	mul.wide.u32 	%rd30, %r106, 4;
	add.s64 	%rd31, %rd1, %rd30;
	ld.global.f32 	%f125, [%rd31];
	add.f32 	%f126, %f124, %f125;
	add.s32 	%r107, %r266, 2048;
	mul.wide.u32 	%rd32, %r107, 4;
	add.s64 	%rd33, %rd1, %rd32;
	ld.global.f32 	%f127, [%rd33];
	add.f32 	%f128, %f126, %f127;
	add.s32 	%r108, %r266, 2560;
	mul.wide.u32 	%rd34, %r108, 4;
	add.s64 	%rd35, %rd1, %rd34;
	ld.global.f32 	%f129, [%rd35];
	add.f32 	%f130, %f128, %f129;
	add.s32 	%r109, %r266, 3072;
	mul.wide.u32 	%rd36, %r109, 4;
	add.s64 	%rd37, %rd1, %rd36;
	ld.global.f32 	%f131, [%rd37];
	add.f32 	%f132, %f130, %f131;
	mul.wide.u32 	%rd38, %r102, 4;
	add.s64 	%rd39, %rd1, %rd38;
	ld.global.f32 	%f133, [%rd39];
	add.f32 	%f378, %f132, %f133;
	add.s32 	%r273, %r273, 8192;
	add.s32 	%r266, %r266, 8192;
	add.s32 	%r271, %r271, 16;
	setp.ne.s32 	%p9, %r271, 0;
	@%p9 bra 	$L__BB2_33;
	add.s32 	%r275, %r273, -4096;
$L__BB2_35:
	setp.eq.s32 	%p10, %r50, 0;
	@%p10 bra 	$L__BB2_44;
	and.b32  	%r61, %r49, 7;
	setp.lt.u32 	%p11, %r50, 8;
	@%p11 bra 	$L__BB2_38;
	add.s32 	%r110, %r275, %r270;
	mul.wide.u32 	%rd40, %r110, 4;
	add.s64 	%rd41, %rd1, %rd40;
	ld.global.f32 	%f135, [%rd41];
	add.f32 	%f136, %f378, %f135;
	add.s32 	%r111, %r110, 512;
	mul.wide.u32 	%rd42, %r111, 4;
	add.s64 	%rd43, %rd1, %rd42;
	ld.global.f32 	%f137, [%rd43];
	add.f32 	%f138, %f136, %f137;
	add.s32 	%r112, %r110, 1024;
	mul.wide.u32 	%rd44, %r112, 4;
	add.s64 	%rd45, %rd1, %rd44;
	ld.global.f32 	%f139, [%rd45];
	add.f32 	%f140, %f138, %f139;
	add.s32 	%r113, %r110, 1536;
	mul.wide.u32 	%rd46, %r113, 4;
	add.s64 	%rd47, %rd1, %rd46;
	ld.global.f32 	%f141, [%rd47];
	add.f32 	%f142, %f140, %f141;
	add.s32 	%r114, %r110, 2048;
	mul.wide.u32 	%rd48, %r114, 4;
	add.s64 	%rd49, %rd1, %rd48;
	ld.global.f32 	%f143, [%rd49];
	add.f32 	%f144, %f142, %f143;
	add.s32 	%r115, %r110, 2560;
	mul.wide.u32 	%rd50, %r115, 4;
	add.s64 	%rd51, %rd1, %rd50;
	ld.global.f32 	%f145, [%rd51];
	add.f32 	%f146, %f144, %f145;
	add.s32 	%r116, %r110, 3072;
	mul.wide.u32 	%rd52, %r116, 4;
	add.s64 	%rd53, %rd1, %rd52;
	ld.global.f32 	%f147, [%rd53];
	add.f32 	%f148, %f146, %f147;
	add.s32 	%r117, %r110, 3584;
	mul.wide.u32 	%rd54, %r117, 4;
	add.s64 	%rd55, %rd1, %rd54;
	ld.global.f32 	%f149, [%rd55];
	add.f32 	%f378, %f148, %f149;
	add.s32 	%r275, %r275, 4096;
$L__BB2_38:
	setp.eq.s32 	%p12, %r61, 0;
	@%p12 bra 	$L__BB2_44;
	setp.lt.u32 	%p13, %r61, 4;
	@%p13 bra 	$L__BB2_41;
	add.s32 	%r118, %r275, %r270;
	mul.wide.u32 	%rd56, %r118, 4;
	add.s64 	%rd57, %rd1, %rd56;
	ld.global.f32 	%f151, [%rd57];
	add.f32 	%f152, %f378, %f151;
	add.s32 	%r119, %r118, 512;
	mul.wide.u32 	%rd58, %r119, 4;
	add.s64 	%rd59, %rd1, %rd58;
	ld.global.f32 	%f153, [%rd59];
	add.f32 	%f154, %f152, %f153;
	add.s32 	%r120, %r118, 1024;
	mul.wide.u32 	%rd60, %r120, 4;
	add.s64 	%rd61, %rd1, %rd60;
	ld.global.f32 	%f155, [%rd61];
	add.f32 	%f156, %f154, %f155;
	add.s32 	%r121, %r118, 1536;
	mul.wide.u32 	%rd62, %r121, 4;
	add.s64 	%rd63, %rd1, %rd62;
	ld.global.f32 	%f157, [%rd63];
	add.f32 	%f378, %f156, %f157;
	add.s32 	%r275, %r275, 2048;
$L__BB2_41:
	and.b32  	%r122, %r49, 3;
	setp.eq.s32 	%p14, %r122, 0;
	@%p14 bra 	$L__BB2_44;
	add.s32 	%r278, %r275, %r268;
	cvt.u16.u32 	%rs1, %r267;
	shr.u16 	%rs2, %rs1, 9;
	add.s16 	%rs3, %rs2, 1;
	cvt.u32.u16 	%r123, %rs3;
	and.b32  	%r124, %r123, 3;
	neg.s32 	%r277, %r124;
$L__BB2_43:
	.pragma "nounroll";
	mul.wide.u32 	%rd64, %r278, 4;
	add.s64 	%rd65, %rd1, %rd64;
	ld.global.f32 	%f158, [%rd65];
	add.f32 	%f378, %f378, %f158;
	add.s32 	%r278, %r278, 512;
	add.s32 	%r277, %r277, 1;
	setp.ne.s32 	%p15, %r277, 0;
	@%p15 bra 	$L__BB2_43;
$L__BB2_44:
	// begin inline asm
	mov.u32 %r125, %laneid;
	// end inline asm
	mov.b32 	%r127, %f378;
	mov.b32 	%r128, 1;
	mov.b32 	%r149, 31;
	mov.b32 	%r150, -1;
	// begin inline asm
	shfl.sync.down.b32 %r126, %r127, %r128, %r149, %r150;
	// end inline asm
	setp.gt.s32 	%p16, %r125, 30;
	mov.b32 	%f159, %r126;
	add.f32 	%f160, %f378, %f159;
	selp.f32 	%f161, %f378, %f160, %p16;
	mov.b32 	%r132, %f161;
	mov.b32 	%r133, 2;
	// begin inline asm
	shfl.sync.down.b32 %r131, %r132, %r133, %r149, %r150;
	// end inline asm
	setp.gt.s32 	%p17, %r125, 29;
	mov.b32 	%f162, %r131;
	add.f32 	%f163, %f161, %f162;
	selp.f32 	%f164, %f161, %f163, %p17;
	mov.b32 	%r137, %f164;
	mov.b32 	%r138, 4;
	// begin inline asm
	shfl.sync.down.b32 %r136, %r137, %r138, %r149, %r150;
	// end inline asm
	setp.gt.s32 	%p18, %r125, 27;
	mov.b32 	%f165, %r136;
	add.f32 	%f166, %f164, %f165;
	selp.f32 	%f167, %f164, %f166, %p18;
	mov.b32 	%r142, %f167;
	mov.b32 	%r143, 8;
	// begin inline asm
	shfl.sync.down.b32 %r141, %r142, %r143, %r149, %r150;
	// end inline asm
	setp.gt.s32 	%p19, %r125, 23;
	mov.b32 	%f168, %r141;
	add.f32 	%f169, %f167, %f168;
	selp.f32 	%f170, %f167, %f169, %p19;
	mov.b32 	%r147, %f170;
	mov.b32 	%r148, 16;
	// begin inline asm
	shfl.sync.down.b32 %r146, %r147, %r148, %r149, %r150;
	// end inline asm
	setp.gt.s32 	%p20, %r125, 15;
	mov.b32 	%f171, %r146;
	add.f32 	%f37, %f170, %f171;
	selp.f32 	%f379, %f170, %f37, %p20;
	setp.ne.s32 	%p21, %r125, 0;
	@%p21 bra 	$L__BB2_46;
	shr.u32 	%r151, %r35, 3;
	and.b32  	%r152, %r151, 124;
	mov.u32 	%r153, _ZZN3cub18CUB_300001_SM_10006detail6reduce18DeviceReduceKernelINS2_10policy_hubIfjN4cuda3std3__44plusIfEEE10Policy1000EN6thrust24THRUST_300001_SM_1000_NS6detail15normal_iteratorINSD_10device_ptrIfEEEEjS9_fNS7_10__identityEEEvT0_PT3_T1_NS0_13GridEvenShareISN_EET2_T4_E12temp_storage;
	add.s32 	%r154, %r153, %r152;
	st.shared.f32 	[%r154+16], %f37;
$L__BB2_46:
	bar.sync 	0;
	setp.ne.s32 	%p22, %r35, 0;
	@%p22 bra 	$L__BB2_48;
	ld.shared.f32 	%f172, [_ZZN3cub18CUB_300001_SM_10006detail6reduce18DeviceReduceKernelINS2_10policy_hubIfjN4cuda3std3__44plusIfEEE10Policy1000EN6thrust24THRUST_300001_SM_1000_NS6detail15normal_iteratorINSD_10device_ptrIfEEEEjS9_fNS7_10__identityEEEvT0_PT3_T1_NS0_13GridEvenShareISN_EET2_T4_E12temp_storage+20];
	add.f32 	%f173, %f379, %f172;
	ld.shared.f32 	%f174, [_ZZN3cub18CUB_300001_SM_10006detail6reduce18DeviceReduceKernelINS2_10policy_hubIfjN4cuda3std3__44plusIfEEE10Policy1000EN6thrust24THRUST_300001_SM_1000_NS6detail15normal_iteratorINSD_10device_ptrIfEEEEjS9_fNS7_10__identityEEEvT0_PT3_T1_NS0_13GridEvenShareISN_EET2_T4_E12temp_storage+24];
	add.f32 	%f175, %f173, %f174;
	ld.shared.f32 	%f176, [_ZZN3cub18CUB_300001_SM_10006detail6reduce18DeviceReduceKernelINS2_10policy_hubIfjN4cuda3std3__44plusIfEEE10Policy1000EN6thrust24THRUST_300001_SM_1000_NS6detail15normal_iteratorINSD_10device_ptrIfEEEEjS9_fNS7_10__identityEEEvT0_PT3_T1_NS0_13GridEvenShareISN_EET2_T4_E12temp_storage+28];
	add.f32 	%f177, %f175, %f176;
	ld.shared.f32 	%f178, [_ZZN3cub18CUB_300001_SM_10006detail6reduce18DeviceReduceKernelINS2_10policy_hubIfjN4cuda3std3__44plusIfEEE10Policy1000EN6thrust24THRUST_300001_SM_1000_NS6detail15normal_iteratorINSD_10device_ptrIfEEEEjS9_fNS7_10__identityEEEvT0_PT3_T1_NS0_13GridEvenShareISN_EET2_T4_E12temp_storage+32];
	add.f32 	%f179, %f177, %f178;
	ld.shared.f32 	%f180, [_ZZN3cub18CUB_300001_SM_10006detail6reduce18DeviceReduceKernelINS2_10policy_hubIfjN4cuda3std3__44plusIfEEE10Policy1000EN6thrust24THRUST_300001_SM_1000_NS6detail15normal_iteratorINSD_10device_ptrIfEEEEjS9_fNS7_10__identityEEEvT0_PT3_T1_NS0_13GridEvenShareISN_EET2_T4_E12temp_storage+36];
	add.f32 	%f181, %f179, %f180;
	ld.shared.f32 	%f182, [_ZZN3cub18CUB_300001_SM_10006detail6reduce18DeviceReduceKernelINS2_10policy_hubIfjN4cuda3std3__44plusIfEEE10Policy1000EN6thrust24THRUST_300001_SM_1000_NS6detail15normal_iteratorINSD_10device_ptrIfEEEEjS9_fNS7_10__identityEEEvT0_PT3_T1_NS0_13GridEvenShareISN_EET2_T4_E12temp_storage+40];
	add.f32 	%f183, %f181, %f182;
	ld.shared.f32 	%f184, [_ZZN3cub18CUB_300001_SM_10006detail6reduce18DeviceReduceKernelINS2_10policy_hubIfjN4cuda3std3__44plusIfEEE10Policy1000EN6thrust24THRUST_300001_SM_1000_NS6detail15normal_iteratorINSD_10device_ptrIfEEEEjS9_fNS7_10__identityEEEvT0_PT3_T1_NS0_13GridEvenShareISN_EET2_T4_E12temp_storage+44];
	add.f32 	%f185, %f183, %f184;
	ld.shared.f32 	%f186, [_ZZN3cub18CUB_300001_SM_10006detail6reduce18DeviceReduceKernelINS2_10policy_hubIfjN4cuda3std3__44plusIfEEE10Policy1000EN6thrust24THRUST_300001_SM_1000_NS6detail15normal_iteratorINSD_10device_ptrIfEEEEjS9_fNS7_10__identityEEEvT0_PT3_T1_NS0_13GridEvenShareISN_EET2_T4_E12temp_storage+48];
	add.f32 	%f187, %f185, %f186;
	ld.shared.f32 	%f188, [_ZZN3cub18CUB_300001_SM_10006detail6reduce18DeviceReduceKernelINS2_10policy_hubIfjN4cuda3std3__44plusIfEEE10Policy1000EN6thrust24THRUST_300001_SM_1000_NS6detail15normal_iteratorINSD_10device_ptrIfEEEEjS9_fNS7_10__identityEEEvT0_PT3_T1_NS0_13GridEvenShareISN_EET2_T4_E12temp_storage+52];
	add.f32 	%f189, %f187, %f188;
	ld.shared.f32 	%f190, [_ZZN3cub18CUB_300001_SM_10006detail6reduce18DeviceReduceKernelINS2_10policy_hubIfjN4cuda3std3__44plusIfEEE10Policy1000EN6thrust24THRUST_300001_SM_1000_NS6detail15normal_iteratorINSD_10device_ptrIfEEEEjS9_fNS7_10__identityEEEvT0_PT3_T1_NS0_13GridEvenShareISN_EET2_T4_E12temp_storage+56];
	add.f32 	%f191, %f189, %f190;
	ld.shared.f32 	%f192, [_ZZN3cub18CUB_300001_SM_10006detail6reduce18DeviceReduceKernelINS2_10policy_hubIfjN4cuda3std3__44plusIfEEE10Policy1000EN6thrust24THRUST_300001_SM_1000_NS6detail15normal_iteratorINSD_10device_ptrIfEEEEjS9_fNS7_10__identityEEEvT0_PT3_T1_NS0_13GridEvenShareISN_EET2_T4_E12temp_storage+60];
	add.f32 	%f193, %f191, %f192;
	ld.shared.f32 	%f194, [_ZZN3cub18CUB_300001_SM_10006detail6reduce18DeviceReduceKernelINS2_10policy_hubIfjN4cuda3std3__44plusIfEEE10Policy1000EN6thrust24THRUST_300001_SM_1000_NS6detail15normal_iteratorINSD_10device_ptrIfEEEEjS9_fNS7_10__identityEEEvT0_PT3_T1_NS0_13GridEvenShareISN_EET2_T4_E12temp_storage+64];
	add.f32 	%f195, %f193, %f194;
	ld.shared.f32 	%f196, [_ZZN3cub18CUB_300001_SM_10006detail6reduce18DeviceReduceKernelINS2_10policy_hubIfjN4cuda3std3__44plusIfEEE10Policy1000EN6thrust24THRUST_300001_SM_1000_NS6detail15normal_iteratorINSD_10device_ptrIfEEEEjS9_fNS7_10__identityEEEvT0_PT3_T1_NS0_13GridEvenShareISN_EET2_T4_E12temp_storage+68];
	add.f32 	%f197, %f195, %f196;
	ld.shared.f32 	%f198, [_ZZN3cub18CUB_300001_SM_10006detail6reduce18DeviceReduceKernelINS2_10policy_hubIfjN4cuda3std3__44plusIfEEE10Policy1000EN6thrust24THRUST_300001_SM_1000_NS6detail15normal_iteratorINSD_10device_ptrIfEEEEjS9_fNS7_10__identityEEEvT0_PT3_T1_NS0_13GridEvenShareISN_EET2_T4_E12temp_storage+72];
	add.f32 	%f199, %f197, %f198;
	ld.shared.f32 	%f200, [_ZZN3cub18CUB_300001_SM_10006detail6reduce18DeviceReduceKernelINS2_10policy_hubIfjN4cuda3std3__44plusIfEEE10Policy1000EN6thrust24THRUST_300001_SM_1000_NS6detail15normal_iteratorINSD_10device_ptrIfEEEEjS9_fNS7_10__identityEEEvT0_PT3_T1_NS0_13GridEvenShareISN_EET2_T4_E12temp_storage+76];
	add.f32 	%f379, %f199, %f200;
$L__BB2_48:
	mov.u32 	%r256, %tid.x;
	setp.ne.s32 	%p64, %r256, 0;
	@%p64 bra 	$L__BB2_50;
	ld.param.u64 	%rd129, [_ZN3cub18CUB_300001_SM_10006detail6reduce18DeviceReduceKernelINS2_10policy_hubIfjN4cuda3std3__44plusIfEEE10Policy1000EN6thrust24THRUST_300001_SM_1000_NS6detail15normal_iteratorINSD_10device_ptrIfEEEEjS9_fNS7_10__identityEEEvT0_PT3_T1_NS0_13GridEvenShareISN_EET2_T4__param_1];
	cvta.to.global.u64 	%rd126, %rd129;
	mul.wide.u32 	%rd127, %r3, 4;
	add.s64 	%rd128, %rd126, %rd127;
	st.global.f32 	[%rd128], %f379;
$L__BB2_50:
	ret;

}
	// .globl	_ZN3cub18CUB_300001_SM_10006detail6reduce28DeviceReduceSingleTileKernelINS2_10policy_hubIfjN4cuda3std3__44plusIfEEE10Policy1000EPfSC_iS9_ffNS7_10__identityEEEvT0_T1_T2_T3_T4_T6_
.visible .entry _ZN3cub18CUB_300001_SM_10006detail6reduce28DeviceReduceSingleTileKernelINS2_10policy_hubIfjN4cuda3std3__44plusIfEEE10Policy1000EPfSC_iS9_ffNS7_10__identityEEEvT0_T1_T2_T3_T4_T6_(
	.param .u64 .ptr .align 1 _ZN3cub18CUB_300001_SM_10006detail6reduce28DeviceReduceSingleTileKernelINS2_10policy_hubIfjN4cuda3std3__44plusIfEEE10Policy1000EPfSC_iS9_ffNS7_10__identityEEEvT0_T1_T2_T3_T4_T6__param_0,
	.param .u64 .ptr .align 1 _ZN3cub18CUB_300001_SM_10006detail6reduce28DeviceReduceSingleTileKernelINS2_10policy_hubIfjN4cuda3std3__44plusIfEEE10Policy1000EPfSC_iS9_ffNS7_10__identityEEEvT0_T1_T2_T3_T4_T6__param_1,
	.param .u32 _ZN3cub18CUB_300001_SM_10006detail6reduce28DeviceReduceSingleTileKernelINS2_10policy_hubIfjN4cuda3std3__44plusIfEEE10Policy1000EPfSC_iS9_ffNS7_10__identityEEEvT0_T1_T2_T3_T4_T6__param_2,
	.param .align 1 .b8 _ZN3cub18CUB_300001_SM_10006detail6reduce28DeviceReduceSingleTileKernelINS2_10policy_hubIfjN4cuda3std3__44plusIfEEE10Policy1000EPfSC_iS9_ffNS7_10__identityEEEvT0_T1_T2_T3_T4_T6__param_3[1],
	.param .f32 _ZN3cub18CUB_300001_SM_10006detail6reduce28DeviceReduceSingleTileKernelINS2_10policy_hubIfjN4cuda3std3__44plusIfEEE10Policy1000EPfSC_iS9_ffNS7_10__identityEEEvT0_T1_T2_T3_T4_T6__param_4,
	.param .align 1 .b8 _ZN3cub18CUB_300001_SM_10006detail6reduce28DeviceReduceSingleTileKernelINS2_10policy_hubIfjN4cuda3std3__44plusIfEEE10Policy1000EPfSC_iS9_ffNS7_10__identityEEEvT0_T1_T2_T3_T4_T6__param_5[1]
)
.maxntid 512
.minnctapersm 1
{
	.reg .pred 	%p<113>;
	.reg .b32 	%r<407>;
	.reg .b32 	%f<531>;
	.reg .b64 	%rd<133>;
	// demoted variable
	.shared .align 4 .b8 _ZZN3cub18CUB_300001_SM_10006detail6reduce28DeviceReduceSingleTileKernelINS2_10policy_hubIfjN4cuda3std3__44plusIfEEE10Policy1000EPfSC_iS9_ffNS7_10__identityEEEvT0_T1_T2_T3_T4_T6_E12temp_storage[84];
	ld.param.u64 	%rd16, [_ZN3cub18CUB_300001_SM_10006detail6reduce28DeviceReduceSingleTileKernelINS2_10policy_hubIfjN4cuda3std3__44plusIfEEE10Policy1000EPfSC_iS9_ffNS7_10__identityEEEvT0_T1_T2_T3_T4_T6__param_0];
	ld.param.u64 	%rd17, [_ZN3cub18CUB_300001_SM_10006detail6reduce28DeviceReduceSingleTileKernelINS2_10policy_hubIfjN4cuda3std3__44plusIfEEE10Policy1000EPfSC_iS9_ffNS7_10__identityEEEvT0_T1_T2_T3_T4_T6__param_1];
	ld.param.u32 	%r67, [_ZN3cub18CUB_300001_SM_10006detail6reduce28DeviceReduceSingleTileKernelINS2_10policy_hubIfjN4cuda3std3__44plusIfEEE10Policy1000EPfSC_iS9_ffNS7_10__identityEEEvT0_T1_T2_T3_T4_T6__param_2];
	ld.param.f32 	%f58, [_ZN3cub18CUB_300001_SM_10006detail6reduce28DeviceReduceSingleTileKernelINS2_10policy_hubIfjN4cuda3std3__44plusIfEEE10Policy1000EPfSC_iS9_ffNS7_10__identityEEEvT0_T1_T2_T3_T4_T6__param_4];
	cvta.to.global.u64 	%rd1, %rd17;
	setp.ne.s32 	%p1, %r67, 0;
	@%p1 bra 	$L__BB3_3;
	mov.u32 	%r380, %tid.x;
	setp.ne.s32 	%p112, %r380, 0;
	@%p112 bra 	$L__BB3_74;
	st.global.f32 	[%rd1], %f58;
	bra.uni 	$L__BB3_74;
$L__BB3_3:
	and.b64  	%rd18, %rd16, 7;
	setp.ne.s64 	%p2, %rd18, 0;
	@%p2 bra 	$L__BB3_38;
	setp.gt.s32 	%p57, %r67, 8191;
	@%p57 bra 	$L__BB3_22;
	mov.u32 	%r1, %tid.x;
	setp.ge.s32 	%p74, %r1, %r67;
	mov.f32 	%f509, 0f00000000;
	mov.u32 	%r384, %r1;
	@%p74 bra 	$L__BB3_7;
	mul.wide.u32 	%rd121, %r1, 4;
	add.s64 	%rd120, %rd16, %rd121;
	// begin inline asm
	ld.global.nc.u32 %r300, [%rd120];
	// end inline asm
	mov.b32 	%f509, %r300;
	add.s32 	%r384, %r1, 512;
$L__BB3_7:
	setp.ge.s32 	%p75, %r384, %r67;
	@%p75 bra 	$L__BB3_13;
	not.b32 	%r301, %r384;
	add.s32 	%r4, %r67, %r301;
	and.b32  	%r302, %r4, 1536;
	setp.eq.s32 	%p76, %r302, 1536;
	@%p76 bra 	$L__BB3_11;
	mul.wide.u32 	%rd122, %r384, 4;
	add.s64 	%rd129, %rd16, %rd122;
	shr.u32 	%r303, %r4, 9;
	add.s32 	%r304, %r303, 1;
	and.b32  	%r305, %r304, 3;
	neg.s32 	%r382, %r305;
$L__BB3_10:
	.pragma "nounroll";
	// begin inline asm
	ld.global.nc.u32 %r306, [%rd129];
	// end inline asm
	mov.b32 	%f395, %r306;
	add.f32 	%f509, %f509, %f395;
	add.s32 	%r384, %r384, 512;
	add.s64 	%rd129, %rd129, 2048;
	add.s32 	%r382, %r382, 1;
	setp.ne.s32 	%p77, %r382, 0;
	@%p77 bra 	$L__BB3_10;
$L__BB3_11:
	setp.lt.u32 	%p78, %r4, 1536;
	@%p78 bra 	$L__BB3_13;
$L__BB3_12:
	mul.wide.s32 	%rd128, %r384, 4;
	add.s64 	%rd124, %rd16, %rd128;
	// begin inline asm
	ld.global.nc.u32 %r307, [%rd124];
	// end inline asm
	mov.b32 	%f396, %r307;
	add.f32 	%f397, %f509, %f396;
	add.s64 	%rd125, %rd124, 2048;
	// begin inline asm
	ld.global.nc.u32 %r308, [%rd125];
	// end inline asm
	mov.b32 	%f398, %r308;
	add.f32 	%f399, %f397, %f398;
	add.s64 	%rd126, %rd124, 4096;
	// begin inline asm
	ld.global.nc.u32 %r309, [%rd126];
	// end inline asm
	mov.b32 	%f400, %r309;
	add.f32 	%f401, %f399, %f400;
	add.s64 	%rd127, %rd124, 6144;
	// begin inline asm
	ld.global.nc.u32 %r310, [%rd127];
	// end inline asm
	mov.b32 	%f402, %r310;
	add.f32 	%f509, %f401, %f402;
	add.s32 	%r384, %r384, 2048;
	setp.lt.s32 	%p79, %r384, %r67;
	@%p79 bra 	$L__BB3_12;
$L__BB3_13:
	setp.lt.s32 	%p80, %r67, 512;
	@%p80 bra 	$L__BB3_18;
	// begin inline asm
	mov.u32 %r349, %laneid;
	// end inline asm
	mov.b32 	%r351, %f509;
	mov.b32 	%r352, 1;
	mov.b32 	%r373, 31;
	mov.b32 	%r374, -1;
	// begin inline asm
	shfl.sync.down.b32 %r350, %r351, %r352, %r373, %r374;
	// end inline asm
	setp.gt.s32 	%p104, %r349, 30;
	mov.b32 	%f461, %r350;
	add.f32 	%f462, %f509, %f461;
	selp.f32 	%f463, %f509, %f462, %p104;
	mov.b32 	%r356, %f463;
	mov.b32 	%r357, 2;
	// begin inline asm
	shfl.sync.down.b32 %r355, %r356, %r357, %r373, %r374;
	// end inline asm
	setp.gt.s32 	%p105, %r349, 29;
	mov.b32 	%f464, %r355;
	add.f32 	%f465, %f463, %f464;
	selp.f32 	%f466, %f463, %f465, %p105;
	mov.b32 	%r361, %f466;
	mov.b32 	%r362, 4;
	// begin inline asm
	shfl.sync.down.b32 %r360, %r361, %r362, %r373, %r374;
	// end inline asm
	setp.gt.s32 	%p106, %r349, 27;
	mov.b32 	%f467, %r360;
	add.f32 	%f468, %f466, %f467;
	selp.f32 	%f469, %f466, %f468, %p106;
	mov.b32 	%r366, %f469;
	mov.b32 	%r367, 8;
	// begin inline asm
	shfl.sync.down.b32 %r365, %r366, %r367, %r373, %r374;
	// end inline asm
	setp.gt.s32 	%p107, %r349, 23;
	mov.b32 	%f470, %r365;
	add.f32 	%f471, %f469, %f470;
	selp.f32 	%f472, %f469, %f471, %p107;
	mov.b32 	%r371, %f472;
	mov.b32 	%r372, 16;
	// begin inline asm
	shfl.sync.down.b32 %r370, %r371, %r372, %r373, %r374;
	// end inline asm
	setp.gt.s32 	%p108, %r349, 15;
	mov.b32 	%f473, %r370;
	add.f32 	%f10, %f472, %f473;
	selp.f32 	%f530, %f472, %f10, %p108;
	setp.ne.s32 	%p109, %r349, 0;
	@%p109 bra 	$L__BB3_16;
	shr.u32 	%r375, %r1, 3;
	and.b32  	%r376, %r375, 124;
	mov.u32 	%r377, _ZZN3cub18CUB_300001_SM_10006detail6reduce28DeviceReduceSingleTileKernelINS2_10policy_hubIfjN4cuda3std3__44plusIfEEE10Policy1000EPfSC_iS9_ffNS7_10__identityEEEvT0_T1_T2_T3_T4_T6_E12temp_storage;
	add.s32 	%r378, %r377, %r376;
	st.shared.f32 	[%r378+16], %f10;
$L__BB3_16:
	bar.sync 	0;
	setp.ne.s32 	%p110, %r1, 0;
	@%p110 bra 	$L__BB3_72;
	ld.shared.f32 	%f474, [_ZZN3cub18CUB_300001_SM_10006detail6reduce28DeviceReduceSingleTileKernelINS2_10policy_hubIfjN4cuda3std3__44plusIfEEE10Policy1000EPfSC_iS9_ffNS7_10__identityEEEvT0_T1_T2_T3_T4_T6_E12temp_storage+20];
	add.f32 	%f475, %f530, %f474;
	ld.shared.f32 	%f476, [_ZZN3cub18CUB_300001_SM_10006detail6reduce28DeviceReduceSingleTileKernelINS2_10policy_hubIfjN4cuda3std3__44plusIfEEE10Policy1000EPfSC_iS9_ffNS7_10__identityEEEvT0_T1_T2_T3_T4_T6_E12temp_storage+24];
	add.f32 	%f477, %f475, %f476;
	ld.shared.f32 	%f478, [_ZZN3cub18CUB_300001_SM_10006detail6reduce28DeviceReduceSingleTileKernelINS2_10policy_hubIfjN4cuda3std3__44plusIfEEE10Policy1000EPfSC_iS9_ffNS7_10__identityEEEvT0_T1_T2_T3_T4_T6_E12temp_storage+28];
	add.f32 	%f479, %f477, %f478;
	ld.shared.f32 	%f480, [_ZZN3cub18CUB_300001_SM_10006detail6reduce28DeviceReduceSingleTileKernelINS2_10policy_hubIfjN4cuda3std3__44plusIfEEE10Policy1000EPfSC_iS9_ffNS7_10__identityEEEvT0_T1_T2_T3_T4_T6_E12temp_storage+32];
	add.f32 	%f481, %f479, %f480;
	ld.shared.f32 	%f482, [_ZZN3cub18CUB_300001_SM_10006detail6reduce28DeviceReduceSingleTileKernelINS2_10policy_hubIfjN4cuda3std3__44plusIfEEE10Policy1000EPfSC_iS9_ffNS7_10__identityEEEvT0_T1_T2_T3_T4_T6_E12temp_storage+36];
	add.f32 	%f483, %f481, %f482;
	ld.shared.f32 	%f484, [_ZZN3cub18CUB_300001_SM_10006detail6reduce28DeviceReduceSingleTileKernelINS2_10policy_hubIfjN4cuda3std3__44plusIfEEE10Policy1000EPfSC_iS9_ffNS7_10__identityEEEvT0_T1_T2_T3_T4_T6_E12temp_storage+40];
	add.f32 	%f485, %f483, %f484;
	ld.shared.f32 	%f486, [_ZZN3cub18CUB_300001_SM_10006detail6reduce28DeviceReduceSingleTileKernelINS2_10policy_hubIfjN4cuda3std3__44plusIfEEE10Policy1000EPfSC_iS9_ffNS7_10__identityEEEvT0_T1_T2_T3_T4_T6_E12temp_storage+44];
	add.f32 	%f487, %f485, %f486;
	ld.shared.f32 	%f488, [_ZZN3cub18CUB_300001_SM_10006detail6reduce28DeviceReduceSingleTileKernelINS2_10policy_hubIfjN4cuda3std3__44plusIfEEE10Policy1000EPfSC_iS9_ffNS7_10__identityEEEvT0_T1_T2_T3_T4_T6_E12temp_storage+48];
	add.f32 	%f489, %f487, %f488;
	ld.shared.f32 	%f490, [_ZZN3cub18CUB_300001_SM_10006detail6reduce28DeviceReduceSingleTileKernelINS2_10policy_hubIfjN4cuda3std3__44plusIfEEE10Policy1000EPfSC_iS9_ffNS7_10__identityEEEvT0_T1_T2_T3_T4_T6_E12temp_storage+52];
	add.f32 	%f491, %f489, %f490;
	ld.shared.f32 	%f492, [_ZZN3cub18CUB_300001_SM_10006detail6reduce28DeviceReduceSingleTileKernelINS2_10policy_hubIfjN4cuda3std3__44plusIfEEE10Policy1000EPfSC_iS9_ffNS7_10__identityEEEvT0_T1_T2_T3_T4_T6_E12temp_storage+56];
	add.f32 	%f493, %f491, %f492;
	ld.shared.f32 	%f494, [_ZZN3cub18CUB_300001_SM_10006detail6reduce28DeviceReduceSingleTileKernelINS2_10policy_hubIfjN4cuda3std3__44plusIfEEE10Policy1000EPfSC_iS9_ffNS7_10__identityEEEvT0_T1_T2_T3_T4_T6_E12temp_storage+60];
	add.f32 	%f495, %f493, %f494;
	ld.shared.f32 	%f496, [_ZZN3cub18CUB_300001_SM_10006detail6reduce28DeviceReduceSingleTileKernelINS2_10policy_hubIfjN4cuda3std3__44plusIfEEE10Policy1000EPfSC_iS9_ffNS7_10__identityEEEvT0_T1_T2_T3_T4_T6_E12temp_storage+64];
	add.f32 	%f497, %f495, %f496;
	ld.shared.f32 	%f498, [_ZZN3cub18CUB_300001_SM_10006detail6reduce28DeviceReduceSingleTileKernelINS2_10policy_hubIfjN4cuda3std3__44plusIfEEE10Policy1000EPfSC_iS9_ffNS7_10__identityEEEvT0_T1_T2_T3_T4_T6_E12temp_storage+68];
	add.f32 	%f499, %f497, %f498;
	ld.shared.f32 	%f500, [_ZZN3cub18CUB_300001_SM_10006detail6reduce28DeviceReduceSingleTileKernelINS2_10policy_hubIfjN4cuda3std3__44plusIfEEE10Policy1000EPfSC_iS9_ffNS7_10__identityEEEvT0_T1_T2_T3_T4_T6_E12temp_storage+72];
	add.f32 	%f501, %f499, %f500;
	ld.shared.f32 	%f502, [_ZZN3cub18CUB_300001_SM_10006detail6reduce28DeviceReduceSingleTileKernelINS2_10policy_hubIfjN4cuda3std3__44plusIfEEE10Policy1000EPfSC_iS9_ffNS7_10__identityEEEvT0_T1_T2_T3_T4_T6_E12temp_storage+76];
	add.f32 	%f530, %f501, %f502;
	bra.uni 	$L__BB3_72;
$L__BB3_18:
	// begin inline asm
	mov.u32 %r311, %laneid;
	// end inline asm
	and.b32  	%r337, %r1, 992;
	add.s32 	%r338, %r337, 32;
	setp.gt.s32 	%p81, %r338, %r67;
	not.b32 	%r339, %r337;
	add.s32 	%r340, %r67, %r339;
	selp.b32 	%r335, %r340, 31, %p81;
	mov.b32 	%r313, %f509;
	mov.b32 	%r314, 1;
	mov.b32 	%r336, -1;
	// begin inline asm
	shfl.sync.down.b32 %r312, %r313, %r314, %r335, %r336;
	// end inline asm
	setp.lt.s32 	%p82, %r311, %r335;
	mov.b32 	%f403, %r312;
	add.f32 	%f404, %f509, %f403;
	selp.f32 	%f405, %f404, %f509, %p82;
	mov.b32 	%r318, %f405;
	mov.b32 	%r319, 2;
	// begin inline asm
	shfl.sync.down.b32 %r317, %r318, %r319, %r335, %r336;
	// end inline asm
	add.s32 	%r341, %r311, 2;
	setp.gt.s32 	%p83, %r341, %r335;
	mov.b32 	%f406, %r317;
	add.f32 	%f407, %f405, %f406;
	selp.f32 	%f408, %f405, %f407, %p83;
	mov.b32 	%r323, %f408;
	mov.b32 	%r324, 4;
	// begin inline asm
	shfl.sync.down.b32 %r322, %r323, %r324, %r335, %r336;
	// end inline asm
	add.s32 	%r342, %r311, 4;
	setp.gt.s32 	%p84, %r342, %r335;
	mov.b32 	%f409, %r322;
	add.f32 	%f410, %f408, %f409;
	selp.f32 	%f411, %f408, %f410, %p84;
	mov.b32 	%r328, %f411;
	mov.b32 	%r329, 8;
	// begin inline asm
	shfl.sync.down.b32 %r327, %r328, %r329, %r335, %r336;
	// end inline asm
	add.s32 	%r343, %r311, 8;
	setp.gt.s32 	%p85, %r343, %r335;
	mov.b32 	%f412, %r327;
	add.f32 	%f413, %f411, %f412;
	selp.f32 	%f414, %f411, %f413, %p85;
	mov.b32 	%r333, %f414;
	mov.b32 	%r334, 16;
	// begin inline asm
	shfl.sync.down.b32 %r332, %r333, %r334, %r335, %r336;
	// end inline asm
	add.s32 	%r344, %r311, 16;
	setp.gt.s32 	%p86, %r344, %r335;
	mov.b32 	%f415, %r332;
	add.f32 	%f416, %f414, %f415;
	selp.f32 	%f530, %f414, %f416, %p86;
	setp.ne.s32 	%p87, %r311, 0;
	@%p87 bra 	$L__BB3_20;
	shr.u32 	%r345, %r1, 3;
	and.b32  	%r346, %r345, 124;
	mov.u32 	%r347, _ZZN3cub18CUB_300001_SM_10006detail6reduce28DeviceReduceSingleTileKernelINS2_10policy_hubIfjN4cuda3std3__44plusIfEEE10Policy1000EPfSC_iS9_ffNS7_10__identityEEEvT0_T1_T2_T3_T4_T6_E12temp_storage;
	add.s32 	%r348, %r347, %r346;
	st.shared.f32 	[%r348+16], %f530;
$L__BB3_20:
	bar.sync 	0;
	setp.ne.s32 	%p88, %r1, 0;
	@%p88 bra 	$L__BB3_72;
	setp.gt.s32 	%p89, %r67, 32;
	ld.shared.f32 	%f417, [_ZZN3cub18CUB_300001_SM_10006detail6reduce28DeviceReduceSingleTileKernelINS2_10policy_hubIfjN4cuda3std3__44plusIfEEE10Policy1000EPfSC_iS9_ffNS7_10__identityEEEvT0_T1_T2_T3_T4_T6_E12temp_storage+20];
	add.f32 	%f418, %f530, %f417;
	selp.f32 	%f419, %f418, %f530, %p89;
	setp.gt.s32 	%p90, %r67, 64;
	ld.shared.f32 	%f420, [_ZZN3cub18CUB_300001_SM_10006detail6reduce28DeviceReduceSingleTileKernelINS2_10policy_hubIfjN4cuda3std3__44plusIfEEE10Policy1000EPfSC_iS9_ffNS7_10__identityEEEvT0_T1_T2_T3_T4_T6_E12temp_storage+24];
	add.f32 	%f421, %f420, %f419;
	selp.f32 	%f422, %f421, %f419, %p90;
	setp.gt.s32 	%p91, %r67, 96;
	ld.shared.f32 	%f423, [_ZZN3cub18CUB_300001_SM_10006detail6reduce28DeviceReduceSingleTileKernelINS2_10policy_hubIfjN4cuda3std3__44plusIfEEE10Policy1000EPfSC_iS9_ffNS7_10__identityEEEvT0_T1_T2_T3_T4_T6_E12temp_storage+28];
	add.f32 	%f424, %f423, %f422;
	selp.f32 	%f425, %f424, %f422, %p91;
	setp.gt.s32 	%p92, %r67, 128;
	ld.shared.f32 	%f426, [_ZZN3cub18CUB_300001_SM_10006detail6reduce28DeviceReduceSingleTileKernelINS2_10policy_hubIfjN4cuda3std3__44plusIfEEE10Policy1000EPfSC_iS9_ffNS7_10__identityEEEvT0_T1_T2_T3_T4_T6_E12temp_storage+32];
	add.f32 	%f427, %f426, %f425;
	selp.f32 	%f428, %f427, %f425, %p92;
	setp.gt.s32 	%p93, %r67, 160;
	ld.shared.f32 	%f429, [_ZZN3cub18CUB_300001_SM_10006detail6reduce28DeviceReduceSingleTileKernelINS2_10policy_hubIfjN4cuda3std3__44plusIfEEE10Policy1000EPfSC_iS9_ffNS7_10__identityEEEvT0_T1_T2_T3_T4_T6_E12temp_storage+36];
	add.f32 	%f430, %f429, %f428;
	selp.f32 	%f431, %f430, %f428, %p93;
	setp.gt.s32 	%p94, %r67, 192;
	ld.shared.f32 	%f432, [_ZZN3cub18CUB_300001_SM_10006detail6reduce28DeviceReduceSingleTileKernelINS2_10policy_hubIfjN4cuda3std3__44plusIfEEE10Policy1000EPfSC_iS9_ffNS7_10__identityEEEvT0_T1_T2_T3_T4_T6_E12temp_storage+40];
	add.f32 	%f433, %f432, %f431;
	selp.f32 	%f434, %f433, %f431, %p94;
	setp.gt.s32 	%p95, %r67, 224;
	ld.shared.f32 	%f435, [_ZZN3cub18CUB_300001_SM_10006detail6reduce28DeviceReduceSingleTileKernelINS2_10policy_hubIfjN4cuda3std3__44plusIfEEE10Policy1000EPfSC_iS9_ffNS7_10__identityEEEvT0_T1_T2_T3_T4_T6_E12temp_storage+44];
	add.f32 	%f436, %f435, %f434;
	selp.f32 	%f437, %f436, %f434, %p95;
	setp.gt.s32 	%p96, %r67, 256;
	ld.shared.f32 	%f438, [_ZZN3cub18CUB_300001_SM_10006detail6reduce28DeviceReduceSingleTileKernelINS2_10policy_hubIfjN4cuda3std3__44plusIfEEE10Policy1000EPfSC_iS9_ffNS7_10__identityEEEvT0_T1_T2_T3_T4_T6_E12temp_storage+48];
	add.f32 	%f439, %f438, %f437;
	selp.f32 	%f440, %f439, %f437, %p96;
	setp.gt.s32 	%p97, %r67, 288;
	ld.shared.f32 	%f441, [_ZZN3cub18CUB_300001_SM_10006detail6reduce28DeviceReduceSingleTileKernelINS2_10policy_hubIfjN4cuda3std3__44plusIfEEE10Policy1000EPfSC_iS9_ffNS7_10__identityEEEvT0_T1_T2_T3_T4_T6_E12temp_storage+52];
	add.f32 	%f442, %f441, %f440;
	selp.f32 	%f443, %f442, %f440, %p97;
	setp.gt.s32 	%p98, %r67, 320;
	ld.shared.f32 	%f444, [_ZZN3cub18CUB_300001_SM_10006detail6reduce28DeviceReduceSingleTileKernelINS2_10policy_hubIfjN4cuda3std3__44plusIfEEE10Policy1000EPfSC_iS9_ffNS7_10__identityEEEvT0_T1_T2_T3_T4_T6_E12temp_storage+56];
	add.f32 	%f445, %f444, %f443;
	selp.f32 	%f446, %f445, %f443, %p98;
	setp.gt.s32 	%p99, %r67, 352;
	ld.shared.f32 	%f447, [_ZZN3cub18CUB_300001_SM_10006detail6reduce28DeviceReduceSingleTileKernelINS2_10policy_hubIfjN4cuda3std3__44plusIfEEE10Policy1000EPfSC_iS9_ffNS7_10__identityEEEvT0_T1_T2_T3_T4_T6_E12temp_storage+60];
	add.f32 	%f448, %f447, %f446;
	selp.f32 	%f449, %f448, %f446, %p99;
	setp.gt.s32 	%p100, %r67, 384;
	ld.shared.f32 	%f450, [_ZZN3cub18CUB_300001_SM_10006detail6reduce28DeviceReduceSingleTileKernelINS2_10policy_hubIfjN4cuda3std3__44plusIfEEE10Policy1000EPfSC_iS9_ffNS7_10__identityEEEvT0_T1_T2_T3_T4_T6_E12temp_storage+64];
	add.f32 	%f451, %f450, %f449;
	selp.f32 	%f452, %f451, %f449, %p100;
	setp.gt.s32 	%p101, %r67, 416;
	ld.shared.f32 	%f453, [_ZZN3cub18CUB_300001_SM_10006detail6reduce28DeviceReduceSingleTileKernelINS2_10policy_hubIfjN4cuda3std3__44plusIfEEE10Policy1000EPfSC_iS9_ffNS7_10__identityEEEvT0_T1_T2_T3_T4_T6_E12temp_storage+68];
	add.f32 	%f454, %f453, %f452;
	selp.f32 	%f455, %f454, %f452, %p101;
	setp.gt.s32 	%p102, %r67, 448;
	ld.shared.f32 	%f456, [_ZZN3cub18CUB_300001_SM_10006detail6reduce28DeviceReduceSingleTileKernelINS2_10policy_hubIfjN4cuda3std3__44plusIfEEE10Policy1000EPfSC_iS9_ffNS7_10__identityEEEvT0_T1_T2_T3_T4_T6_E12temp_storage+72];
	add.f32 	%f457, %f456, %f455;
	selp.f32 	%f458, %f457, %f455, %p102;
	setp.gt.s32 	%p103, %r67, 480;
	ld.shared.f32 	%f459, [_ZZN3cub18CUB_300001_SM_10006detail6reduce28DeviceReduceSingleTileKernelINS2_10policy_hubIfjN4cuda3std3__44plusIfEEE10Policy1000EPfSC_iS9_ffNS7_10__identityEEEvT0_T1_T2_T3_T4_T6_E12temp_storage+76];
	add.f32 	%f460, %f459, %f458;
	selp.f32 	%f530, %f460, %f458, %p103;
	bra.uni 	$L__BB3_72;
$L__BB3_22:
	mov.u32 	%r13, %tid.x;
	shl.b32 	%r224, %r13, 1;
	mul.wide.u32 	%rd90, %r224, 4;
	add.s64 	%rd75, %rd16, %rd90;
	// begin inline asm
	ld.global.nc.u64 %rd74, [%rd75];
	// end inline asm
	mov.b64 	{%r225, %r226}, %rd74;
	mov.b32 	%f281, %r226;
	mov.b32 	%f282, %r225;
	add.s64 	%rd77, %rd75, 4096;
	// begin inline asm
	ld.global.nc.u64 %rd76, [%rd77];
	// end inline asm
	mov.b64 	{%r227, %r228}, %rd76;
	mov.b32 	%f283, %r228;
	mov.b32 	%f284, %r227;
	add.s64 	%rd79, %rd75, 8192;
	// begin inline asm
	ld.global.nc.u64 %rd78, [%rd79];
	// end inline asm
	mov.b64 	{%r229, %r230}, %rd78;
	mov.b32 	%f285, %r230;
	mov.b32 	%f286, %r229;
	add.s64 	%rd81, %rd75, 12288;
	// begin inline asm
	ld.global.nc.u64 %rd80, [%rd81];
	// end inline asm
	mov.b64 	{%r231, %r232}, %rd80;
	mov.b32 	%f287, %r232;
	mov.b32 	%f288, %r231;
	add.s64 	%rd83, %rd75, 16384;
	// begin inline asm
	ld.global.nc.u64 %rd82, [%rd83];
	// end inline asm
	mov.b64 	{%r233, %r234}, %rd82;
	mov.b32 	%f289, %r234;
	mov.b32 	%f290, %r233;
	add.s64 	%rd85, %rd75, 20480;
	// begin inline asm
	ld.global.nc.u64 %rd84, [%rd85];
	// end inline asm
	mov.b64 	{%r235, %r236}, %rd84;
	mov.b32 	%f291, %r236;
	mov.b32 	%f292, %r235;
	add.s64 	%rd87, %rd75, 24576;
	// begin inline asm
	ld.global.nc.u64 %rd86, [%rd87];
	// end inline asm
	mov.b64 	{%r237, %r238}, %rd86;
	mov.b32 	%f293, %r238;
	mov.b32 	%f294, %r237;
	add.s64 	%rd89, %rd75, 28672;
	// begin inline asm
	ld.global.nc.u64 %rd88, [%rd89];
	// end inline asm
	mov.b64 	{%r239, %r240}, %rd88;
	mov.b32 	%f295, %r240;
	mov.b32 	%f296, %r239;
	add.f32 	%f297, %f282, %f281;
	add.f32 	%f298, %f284, %f283;
	add.f32 	%f299, %f286, %f285;
	add.f32 	%f300, %f288, %f287;
	add.f32 	%f301, %f290, %f289;
	add.f32 	%f302, %f292, %f291;
	add.f32 	%f303, %f294, %f293;
	add.f32 	%f304, %f296, %f295;
	add.f32 	%f305, %f297, %f298;
	add.f32 	%f306, %f299, %f300;
	add.f32 	%f307, %f301, %f302;
	add.f32 	%f308, %f303, %f304;
	add.f32 	%f309, %f305, %f306;
	add.f32 	%f310, %f307, %f308;
	add.f32 	%f516, %f309, %f310;
	setp.lt.u32 	%p58, %r67, 16384;
	mov.b32 	%r387, 8192;
	@%p58 bra 	$L__BB3_26;
	add.s32 	%r14, %r67, -8192;
	mov.b32 	%r387, 8192;
$L__BB3_24:
	mul.wide.s32 	%rd107, %r387, 4;
	add.s64 	%rd92, %rd75, %rd107;
	// begin inline asm
	ld.global.nc.u64 %rd91, [%rd92];
	// end inline asm
	mov.b64 	{%r242, %r243}, %rd91;
	mov.b32 	%f311, %r243;
	mov.b32 	%f312, %r242;
	add.s64 	%rd94, %rd92, 4096;
	// begin inline asm
	ld.global.nc.u64 %rd93, [%rd94];
	// end inline asm
	mov.b64 	{%r244, %r245}, %rd93;
	mov.b32 	%f313, %r245;
	mov.b32 	%f314, %r244;
	add.s64 	%rd96, %rd92, 8192;
	// begin inline asm
	ld.global.nc.u64 %rd95, [%rd96];
	// end inline asm
	mov.b64 	{%r246, %r247}, %rd95;
	mov.b32 	%f315, %r247;
	mov.b32 	%f316, %r246;
	add.s64 	%rd98, %rd92, 12288;
	// begin inline asm
	ld.global.nc.u64 %rd97, [%rd98];
	// end inline asm
	mov.b64 	{%r248, %r249}, %rd97;
	mov.b32 	%f317, %r249;
	mov.b32 	%f318, %r248;
	add.s64 	%rd100, %rd92, 16384;
	// begin inline asm
	ld.global.nc.u64 %rd99, [%rd100];
	// end inline asm
	mov.b64 	{%r250, %r251}, %rd99;
	mov.b32 	%f319, %r251;
	mov.b32 	%f320, %r250;
	add.s64 	%rd102, %rd92, 20480;
	// begin inline asm
	ld.global.nc.u64 %rd101, [%rd102];
	// end inline asm
	mov.b64 	{%r252, %r253}, %rd101;
	mov.b32 	%f321, %r253;
	mov.b32 	%f322, %r252;
	add.s64 	%rd104, %rd92, 24576;
	// begin inline asm
	ld.global.nc.u64 %rd103, [%rd104];
	// end inline asm
	mov.b64 	{%r254, %r255}, %rd103;
	mov.b32 	%f323, %r255;
	mov.b32 	%f324, %r254;
	add.s64 	%rd106, %rd92, 28672;
	// begin inline asm
	ld.global.nc.u64 %rd105, [%rd106];
	// end inline asm
	mov.b64 	{%r256, %r257}, %rd105;
	mov.b32 	%f325, %r257;
	mov.b32 	%f326, %r256;
	add.f32 	%f327, %f516, %f312;
	add.f32 	%f328, %f311, %f314;
	add.f32 	%f329, %f313, %f316;
	add.f32 	%f330, %f315, %f318;
	add.f32 	%f331, %f317, %f320;
	add.f32 	%f332, %f319, %f322;
	add.f32 	%f333, %f321, %f324;
	add.f32 	%f334, %f323, %f326;
	add.f32 	%f335, %f327, %f328;
	add.f32 	%f336, %f329, %f330;
	add.f32 	%f337, %f331, %f332;
	add.f32 	%f338, %f333, %f334;
	add.f32 	%f339, %f335, %f336;
	add.f32 	%f340, %f337, %f338;
	add.f32 	%f341, %f339, %f340;
	add.f32 	%f516, %f341, %f325;
	sub.s32 	%r258, %r67, %r387;
	setp.lt.s32 	%p59, %r258, 8192;
	@%p59 bra 	$L__BB3_34;
	add.s32 	%r387, %r387, 8192;
	setp.le.s32 	%p60, %r387, %r14;
	@%p60 bra 	$L__BB3_24;
$L__BB3_26:
	setp.le.s32 	%p61, %r67, %r387;
	@%p61 bra 	$L__BB3_34;
	sub.s32 	%r18, %r67, %r387;
	setp.ge.s32 	%p62, %r13, %r18;
	@%p62 bra 	$L__BB3_34;
	not.b32 	%r259, %r13;
	add.s32 	%r260, %r67, %r259;
	sub.s32 	%r19, %r260, %r387;
	and.b32  	%r261, %r19, 1536;
	setp.eq.s32 	%p63, %r261, 1536;
	mov.u32 	%r391, %r13;
	@%p63 bra 	$L__BB3_31;
	add.s32 	%r389, %r13, %r387;
	shr.u32 	%r262, %r19, 9;
	add.s32 	%r263, %r262, 1;
	and.b32  	%r264, %r263, 3;
	neg.s32 	%r388, %r264;
	mov.u32 	%r391, %r13;
$L__BB3_30:
	.pragma "nounroll";
	mul.wide.u32 	%rd109, %r389, 4;
	add.s64 	%rd108, %rd16, %rd109;
	// begin inline asm
	ld.global.nc.u32 %r265, [%rd108];
	// end inline asm
	mov.b32 	%f343, %r265;
	add.f32 	%f516, %f516, %f343;
	add.s32 	%r391, %r391, 512;
	add.s32 	%r389, %r389, 512;
	add.s32 	%r388, %r388, 1;
	setp.ne.s32 	%p64, %r388, 0;
	@%p64 bra 	$L__BB3_30;
$L__BB3_31:
	setp.lt.u32 	%p65, %r19, 1536;
	@%p65 bra 	$L__BB3_34;
	cvt.u64.u32 	%rd110, %r391;
	cvt.u64.u32 	%rd111, %r387;
	add.s64 	%rd112, %rd110, %rd111;
	shl.b64 	%rd113, %rd112, 2;
	add.s64 	%rd114, %rd113, %rd16;
	add.s64 	%rd130, %rd114, 4096;
	add.s32 	%r392, %r391, %r387;
$L__BB3_33:
	mul.wide.u32 	%rd119, %r392, 4;
	add.s64 	%rd115, %rd16, %rd119;
	// begin inline asm
	ld.global.nc.u32 %r266, [%rd115];
	// end inline asm
	mov.b32 	%f344, %r266;
	add.f32 	%f345, %f516, %f344;
	add.s64 	%rd116, %rd130, -2048;
	// begin inline asm
	ld.global.nc.u32 %r267, [%rd116];
	// end inline asm
	mov.b32 	%f346, %r267;
	add.f32 	%f347, %f345, %f346;
	// begin inline asm
	ld.global.nc.u32 %r268, [%rd130];
	// end inline asm
	mov.b32 	%f348, %r268;
	add.f32 	%f349, %f347, %f348;
	add.s64 	%rd118, %rd130, 2048;
	// begin inline asm
	ld.global.nc.u32 %r269, [%rd118];
	// end inline asm
	mov.b32 	%f350, %r269;
	add.f32 	%f516, %f349, %f350;
	add.s32 	%r391, %r391, 2048;
	add.s64 	%rd130, %rd130, 8192;
	add.s32 	%r392, %r392, 2048;
	setp.lt.s32 	%p66, %r391, %r18;
	@%p66 bra 	$L__BB3_33;
$L__BB3_34:
	// begin inline asm
	mov.u32 %r270, %laneid;
	// end inline asm
	mov.b32 	%r272, %f516;
	mov.b32 	%r273, 1;
	mov.b32 	%r294, 31;
	mov.b32 	%r295, -1;
	// begin inline asm
	shfl.sync.down.b32 %r271, %r272, %r273, %r294, %r295;
	// end inline asm
	setp.gt.s32 	%p67, %r270, 30;
	mov.b32 	%f351, %r271;
	add.f32 	%f352, %f516, %f351;
	selp.f32 	%f353, %f516, %f352, %p67;
	mov.b32 	%r277, %f353;
	mov.b32 	%r278, 2;
	// begin inline asm
	shfl.sync.down.b32 %r276, %r277, %r278, %r294, %r295;
	// end inline asm
	setp.gt.s32 	%p68, %r270, 29;
	mov.b32 	%f354, %r276;
	add.f32 	%f355, %f353, %f354;
	selp.f32 	%f356, %f353, %f355, %p68;
	mov.b32 	%r282, %f356;
	mov.b32 	%r283, 4;
	// begin inline asm
	shfl.sync.down.b32 %r281, %r282, %r283, %r294, %r295;
	// end inline asm
	setp.gt.s32 	%p69, %r270, 27;
	mov.b32 	%f357, %r281;
	add.f32 	%f358, %f356, %f357;
	selp.f32 	%f359, %f356, %f358, %p69;
	mov.b32 	%r287, %f359;
	mov.b32 	%r288, 8;
	// begin inline asm
	shfl.sync.down.b32 %r286, %r287, %r288, %r294, %r295;
	// end inline asm
	setp.gt.s32 	%p70, %r270, 23;
	mov.b32 	%f360, %r286;
	add.f32 	%f361, %f359, %f360;
	selp.f32 	%f362, %f359, %f361, %p70;
	mov.b32 	%r292, %f362;
	mov.b32 	%r293, 16;
	// begin inline asm
	shfl.sync.down.b32 %r291, %r292, %r293, %r294, %r295;
	// end inline asm
	setp.gt.s32 	%p71, %r270, 15;
	mov.b32 	%f363, %r291;
	add.f32 	%f26, %f362, %f363;
	selp.f32 	%f530, %f362, %f26, %p71;
	setp.ne.s32 	%p72, %r270, 0;
	@%p72 bra 	$L__BB3_36;
	shr.u32 	%r296, %r13, 3;
	and.b32  	%r297, %r296, 124;
	mov.u32 	%r298, _ZZN3cub18CUB_300001_SM_10006detail6reduce28DeviceReduceSingleTileKernelINS2_10policy_hubIfjN4cuda3std3__44plusIfEEE10Policy1000EPfSC_iS9_ffNS7_10__identityEEEvT0_T1_T2_T3_T4_T6_E12temp_storage;
	add.s32 	%r299, %r298, %r297;
	st.shared.f32 	[%r299+16], %f26;
$L__BB3_36:
	bar.sync 	0;
	setp.ne.s32 	%p73, %r13, 0;
	@%p73 bra 	$L__BB3_72;
	ld.shared.f32 	%f364, [_ZZN3cub18CUB_300001_SM_10006detail6reduce28DeviceReduceSingleTileKernelINS2_10policy_hubIfjN4cuda3std3__44plusIfEEE10Policy1000EPfSC_iS9_ffNS7_10__identityEEEvT0_T1_T2_T3_T4_T6_E12temp_storage+20];
	add.f32 	%f365, %f530, %f364;
	ld.shared.f32 	%f366, [_ZZN3cub18CUB_300001_SM_10006detail6reduce28DeviceReduceSingleTileKernelINS2_10policy_hubIfjN4cuda3std3__44plusIfEEE10Policy1000EPfSC_iS9_ffNS7_10__identityEEEvT0_T1_T2_T3_T4_T6_E12temp_storage+24];
	add.f32 	%f367, %f365, %f366;
	ld.shared.f32 	%f368, [_ZZN3cub18CUB_300001_SM_10006detail6reduce28DeviceReduceSingleTileKernelINS2_10policy_hubIfjN4cuda3std3__44plusIfEEE10Policy1000EPfSC_iS9_ffNS7_10__identityEEEvT0_T1_T2_T3_T4_T6_E12temp_storage+28];
	add.f32 	%f369, %f367, %f368;
	ld.shared.f32 	%f370, [_ZZN3cub18CUB_300001_SM_10006detail6reduce28DeviceReduceSingleTileKernelINS2_10policy_hubIfjN4cuda3std3__44plusIfEEE10Policy1000EPfSC_iS9_ffNS7_10__identityEEEvT0_T1_T2_T3_T4_T6_E12temp_storage+32];
	add.f32 	%f371, %f369, %f370;
	ld.shared.f32 	%f372, [_ZZN3cub18CUB_300001_SM_10006detail6reduce28DeviceReduceSingleTileKernelINS2_10policy_hubIfjN4cuda3std3__44plusIfEEE10Policy1000EPfSC_iS9_ffNS7_10__identityEEEvT0_T1_T2_T3_T4_T6_E12temp_storage+36];
	add.f32 	%f373, %f371, %f372;
	ld.shared.f32 	%f374, [_ZZN3cub18CUB_300001_SM_10006detail6reduce28DeviceReduceSingleTileKernelINS2_10policy_hubIfjN4cuda3std3__44plusIfEEE10Policy1000EPfSC_iS9_ffNS7_10__identityEEEvT0_T1_T2_T3_T4_T6_E12temp_storage+40];
	add.f32 	%f375, %f373, %f374;
	ld.shared.f32 	%f376, [_ZZN3cub18CUB_300001_SM_10006detail6reduce28DeviceReduceSingleTileKernelINS2_10policy_hubIfjN4cuda3std3__44plusIfEEE10Policy1000EPfSC_iS9_ffNS7_10__identityEEEvT0_T1_T2_T3_T4_T6_E12temp_storage+44];
	add.f32 	%f377, %f375, %f376;
	ld.shared.f32 	%f378, [_ZZN3cub18CUB_300001_SM_10006detail6reduce28DeviceReduceSingleTileKernelINS2_10policy_hubIfjN4cuda3std3__44plusIfEEE10Policy1000EPfSC_iS9_ffNS7_10__identityEEEvT0_T1_T2_T3_T4_T6_E12temp_storage+48];
	add.f32 	%f379, %f377, %f378;
	ld.shared.f32 	%f380, [_ZZN3cub18CUB_300001_SM_10006detail6reduce28DeviceReduceSingleTileKernelINS2_10policy_hubIfjN4cuda3std3__44plusIfEEE10Policy1000EPfSC_iS9_ffNS7_10__identityEEEvT0_T1_T2_T3_T4_T6_E12temp_storage+52];
	add.f32 	%f381, %f379, %f380;
	ld.shared.f32 	%f382, [_ZZN3cub18CUB_300001_SM_10006detail6reduce28DeviceReduceSingleTileKernelINS2_10policy_hubIfjN4cuda3std3__44plusIfEEE10Policy1000EPfSC_iS9_ffNS7_10__identityEEEvT0_T1_T2_T3_T4_T6_E12temp_storage+56];
	add.f32 	%f383, %f381, %f382;
	ld.shared.f32 	%f384, [_ZZN3cub18CUB_300001_SM_10006detail6reduce28DeviceReduceSingleTileKernelINS2_10policy_hubIfjN4cuda3std3__44plusIfEEE10Policy1000EPfSC_iS9_ffNS7_10__identityEEEvT0_T1_T2_T3_T4_T6_E12temp_storage+60];
	add.f32 	%f385, %f383, %f384;
	ld.shared.f32 	%f386, [_ZZN3cub18CUB_300001_SM_10006detail6reduce28DeviceReduceSingleTileKernelINS2_10policy_hubIfjN4cuda3std3__44plusIfEEE10Policy1000EPfSC_iS9_ffNS7_10__identityEEEvT0_T1_T2_T3_T4_T6_E12temp_storage+64];
	add.f32 	%f387, %f385, %f386;
	ld.shared.f32 	%f388, [_ZZN3cub18CUB_300001_SM_10006detail6reduce28DeviceReduceSingleTileKernelINS2_10policy_hubIfjN4cuda3std3__44plusIfEEE10Policy1000EPfSC_iS9_ffNS7_10__identityEEEvT0_T1_T2_T3_T4_T6_E12temp_storage+68];
	add.f32 	%f389, %f387, %f388;
	ld.shared.f32 	%f390, [_ZZN3cub18CUB_300001_SM_10006detail6reduce28DeviceReduceSingleTileKernelINS2_10policy_hubIfjN4cuda3std3__44plusIfEEE10Policy1000EPfSC_iS9_ffNS7_10__identityEEEvT0_T1_T2_T3_T4_T6_E12temp_storage+72];
	add.f32 	%f391, %f389, %f390;
	ld.shared.f32 	%f392, [_ZZN3cub18CUB_300001_SM_10006detail6reduce28DeviceReduceSingleTileKernelINS2_10policy_hubIfjN4cuda3std3__44plusIfEEE10Policy1000EPfSC_iS9_ffNS7_10__identityEEEvT0_T1_T2_T3_T4_T6_E12temp_storage+76];
	add.f32 	%f530, %f391, %f392;
	bra.uni 	$L__BB3_72;
$L__BB3_38:
	setp.gt.s32 	%p3, %r67, 8191;
	@%p3 bra 	$L__BB3_56;
	mov.u32 	%r34, %tid.x;
	setp.ge.s32 	%p20, %r34, %r67;
	mov.f32 	%f522, 0f00000000;
	mov.u32 	%r397, %r34;
	@%p20 bra 	$L__BB3_41;
	mul.wide.u32 	%rd66, %r34, 4;
	add.s64 	%rd65, %rd16, %rd66;
	// begin inline asm
	ld.global.nc.u32 %r144, [%rd65];
	// end inline asm
	mov.b32 	%f522, %r144;
	add.s32 	%r397, %r34, 512;
$L__BB3_41:
	setp.ge.s32 	%p21, %r397, %r67;
	@%p21 bra 	$L__BB3_47;
	not.b32 	%r145, %r397;
	add.s32 	%r37, %r67, %r145;
	and.b32  	%r146, %r37, 1536;
	setp.eq.s32 	%p22, %r146, 1536;
	@%p22 bra 	$L__BB3_45;
	mul.wide.u32 	%rd67, %r397, 4;
	add.s64 	%rd131, %rd16, %rd67;
	shr.u32 	%r147, %r37, 9;
	add.s32 	%r148, %r147, 1;
	and.b32  	%r149, %r148, 3;
	neg.s32 	%r395, %r149;
$L__BB3_44:
	.pragma "nounroll";
	// begin inline asm
	ld.global.nc.u32 %r150, [%rd131];
	// end inline asm
	mov.b32 	%f173, %r150;
	add.f32 	%f522, %f522, %f173;
	add.s32 	%r397, %r397, 512;
	add.s64 	%rd131, %rd131, 2048;
	add.s32 	%r395, %r395, 1;
	setp.ne.s32 	%p23, %r395, 0;
	@%p23 bra 	$L__BB3_44;
$L__BB3_45:
	setp.lt.u32 	%p24, %r37, 1536;
	@%p24 bra 	$L__BB3_47;
$L__BB3_46:
	mul.wide.s32 	%rd73, %r397, 4;
	add.s64 	%rd69, %rd16, %rd73;
	// begin inline asm
	ld.global.nc.u32 %r151, [%rd69];
	// end inline asm
	mov.b32 	%f174, %r151;
	add.f32 	%f175, %f522, %f174;
	add.s64 	%rd70, %rd69, 2048;
	// begin inline asm
	ld.global.nc.u32 %r152, [%rd70];
	// end inline asm
	mov.b32 	%f176, %r152;
	add.f32 	%f177, %f175, %f176;
	add.s64 	%rd71, %rd69, 4096;
	// begin inline asm
	ld.global.nc.u32 %r153, [%rd71];
	// end inline asm
	mov.b32 	%f178, %r153;
	add.f32 	%f179, %f177, %f178;
	add.s64 	%rd72, %rd69, 6144;
	// begin inline asm
	ld.global.nc.u32 %r154, [%rd72];
	// end inline asm
	mov.b32 	%f180, %r154;
	add.f32 	%f522, %f179, %f180;
	add.s32 	%r397, %r397, 2048;
	setp.lt.s32 	%p25, %r397, %r67;
	@%p25 bra 	$L__BB3_46;
$L__BB3_47:
	setp.lt.s32 	%p26, %r67, 512;
	@%p26 bra 	$L__BB3_52;
	// begin inline asm
	mov.u32 %r193, %laneid;
	// end inline asm
	mov.b32 	%r195, %f522;
	mov.b32 	%r196, 1;
	mov.b32 	%r217, 31;
	mov.b32 	%r218, -1;
	// begin inline asm
	shfl.sync.down.b32 %r194, %r195, %r196, %r217, %r218;
	// end inline asm
	setp.gt.s32 	%p50, %r193, 30;
	mov.b32 	%f239, %r194;
	add.f32 	%f240, %f522, %f239;
	selp.f32 	%f241, %f522, %f240, %p50;
	mov.b32 	%r200, %f241;
	mov.b32 	%r201, 2;
	// begin inline asm
	shfl.sync.down.b32 %r199, %r200, %r201, %r217, %r218;
	// end inline asm
	setp.gt.s32 	%p51, %r193, 29;
	mov.b32 	%f242, %r199;
	add.f32 	%f243, %f241, %f242;
	selp.f32 	%f244, %f241, %f243, %p51;
	mov.b32 	%r205, %f244;
	mov.b32 	%r206, 4;
	// begin inline asm
	shfl.sync.down.b32 %r204, %r205, %r206, %r217, %r218;
	// end inline asm
	setp.gt.s32 	%p52, %r193, 27;
	mov.b32 	%f245, %r204;
	add.f32 	%f246, %f244, %f245;
	selp.f32 	%f247, %f244, %f246, %p52;
	mov.b32 	%r210, %f247;
	mov.b32 	%r211, 8;
	// begin inline asm
	shfl.sync.down.b32 %r209, %r210, %r211, %r217, %r218;
	// end inline asm
	setp.gt.s32 	%p53, %r193, 23;
	mov.b32 	%f248, %r209;
	add.f32 	%f249, %f247, %f248;
	selp.f32 	%f250, %f247, %f249, %p53;
	mov.b32 	%r215, %f250;
	mov.b32 	%r216, 16;
	// begin inline asm
	shfl.sync.down.b32 %r214, %r215, %r216, %r217, %r218;
	// end inline asm
	setp.gt.s32 	%p54, %r193, 15;
	mov.b32 	%f251, %r214;
	add.f32 	%f38, %f250, %f251;
	selp.f32 	%f530, %f250, %f38, %p54;
	setp.ne.s32 	%p55, %r193, 0;
	@%p55 bra 	$L__BB3_50;
	shr.u32 	%r219, %r34, 3;
	and.b32  	%r220, %r219, 124;
	mov.u32 	%r221, _ZZN3cub18CUB_300001_SM_10006detail6reduce28DeviceReduceSingleTileKernelINS2_10policy_hubIfjN4cuda3std3__44plusIfEEE10Policy1000EPfSC_iS9_ffNS7_10__identityEEEvT0_T1_T2_T3_T4_T6_E12temp_storage;
	add.s32 	%r222, %r221, %r220;
	st.shared.f32 	[%r222+16], %f38;
$L__BB3_50:
	bar.sync 	0;
	setp.ne.s32 	%p56, %r34, 0;
	@%p56 bra 	$L__BB3_72;
	ld.shared.f32 	%f252, [_ZZN3cub18CUB_300001_SM_10006detail6reduce28DeviceReduceSingleTileKernelINS2_10policy_hubIfjN4cuda3std3__44plusIfEEE10Policy1000EPfSC_iS9_ffNS7_10__identityEEEvT0_T1_T2_T3_T4_T6_E12temp_storage+20];
	add.f32 	%f253, %f530, %f252;
	ld.shared.f32 	%f254, [_ZZN3cub18CUB_300001_SM_10006detail6reduce28DeviceReduceSingleTileKernelINS2_10policy_hubIfjN4cuda3std3__44plusIfEEE10Policy1000EPfSC_iS9_ffNS7_10__identityEEEvT0_T1_T2_T3_T4_T6_E12temp_storage+24];
	add.f32 	%f255, %f253, %f254;
	ld.shared.f32 	%f256, [_ZZN3cub18CUB_300001_SM_10006detail6reduce28DeviceReduceSingleTileKernelINS2_10policy_hubIfjN4cuda3std3__44plusIfEEE10Policy1000EPfSC_iS9_ffNS7_10__identityEEEvT0_T1_T2_T3_T4_T6_E12temp_storage+28];
	add.f32 	%f257, %f255, %f256;
	ld.shared.f32 	%f258, [_ZZN3cub18CUB_300001_SM_10006detail6reduce28DeviceReduceSingleTileKernelINS2_10policy_hubIfjN4cuda3std3__44plusIfEEE10Policy1000EPfSC_iS9_ffNS7_10__identityEEEvT0_T1_T2_T3_T4_T6_E12temp_storage+32];
	add.f32 	%f259, %f257, %f258;
	ld.shared.f32 	%f260, [_ZZN3cub18CUB_300001_SM_10006detail6reduce28DeviceReduceSingleTileKernelINS2_10policy_hubIfjN4cuda3std3__44plusIfEEE10Policy1000EPfSC_iS9_ffNS7_10__identityEEEvT0_T1_T2_T3_T4_T6_E12temp_storage+36];
	add.f32 	%f261, %f259, %f260;
	ld.shared.f32 	%f262, [_ZZN3cub18CUB_300001_SM_10006detail6reduce28DeviceReduceSingleTileKernelINS2_10policy_hubIfjN4cuda3std3__44plusIfEEE10Policy1000EPfSC_iS9_ffNS7_10__identityEEEvT0_T1_T2_T3_T4_T6_E12temp_storage+40];
	add.f32 	%f263, %f261, %f262;
	ld.shared.f32 	%f264, [_ZZN3cub18CUB_300001_SM_10006detail6reduce28DeviceReduceSingleTileKernelINS2_10policy_hubIfjN4cuda3std3__44plusIfEEE10Policy1000EPfSC_iS9_ffNS7_10__identityEEEvT0_T1_T2_T3_T4_T6_E12temp_storage+44];
	add.f32 	%f265, %f263, %f264;
	ld.shared.f32 	%f266, [_ZZN3cub18CUB_300001_SM_10006detail6reduce28DeviceReduceSingleTileKernelINS2_10policy_hubIfjN4cuda3std3__44plusIfEEE10Policy1000EPfSC_iS9_ffNS7_10__identityEEEvT0_T1_T2_T3_T4_T6_E12temp_storage+48];
	add.f32 	%f267, %f265, %f266;
	ld.shared.f32 	%f268, [_ZZN3cub18CUB_300001_SM_10006detail6reduce28DeviceReduceSingleTileKernelINS2_10policy_hubIfjN4cuda3std3__44plusIfEEE10Policy1000EPfSC_iS9_ffNS7_10__identityEEEvT0_T1_T2_T3_T4_T6_E12temp_storage+52];
	add.f32 	%f269, %f267, %f268;
	ld.shared.f32 	%f270, [_ZZN3cub18CUB_300001_SM_10006detail6reduce28DeviceReduceSingleTileKernelINS2_10policy_hubIfjN4cuda3std3__44plusIfEEE10Policy1000EPfSC_iS9_ffNS7_10__identityEEEvT0_T1_T2_T3_T4_T6_E12temp_storage+56];
	add.f32 	%f271, %f269, %f270;
	ld.shared.f32 	%f272, [_ZZN3cub18CUB_300001_SM_10006detail6reduce28DeviceReduceSingleTileKernelINS2_10policy_hubIfjN4cuda3std3__44plusIfEEE10Policy1000EPfSC_iS9_ffNS7_10__identityEEEvT0_T1_T2_T3_T4_T6_E12temp_storage+60];
	add.f32 	%f273, %f271, %f272;
	ld.shared.f32 	%f274, [_ZZN3cub18CUB_300001_SM_10006detail6reduce28DeviceReduceSingleTileKernelINS2_10policy_hubIfjN4cuda3std3__44plusIfEEE10Policy1000EPfSC_iS9_ffNS7_10__identityEEEvT0_T1_T2_T3_T4_T6_E12temp_storage+64];
	add.f32 	%f275, %f273, %f274;
	ld.shared.f32 	%f276, [_ZZN3cub18CUB_300001_SM_10006detail6reduce28DeviceReduceSingleTileKernelINS2_10policy_hubIfjN4cuda3std3__44plusIfEEE10Policy1000EPfSC_iS9_ffNS7_10__identityEEEvT0_T1_T2_T3_T4_T6_E12temp_storage+68];
	add.f32 	%f277, %f275, %f276;
	ld.shared.f32 	%f278, [_ZZN3cub18CUB_300001_SM_10006detail6reduce28DeviceReduceSingleTileKernelINS2_10policy_hubIfjN4cuda3std3__44plusIfEEE10Policy1000EPfSC_iS9_ffNS7_10__identityEEEvT0_T1_T2_T3_T4_T6_E12temp_storage+72];
	add.f32 	%f279, %f277, %f278;
	ld.shared.f32 	%f280, [_ZZN3cub18CUB_300001_SM_10006detail6reduce28DeviceReduceSingleTileKernelINS2_10policy_hubIfjN4cuda3std3__44plusIfEEE10Policy1000EPfSC_iS9_ffNS7_10__identityEEEvT0_T1_T2_T3_T4_T6_E12temp_storage+76];
	add.f32 	%f530, %f279, %f280;
	bra.uni 	$L__BB3_72;
$L__BB3_52:
	// begin inline asm
	mov.u32 %r155, %laneid;
	// end inline asm
	and.b32  	%r181, %r34, 992;
	add.s32 	%r182, %r181, 32;
	setp.gt.s32 	%p27, %r182, %r67;
	not.b32 	%r183, %r181;
	add.s32 	%r184, %r67, %r183;
	selp.b32 	%r179, %r184, 31, %p27;
	mov.b32 	%r157, %f522;
	mov.b32 	%r158, 1;
	mov.b32 	%r180, -1;
	// begin inline asm
	shfl.sync.down.b32 %r156, %r157, %r158, %r179, %r180;
	// end inline asm
	setp.lt.s32 	%p28, %r155, %r179;
	mov.b32 	%f181, %r156;
	add.f32 	%f182, %f522, %f181;
	selp.f32 	%f183, %f182, %f522, %p28;
	mov.b32 	%r162, %f183;
	mov.b32 	%r163, 2;
	// begin inline asm
	shfl.sync.down.b32 %r161, %r162, %r163, %r179, %r180;
	// end inline asm
	add.s32 	%r185, %r155, 2;
	setp.gt.s32 	%p29, %r185, %r179;
	mov.b32 	%f184, %r161;
	add.f32 	%f185, %f183, %f184;
	selp.f32 	%f186, %f183, %f185, %p29;
	mov.b32 	%r167, %f186;
	mov.b32 	%r168, 4;
	// begin inline asm
	shfl.sync.down.b32 %r166, %r167, %r168, %r179, %r180;
	// end inline asm
	add.s32 	%r186, %r155, 4;
	setp.gt.s32 	%p30, %r186, %r179;
	mov.b32 	%f187, %r166;
	add.f32 	%f188, %f186, %f187;
	selp.f32 	%f189, %f186, %f188, %p30;
	mov.b32 	%r172, %f189;
	mov.b32 	%r173, 8;
	// begin inline asm
	shfl.sync.down.b32 %r171, %r172, %r173, %r179, %r180;
	// end inline asm
	add.s32 	%r187, %r155, 8;
	setp.gt.s32 	%p31, %r187, %r179;
	mov.b32 	%f190, %r171;
	add.f32 	%f191, %f189, %f190;
	selp.f32 	%f192, %f189, %f191, %p31;
	mov.b32 	%r177, %f192;
	mov.b32 	%r178, 16;
	// begin inline asm
	shfl.sync.down.b32 %r176, %r177, %r178, %r179, %r180;
	// end inline asm
	add.s32 	%r188, %r155, 16;
	setp.gt.s32 	%p32, %r188, %r179;
	mov.b32 	%f193, %r176;
	add.f32 	%f194, %f192, %f193;
	selp.f32 	%f530, %f192, %f194, %p32;
	setp.ne.s32 	%p33, %r155, 0;
	@%p33 bra 	$L__BB3_54;
	shr.u32 	%r189, %r34, 3;
	and.b32  	%r190, %r189, 124;
	mov.u32 	%r191, _ZZN3cub18CUB_300001_SM_10006detail6reduce28DeviceReduceSingleTileKernelINS2_10policy_hubIfjN4cuda3std3__44plusIfEEE10Policy1000EPfSC_iS9_ffNS7_10__identityEEEvT0_T1_T2_T3_T4_T6_E12temp_storage;
	add.s32 	%r192, %r191, %r190;
	st.shared.f32 	[%r192+16], %f530;
$L__BB3_54:
	bar.sync 	0;
	setp.ne.s32 	%p34, %r34, 0;
	@%p34 bra 	$L__BB3_72;
	setp.gt.s32 	%p35, %r67, 32;
	ld.shared.f32 	%f195, [_ZZN3cub18CUB_300001_SM_10006detail6reduce28DeviceReduceSingleTileKernelINS2_10policy_hubIfjN4cuda3std3__44plusIfEEE10Policy1000EPfSC_iS9_ffNS7_10__identityEEEvT0_T1_T2_T3_T4_T6_E12temp_storage+20];
	add.f32 	%f196, %f530, %f195;
	selp.f32 	%f197, %f196, %f530, %p35;
	setp.gt.s32 	%p36, %r67, 64;
	ld.shared.f32 	%f198, [_ZZN3cub18CUB_300001_SM_10006detail6reduce28DeviceReduceSingleTileKernelINS2_10policy_hubIfjN4cuda3std3__44plusIfEEE10Policy1000EPfSC_iS9_ffNS7_10__identityEEEvT0_T1_T2_T3_T4_T6_E12temp_storage+24];
	add.f32 	%f199, %f198, %f197;
	selp.f32 	%f200, %f199, %f197, %p36;
	setp.gt.s32 	%p37, %r67, 96;
	ld.shared.f32 	%f201, [_ZZN3cub18CUB_300001_SM_10006detail6reduce28DeviceReduceSingleTileKernelINS2_10policy_hubIfjN4cuda3std3__44plusIfEEE10Policy1000EPfSC_iS9_ffNS7_10__identityEEEvT0_T1_T2_T3_T4_T6_E12temp_storage+28];
	add.f32 	%f202, %f201, %f200;
	selp.f32 	%f203, %f202, %f200, %p37;
	setp.gt.s32 	%p38, %r67, 128;
	ld.shared.f32 	%f204, [_ZZN3cub18CUB_300001_SM_10006detail6reduce28DeviceReduceSingleTileKernelINS2_10policy_hubIfjN4cuda3std3__44plusIfEEE10Policy1000EPfSC_iS9_ffNS7_10__identityEEEvT0_T1_T2_T3_T4_T6_E12temp_storage+32];
	add.f32 	%f205, %f204, %f203;
	selp.f32 	%f206, %f205, %f203, %p38;
	setp.gt.s32 	%p39, %r67, 160;
	ld.shared.f32 	%f207, [_ZZN3cub18CUB_300001_SM_10006detail6reduce28DeviceReduceSingleTileKernelINS2_10policy_hubIfjN4cuda3std3__44plusIfEEE10Policy1000EPfSC_iS9_ffNS7_10__identityEEEvT0_T1_T2_T3_T4_T6_E12temp_storage+36];
	add.f32 	%f208, %f207, %f206;
	selp.f32 	%f209, %f208, %f206, %p39;
	setp.gt.s32 	%p40, %r67, 192;
	ld.shared.f32 	%f210, [_ZZN3cub18CUB_300001_SM_10006detail6reduce28DeviceReduceSingleTileKernelINS2_10policy_hubIfjN4cuda3std3__44plusIfEEE10Policy1000EPfSC_iS9_ffNS7_10__identityEEEvT0_T1_T2_T3_T4_T6_E12temp_storage+40];
	add.f32 	%f211, %f210, %f209;
	selp.f32 	%f212, %f211, %f209, %p40;
	setp.gt.s32 	%p41, %r67, 224;
	ld.shared.f32 	%f213, [_ZZN3cub18CUB_300001_SM_10006detail6reduce28DeviceReduceSingleTileKernelINS2_10policy_hubIfjN4cuda3std3__44plusIfEEE10Policy1000EPfSC_iS9_ffNS7_10__identityEEEvT0_T1_T2_T3_T4_T6_E12temp_storage+44];
	add.f32 	%f214, %f213, %f212;
	selp.f32 	%f215, %f214, %f212, %p41;
	setp.gt.s32 	%p42, %r67, 256;
	ld.shared.f32 	%f216, [_ZZN3cub18CUB_300001_SM_10006detail6reduce28DeviceReduceSingleTileKernelINS2_10policy_hubIfjN4cuda3std3__44plusIfEEE10Policy1000EPfSC_iS9_ffNS7_10__identityEEEvT0_T1_T2_T3_T4_T6_E12temp_storage+48];
	add.f32 	%f217, %f216, %f215;
	selp.f32 	%f218, %f217, %f215, %p42;
	setp.gt.s32 	%p43, %r67, 288;
	ld.shared.f32 	%f219, [_ZZN3cub18CUB_300001_SM_10006detail6reduce28DeviceReduceSingleTileKernelINS2_10policy_hubIfjN4cuda3std3__44plusIfEEE10Policy1000EPfSC_iS9_ffNS7_10__identityEEEvT0_T1_T2_T3_T4_T6_E12temp_storage+52];
	add.f32 	%f220, %f219, %f218;
	selp.f32 	%f221, %f220, %f218, %p43;
	setp.gt.s32 	%p44, %r67, 320;
	ld.shared.f32 	%f222, [_ZZN3cub18CUB_300001_SM_10006detail6reduce28DeviceReduceSingleTileKernelINS2_10policy_hubIfjN4cuda3std3__44plusIfEEE10Policy1000EPfSC_iS9_ffNS7_10__identityEEEvT0_T1_T2_T3_T4_T6_E12temp_storage+56];
	add.f32 	%f223, %f222, %f221;
	selp.f32 	%f224, %f223, %f221, %p44;
	setp.gt.s32 	%p45, %r67, 352;
	ld.shared.f32 	%f225, [_ZZN3cub18CUB_300001_SM_10006detail6reduce28DeviceReduceSingleTileKernelINS2_10policy_hubIfjN4cuda3std3__44plusIfEEE10Policy1000EPfSC_iS9_ffNS7_10__identityEEEvT0_T1_T2_T3_T4_T6_E12temp_storage+60];
	add.f32 	%f226, %f225, %f224;
	selp.f32 	%f227, %f226, %f224, %p45;
	setp.gt.s32 	%p46, %r67, 384;
	ld.shared.f32 	%f228, [_ZZN3cub18CUB_300001_SM_10006detail6reduce28DeviceReduceSingleTileKernelINS2_10policy_hubIfjN4cuda3std3__44plusIfEEE10Policy1000EPfSC_iS9_ffNS7_10__identityEEEvT0_T1_T2_T3_T4_T6_E12temp_storage+64];
	add.f32 	%f229, %f228, %f227;
	selp.f32 	%f230, %f229, %f227, %p46;
	setp.gt.s32 	%p47, %r67, 416;
	ld.shared.f32 	%f231, [_ZZN3cub18CUB_300001_SM_10006detail6reduce28DeviceReduceSingleTileKernelINS2_10policy_hubIfjN4cuda3std3__44plusIfEEE10Policy1000EPfSC_iS9_ffNS7_10__identityEEEvT0_T1_T2_T3_T4_T6_E12temp_storage+68];
	add.f32 	%f232, %f231, %f230;
	selp.f32 	%f233, %f232, %f230, %p47;
	setp.gt.s32 	%p48, %r67, 448;
	ld.shared.f32 	%f234, [_ZZN3cub18CUB_300001_SM_10006detail6reduce28DeviceReduceSingleTileKernelINS2_10policy_hubIfjN4cuda3std3__44plusIfEEE10Policy1000EPfSC_iS9_ffNS7_10__identityEEEvT0_T1_T2_T3_T4_T6_E12temp_storage+72];
	add.f32 	%f235, %f234, %f233;
	selp.f32 	%f236, %f235, %f233, %p48;
	setp.gt.s32 	%p49, %r67, 480;
	ld.shared.f32 	%f237, [_ZZN3cub18CUB_300001_SM_10006detail6reduce28DeviceReduceSingleTileKernelINS2_10policy_hubIfjN4cuda3std3__44plusIfEEE10Policy1000EPfSC_iS9_ffNS7_10__identityEEEvT0_T1_T2_T3_T4_T6_E12temp_storage+76];
	add.f32 	%f238, %f237, %f236;
	selp.f32 	%f530, %f238, %f236, %p49;
	bra.uni 	$L__BB3_72;
$L__BB3_56:
	mov.u32 	%r46, %tid.x;
	mul.wide.u32 	%rd35, %r46, 4;
	add.s64 	%rd19, %rd16, %rd35;
	// begin inline asm
	ld.global.nc.u32 %r68, [%rd19];
	// end inline asm
	mov.b32 	%f59, %r68;
	add.s64 	%rd20, %rd19, 2048;
	// begin inline asm
	ld.global.nc.u32 %r69, [%rd20];
	// end inline asm
	mov.b32 	%f60, %r69;
	add.s64 	%rd21, %rd19, 4096;
	// begin inline asm
	ld.global.nc.u32 %r70, [%rd21];
	// end inline asm
	mov.b32 	%f61, %r70;
	add.s64 	%rd22, %rd19, 6144;
	// begin inline asm
	ld.global.nc.u32 %r71, [%rd22];
	// end inline asm
	mov.b32 	%f62, %r71;
	add.s64 	%rd23, %rd19, 8192;
	// begin inline asm
	ld.global.nc.u32 %r72, [%rd23];
	// end inline asm
	mov.b32 	%f63, %r72;
	add.s64 	%rd24, %rd19, 10240;
	// begin inline asm
	ld.global.nc.u32 %r73, [%rd24];
	// end inline asm
	mov.b32 	%f64, %r73;
	add.s64 	%rd25, %rd19, 12288;
	// begin inline asm
	ld.global.nc.u32 %r74, [%rd25];
	// end inline asm
	mov.b32 	%f65, %r74;
	add.s64 	%rd26, %rd19, 14336;
	// begin inline asm
	ld.global.nc.u32 %r75, [%rd26];
	// end inline asm
	mov.b32 	%f66, %r75;
	add.s64 	%rd27, %rd19, 16384;
	// begin inline asm
	ld.global.nc.u32 %r76, [%rd27];
	// end inline asm
	mov.b32 	%f67, %r76;
	add.s64 	%rd28, %rd19, 18432;
	// begin inline asm
	ld.global.nc.u32 %r77, [%rd28];
	// end inline asm
	mov.b32 	%f68, %r77;
	add.s64 	%rd29, %rd19, 20480;
	// begin inline asm
	ld.global.nc.u32 %r78, [%rd29];
	// end inline asm
	mov.b32 	%f69, %r78;
	add.s64 	%rd30, %rd19, 22528;
	// begin inline asm
	ld.global.nc.u32 %r79, [%rd30];
	// end inline asm
	mov.b32 	%f70, %r79;
	add.s64 	%rd31, %rd19, 24576;
	// begin inline asm
	ld.global.nc.u32 %r80, [%rd31];
	// end inline asm
	mov.b32 	%f71, %r80;
	add.s64 	%rd32, %rd19, 26624;
	// begin inline asm
	ld.global.nc.u32 %r81, [%rd32];
	// end inline asm
	mov.b32 	%f72, %r81;
	add.s64 	%rd33, %rd19, 28672;
	// begin inline asm
	ld.global.nc.u32 %r82, [%rd33];
	// end inline asm
	mov.b32 	%f73, %r82;
	add.s64 	%rd34, %rd19, 30720;
	// begin inline asm
	ld.global.nc.u32 %r83, [%rd34];
	// end inline asm
	mov.b32 	%f74, %r83;
	add.f32 	%f75, %f59, %f60;
	add.f32 	%f76, %f61, %f62;
	add.f32 	%f77, %f63, %f64;
	add.f32 	%f78, %f65, %f66;
	add.f32 	%f79, %f67, %f68;
	add.f32 	%f80, %f69, %f70;
	add.f32 	%f81, %f71, %f72;
	add.f32 	%f82, %f73, %f74;
	add.f32 	%f83, %f75, %f76;
	add.f32 	%f84, %f77, %f78;
	add.f32 	%f85, %f79, %f80;
	add.f32 	%f86, %f81, %f82;
	add.f32 	%f87, %f83, %f84;
	add.f32 	%f88, %f85, %f86;
	add.f32 	%f529, %f87, %f88;
	setp.lt.u32 	%p4, %r67, 16384;
	mov.b32 	%r400, 8192;
	@%p4 bra 	$L__BB3_60;
	add.s32 	%r47, %r67, -8192;
	mov.b32 	%r400, 8192;
$L__BB3_58:
	mul.wide.s32 	%rd52, %r400, 4;
	add.s64 	%rd36, %rd19, %rd52;
	// begin inline asm
	ld.global.nc.u32 %r86, [%rd36];
	// end inline asm
	mov.b32 	%f89, %r86;
	add.s64 	%rd37, %rd36, 2048;
	// begin inline asm
	ld.global.nc.u32 %r87, [%rd37];
	// end inline asm
	mov.b32 	%f90, %r87;
	add.s64 	%rd38, %rd36, 4096;
	// begin inline asm
	ld.global.nc.u32 %r88, [%rd38];
	// end inline asm
	mov.b32 	%f91, %r88;
	add.s64 	%rd39, %rd36, 6144;
	// begin inline asm
	ld.global.nc.u32 %r89, [%rd39];
	// end inline asm
	mov.b32 	%f92, %r89;
	add.s64 	%rd40, %rd36, 8192;
	// begin inline asm
	ld.global.nc.u32 %r90, [%rd40];
	// end inline asm
	mov.b32 	%f93, %r90;
	add.s64 	%rd41, %rd36, 10240;
	// begin inline asm
	ld.global.nc.u32 %r91, [%rd41];
	// end inline asm
	mov.b32 	%f94, %r91;
	add.s64 	%rd42, %rd36, 12288;
	// begin inline asm
	ld.global.nc.u32 %r92, [%rd42];
	// end inline asm
	mov.b32 	%f95, %r92;
	add.s64 	%rd43, %rd36, 14336;
	// begin inline asm
	ld.global.nc.u32 %r93, [%rd43];
	// end inline asm
	mov.b32 	%f96, %r93;
	add.s64 	%rd44, %rd36, 16384;
	// begin inline asm
	ld.global.nc.u32 %r94, [%rd44];
	// end inline asm
	mov.b32 	%f97, %r94;
	add.s64 	%rd45, %rd36, 18432;
	// begin inline asm
	ld.global.nc.u32 %r95, [%rd45];
	// end inline asm
	mov.b32 	%f98, %r95;
	add.s64 	%rd46, %rd36, 20480;
	// begin inline asm
	ld.global.nc.u32 %r96, [%rd46];
	// end inline asm
	mov.b32 	%f99, %r96;
	add.s64 	%rd47, %rd36, 22528;
	// begin inline asm
	ld.global.nc.u32 %r97, [%rd47];
	// end inline asm
	mov.b32 	%f100, %r97;
	add.s64 	%rd48, %rd36, 24576;
	// begin inline asm
	ld.global.nc.u32 %r98, [%rd48];
	// end inline asm
	mov.b32 	%f101, %r98;
	add.s64 	%rd49, %rd36, 26624;
	// begin inline asm
	ld.global.nc.u32 %r99, [%rd49];
	// end inline asm
	mov.b32 	%f102, %r99;
	add.s64 	%rd50, %rd36, 28672;
	// begin inline asm
	ld.global.nc.u32 %r100, [%rd50];
	// end inline asm
	mov.b32 	%f103, %r100;
	add.s64 	%rd51, %rd36, 30720;
	// begin inline asm
	ld.global.nc.u32 %r101, [%rd51];
	// end inline asm
	mov.b32 	%f104, %r101;
	add.f32 	%f105, %f529, %f89;
	add.f32 	%f106, %f90, %f91;
	add.f32 	%f107, %f92, %f93;
	add.f32 	%f108, %f94, %f95;
	add.f32 	%f109, %f96, %f97;
	add.f32 	%f110, %f98, %f99;
	add.f32 	%f111, %f100, %f101;
	add.f32 	%f112, %f102, %f103;
	add.f32 	%f113, %f105, %f106;
	add.f32 	%f114, %f107, %f108;
	add.f32 	%f115, %f109, %f110;
	add.f32 	%f116, %f111, %f112;
	add.f32 	%f117, %f113, %f114;
	add.f32 	%f118, %f115, %f116;
	add.f32 	%f119, %f117, %f118;
	add.f32 	%f529, %f119, %f104;
	sub.s32 	%r102, %r67, %r400;
	setp.lt.s32 	%p5, %r102, 8192;
	@%p5 bra 	$L__BB3_68;
	add.s32 	%r400, %r400, 8192;
	setp.le.s32 	%p6, %r400, %r47;
	@%p6 bra 	$L__BB3_58;
$L__BB3_60:
	setp.le.s32 	%p7, %r67, %r400;
	@%p7 bra 	$L__BB3_68;
	sub.s32 	%r51, %r67, %r400;
	setp.ge.s32 	%p8, %r46, %r51;
	@%p8 bra 	$L__BB3_68;
	not.b32 	%r103, %r46;
	add.s32 	%r104, %r67, %r103;
	sub.s32 	%r52, %r104, %r400;
	and.b32  	%r105, %r52, 1536;
	setp.eq.s32 	%p9, %r105, 1536;
	mov.u32 	%r404, %r46;
	@%p9 bra 	$L__BB3_65;
	add.s32 	%r402, %r46, %r400;
	shr.u32 	%r106, %r52, 9;
	add.s32 	%r107, %r106, 1;
	and.b32  	%r108, %r107, 3;
	neg.s32 	%r401, %r108;
	mov.u32 	%r404, %r46;
$L__BB3_64:
	.pragma "nounroll";
	mul.wide.u32 	%rd54, %r402, 4;
	add.s64 	%rd53, %rd16, %rd54;
	// begin inline asm
	ld.global.nc.u32 %r109, [%rd53];
	// end inline asm
	mov.b32 	%f121, %r109;
	add.f32 	%f529, %f529, %f121;
	add.s32 	%r404, %r404, 512;
	add.s32 	%r402, %r402, 512;
	add.s32 	%r401, %r401, 1;
	setp.ne.s32 	%p10, %r401, 0;
	@%p10 bra 	$L__BB3_64;
$L__BB3_65:
	setp.lt.u32 	%p11, %r52, 1536;
	@%p11 bra 	$L__BB3_68;
	cvt.u64.u32 	%rd55, %r404;
	cvt.u64.u32 	%rd56, %r400;
	add.s64 	%rd57, %rd55, %rd56;
	shl.b64 	%rd58, %rd57, 2;
	add.s64 	%rd59, %rd58, %rd16;
	add.s64 	%rd132, %rd59, 4096;
	add.s32 	%r405, %r404, %r400;
$L__BB3_67:
	mul.wide.u32 	%rd64, %r405, 4;
	add.s64 	%rd60, %rd16, %rd64;
	// begin inline asm
	ld.global.nc.u32 %r110, [%rd60];
	// end inline asm
	mov.b32 	%f122, %r110;
	add.f32 	%f123, %f529, %f122;
	add.s64 	%rd61, %rd132, -2048;
	// begin inline asm
	ld.global.nc.u32 %r111, [%rd61];
	// end inline asm
	mov.b32 	%f124, %r111;
	add.f32 	%f125, %f123, %f124;
	// begin inline asm
	ld.global.nc.u32 %r112, [%rd132];
	// end inline asm
	mov.b32 	%f126, %r112;
	add.f32 	%f127, %f125, %f126;
	add.s64 	%rd63, %rd132, 2048;
	// begin inline asm
	ld.global.nc.u32 %r113, [%rd63];
	// end inline asm
	mov.b32 	%f128, %r113;
	add.f32 	%f529, %f127, %f128;
	add.s32 	%r404, %r404, 2048;
	add.s64 	%rd132, %rd132, 8192;
	add.s32 	%r405, %r405, 2048;
	setp.lt.s32 	%p12, %r404, %r51;
	@%p12 bra 	$L__BB3_67;
$L__BB3_68:
	// begin inline asm
	mov.u32 %r114, %laneid;
	// end inline asm
	mov.b32 	%r116, %f529;
	mov.b32 	%r117, 1;
	mov.b32 	%r138, 31;
	mov.b32 	%r139, -1;
	// begin inline asm
	shfl.sync.down.b32 %r115, %r116, %r117, %r138, %r139;
	// end inline asm
	setp.gt.s32 	%p13, %r114, 30;
	mov.b32 	%f129, %r115;
	add.f32 	%f130, %f529, %f129;
	selp.f32 	%f131, %f529, %f130, %p13;
	mov.b32 	%r121, %f131;
	mov.b32 	%r122, 2;
	// begin inline asm
	shfl.sync.down.b32 %r120, %r121, %r122, %r138, %r139;
	// end inline asm
	setp.gt.s32 	%p14, %r114, 29;
	mov.b32 	%f132, %r120;
	add.f32 	%f133, %f131, %f132;
	selp.f32 	%f134, %f131, %f133, %p14;
	mov.b32 	%r126, %f134;
	mov.b32 	%r127, 4;
	// begin inline asm
	shfl.sync.down.b32 %r125, %r126, %r127, %r138, %r139;
	// end inline asm
	setp.gt.s32 	%p15, %r114, 27;
	mov.b32 	%f135, %r125;
	add.f32 	%f136, %f134, %f135;
	selp.f32 	%f137, %f134, %f136, %p15;
	mov.b32 	%r131, %f137;
	mov.b32 	%r132, 8;
	// begin inline asm
	shfl.sync.down.b32 %r130, %r131, %r132, %r138, %r139;
	// end inline asm
	setp.gt.s32 	%p16, %r114, 23;
	mov.b32 	%f138, %r130;
	add.f32 	%f139, %f137, %f138;
	selp.f32 	%f140, %f137, %f139, %p16;
	mov.b32 	%r136, %f140;
	mov.b32 	%r137, 16;
	// begin inline asm
	shfl.sync.down.b32 %r135, %r136, %r137, %r138, %r139;
	// end inline asm
	setp.gt.s32 	%p17, %r114, 15;
	mov.b32 	%f141, %r135;
	add.f32 	%f54, %f140, %f141;
	selp.f32 	%f530, %f140, %f54, %p17;
	setp.ne.s32 	%p18, %r114, 0;
	@%p18 bra 	$L__BB3_70;
	shr.u32 	%r140, %r46, 3;
	and.b32  	%r141, %r140, 124;
	mov.u32 	%r142, _ZZN3cub18CUB_300001_SM_10006detail6reduce28DeviceReduceSingleTileKernelINS2_10policy_hubIfjN4cuda3std3__44plusIfEEE10Policy1000EPfSC_iS9_ffNS7_10__identityEEEvT0_T1_T2_T3_T4_T6_E12temp_storage;
	add.s32 	%r143, %r142, %r141;
	st.shared.f32 	[%r143+16], %f54;
$L__BB3_70:
	bar.sync 	0;
	setp.ne.s32 	%p19, %r46, 0;
	@%p19 bra 	$L__BB3_72;
	ld.shared.f32 	%f142, [_ZZN3cub18CUB_300001_SM_10006detail6reduce28DeviceReduceSingleTileKernelINS2_10policy_hubIfjN4cuda3std3__44plusIfEEE10Policy1000EPfSC_iS9_ffNS7_10__identityEEEvT0_T1_T2_T3_T4_T6_E12temp_storage+20];
	add.f32 	%f143, %f530, %f142;
	ld.shared.f32 	%f144, [_ZZN3cub18CUB_300001_SM_10006detail6reduce28DeviceReduceSingleTileKernelINS2_10policy_hubIfjN4cuda3std3__44plusIfEEE10Policy1000EPfSC_iS9_ffNS7_10__identityEEEvT0_T1_T2_T3_T4_T6_E12temp_storage+24];
	add.f32 	%f145, %f143, %f144;
	ld.shared.f32 	%f146, [_ZZN3cub18CUB_300001_SM_10006detail6reduce28DeviceReduceSingleTileKernelINS2_10policy_hubIfjN4cuda3std3__44plusIfEEE10Policy1000EPfSC_iS9_ffNS7_10__identityEEEvT0_T1_T2_T3_T4_T6_E12temp_storage+28];
	add.f32 	%f147, %f145, %f146;
	ld.shared.f32 	%f148, [_ZZN3cub18CUB_300001_SM_10006detail6reduce28DeviceReduceSingleTileKernelINS2_10policy_hubIfjN4cuda3std3__44plusIfEEE10Policy1000EPfSC_iS9_ffNS7_10__identityEEEvT0_T1_T2_T3_T4_T6_E12temp_storage+32];
	add.f32 	%f149, %f147, %f148;
	ld.shared.f32 	%f150, [_ZZN3cub18CUB_300001_SM_10006detail6reduce28DeviceReduceSingleTileKernelINS2_10policy_hubIfjN4cuda3std3__44plusIfEEE10Policy1000EPfSC_iS9_ffNS7_10__identityEEEvT0_T1_T2_T3_T4_T6_E12temp_storage+36];
	add.f32 	%f151, %f149, %f150;
	ld.shared.f32 	%f152, [_ZZN3cub18CUB_300001_SM_10006detail6reduce28DeviceReduceSingleTileKernelINS2_10policy_hubIfjN4cuda3std3__44plusIfEEE10Policy1000EPfSC_iS9_ffNS7_10__identityEEEvT0_T1_T2_T3_T4_T6_E12temp_storage+40];
	add.f32 	%f153, %f151, %f152;
	ld.shared.f32 	%f154, [_ZZN3cub18CUB_300001_SM_10006detail6reduce28DeviceReduceSingleTileKernelINS2_10policy_hubIfjN4cuda3std3__44plusIfEEE10Policy1000EPfSC_iS9_ffNS7_10__identityEEEvT0_T1_T2_T3_T4_T6_E12temp_storage+44];
	add.f32 	%f155, %f153, %f154;
	ld.shared.f32 	%f156, [_ZZN3cub18CUB_300001_SM_10006detail6reduce28DeviceReduceSingleTileKernelINS2_10policy_hubIfjN4cuda3std3__44plusIfEEE10Policy1000EPfSC_iS9_ffNS7_10__identityEEEvT0_T1_T2_T3_T4_T6_E12temp_storage+48];
	add.f32 	%f157, %f155, %f156;
	ld.shared.f32 	%f158, [_ZZN3cub18CUB_300001_SM_10006detail6reduce28DeviceReduceSingleTileKernelINS2_10policy_hubIfjN4cuda3std3__44plusIfEEE10Policy1000EPfSC_iS9_ffNS7_10__identityEEEvT0_T1_T2_T3_T4_T6_E12temp_storage+52];
	add.f32 	%f159, %f157, %f158;
	ld.shared.f32 	%f160, [_ZZN3cub18CUB_300001_SM_10006detail6reduce28DeviceReduceSingleTileKernelINS2_10policy_hubIfjN4cuda3std3__44plusIfEEE10Policy1000EPfSC_iS9_ffNS7_10__identityEEEvT0_T1_T2_T3_T4_T6_E12temp_storage+56];
	add.f32 	%f161, %f159, %f160;
	ld.shared.f32 	%f162, [_ZZN3cub18CUB_300001_SM_10006detail6reduce28DeviceReduceSingleTileKernelINS2_10policy_hubIfjN4cuda3std3__44plusIfEEE10Policy1000EPfSC_iS9_ffNS7_10__identityEEEvT0_T1_T2_T3_T4_T6_E12temp_storage+60];
	add.f32 	%f163, %f161, %f162;
	ld.shared.f32 	%f164, [_ZZN3cub18CUB_300001_SM_10006detail6reduce28DeviceReduceSingleTileKernelINS2_10policy_hubIfjN4cuda3std3__44plusIfEEE10Policy1000EPfSC_iS9_ffNS7_10__identityEEEvT0_T1_T2_T3_T4_T6_E12temp_storage+64];
	add.f32 	%f165, %f163, %f164;
	ld.shared.f32 	%f166, [_ZZN3cub18CUB_300001_SM_10006detail6reduce28DeviceReduceSingleTileKernelINS2_10policy_hubIfjN4cuda3std3__44plusIfEEE10Policy1000EPfSC_iS9_ffNS7_10__identityEEEvT0_T1_T2_T3_T4_T6_E12temp_storage+68];
	add.f32 	%f167, %f165, %f166;
	ld.shared.f32 	%f168, [_ZZN3cub18CUB_300001_SM_10006detail6reduce28DeviceReduceSingleTileKernelINS2_10policy_hubIfjN4cuda3std3__44plusIfEEE10Policy1000EPfSC_iS9_ffNS7_10__identityEEEvT0_T1_T2_T3_T4_T6_E12temp_storage+72];
	add.f32 	%f169, %f167, %f168;
	ld.shared.f32 	%f170, [_ZZN3cub18CUB_300001_SM_10006detail6reduce28DeviceReduceSingleTileKernelINS2_10policy_hubIfjN4cuda3std3__44plusIfEEE10Policy1000EPfSC_iS9_ffNS7_10__identityEEEvT0_T1_T2_T3_T4_T6_E12temp_storage+76];
	add.f32 	%f530, %f169, %f170;
$L__BB3_72:
	mov.u32 	%r379, %tid.x;
	setp.ne.s32 	%p111, %r379, 0;
	@%p111 bra 	$L__BB3_74;
	add.f32 	%f503, %f58, %f530;
	st.global.f32 	[%rd1], %f503;
$L__BB3_74:
	ret;

}
	// .globl	_ZN3cub18CUB_300001_SM_10006detail6reduce28DeviceReduceSingleTileKernelINS2_10policy_hubIfyN4cuda3std3__44plusIfEEE10Policy1000EN6thrust24THRUST_300001_SM_1000_NS6detail15normal_iteratorINSD_10device_ptrIfEEEEPfyS9_ffNS7_10__identityEEEvT0_T1_T2_T3_T4_T6_
.visible .entry _ZN3cub18CUB_300001_SM_10006detail6reduce28DeviceReduceSingleTileKernelINS2_10policy_hubIfyN4cuda3std3__44plusIfEEE10Policy1000EN6thrust24THRUST_300001_SM_1000_NS6detail15normal_iteratorINSD_10device_ptrIfEEEEPfyS9_ffNS7_10__identityEEEvT0_T1_T2_T3_T4_T6_(
	.param .align 8 .b8 _ZN3cub18CUB_300001_SM_10006detail6reduce28DeviceReduceSingleTileKernelINS2_10policy_hubIfyN4cuda3std3__44plusIfEEE10Policy1000EN6thrust24THRUST_300001_SM_1000_NS6detail15normal_iteratorINSD_10device_ptrIfEEEEPfyS9_ffNS7_10__identityEEEvT0_T1_T2_T3_T4_T6__param_0[8],
	.param .u64 .ptr .align 1 _ZN3cub18CUB_300001_SM_10006detail6reduce28DeviceReduceSingleTileKernelINS2_10policy_hubIfyN4cuda3std3__44plusIfEEE10Policy1000EN6thrust24THRUST_300001_SM_1000_NS6detail15normal_iteratorINSD_10device_ptrIfEEEEPfyS9_ffNS7_10__identityEEEvT0_T1_T2_T3_T4_T6__param_1,
	.param .u64 _ZN3cub18CUB_300001_SM_10006detail6reduce28DeviceReduceSingleTileKernelINS2_10policy_hubIfyN4cuda3std3__44plusIfEEE10Policy1000EN6thrust24THRUST_300001_SM_1000_NS6detail15normal_iteratorINSD_10device_ptrIfEEEEPfyS9_ffNS7_10__identityEEEvT0_T1_T2_T3_T4_T6__param_2,
	.param .align 1 .b8 _ZN3cub18CUB_300001_SM_10006detail6reduce28DeviceReduceSingleTileKernelINS2_10policy_hubIfyN4cuda3std3__44plusIfEEE10Policy1000EN6thrust24THRUST_300001_SM_1000_NS6detail15normal_iteratorINSD_10device_ptrIfEEEEPfyS9_ffNS7_10__identityEEEvT0_T1_T2_T3_T4_T6__param_3[1],
	.param .f32 _ZN3cub18CUB_300001_SM_10006detail6reduce28DeviceReduceSingleTileKernelINS2_10policy_hubIfyN4cuda3std3__44plusIfEEE10Policy1000EN6thrust24THRUST_300001_SM_1000_NS6detail15normal_iteratorINSD_10device_ptrIfEEEEPfyS9_ffNS7_10__identityEEEvT0_T1_T2_T3_T4_T6__param_4,
	.param .align 1 .b8 _ZN3cub18CUB_300001_SM_10006detail6reduce28DeviceReduceSingleTileKernelINS2_10policy_hubIfyN4cuda3std3__44plusIfEEE10Policy1000EN6thrust24THRUST_300001_SM_1000_NS6detail15normal_iteratorINSD_10device_ptrIfEEEEPfyS9_ffNS7_10__identityEEEvT0_T1_T2_T3_T4_T6__param_5[1]
)
.maxntid 256
.minnctapersm 1
{
	.reg .pred 	%p<59>;
	.reg .b32 	%r<171>;
	.reg .b32 	%f<328>;
	.reg .b64 	%rd<56>;
	// demoted variable
	.shared .align 4 .b8 _ZZN3cub18CUB_300001_SM_10006detail6reduce28DeviceReduceSingleTileKernelINS2_10policy_hubIfyN4cuda3std3__44plusIfEEE10Policy1000EN6thrust24THRUST_300001_SM_1000_NS6detail15normal_iteratorINSD_10device_ptrIfEEEEPfyS9_ffNS7_10__identityEEEvT0_T1_T2_T3_T4_T6_E12temp_storage[44];
	ld.param.u64 	%rd18, [_ZN3cub18CUB_300001_SM_10006detail6reduce28DeviceReduceSingleTileKernelINS2_10policy_hubIfyN4cuda3std3__44plusIfEEE10Policy1000EN6thrust24THRUST_300001_SM_1000_NS6detail15normal_iteratorINSD_10device_ptrIfEEEEPfyS9_ffNS7_10__identityEEEvT0_T1_T2_T3_T4_T6__param_0];
	ld.param.u64 	%rd20, [_ZN3cub18CUB_300001_SM_10006detail6reduce28DeviceReduceSingleTileKernelINS2_10policy_hubIfyN4cuda3std3__44plusIfEEE10Policy1000EN6thrust24THRUST_300001_SM_1000_NS6detail15normal_iteratorINSD_10device_ptrIfEEEEPfyS9_ffNS7_10__identityEEEvT0_T1_T2_T3_T4_T6__param_1];
	ld.param.u64 	%rd19, [_ZN3cub18CUB_300001_SM_10006detail6reduce28DeviceReduceSingleTileKernelINS2_10policy_hubIfyN4cuda3std3__44plusIfEEE10Policy1000EN6thrust24THRUST_300001_SM_1000_NS6detail15normal_iteratorINSD_10device_ptrIfEEEEPfyS9_ffNS7_10__identityEEEvT0_T1_T2_T3_T4_T6__param_2];
	ld.param.f32 	%f42, [_ZN3cub18CUB_300001_SM_10006detail6reduce28DeviceReduceSingleTileKernelINS2_10policy_hubIfyN4cuda3std3__44plusIfEEE10Policy1000EN6thrust24THRUST_300001_SM_1000_NS6detail15normal_iteratorINSD_10device_ptrIfEEEEPfyS9_ffNS7_10__identityEEEvT0_T1_T2_T3_T4_T6__param_4];
	cvta.to.global.u64 	%rd1, %rd20;
	setp.ne.s64 	%p1, %rd19, 0;
	@%p1 bra 	$L__BB4_3;
	mov.u32 	%r156, %tid.x;
	setp.ne.s32 	%p58, %r156, 0;
	@%p58 bra 	$L__BB4_51;
	st.global.f32 	[%rd1], %f42;
	bra.uni 	$L__BB4_51;
$L__BB4_3:
	cvta.to.global.u64 	%rd2, %rd18;
	setp.gt.u64 	%p2, %rd19, 4095;
	@%p2 bra 	$L__BB4_28;
	cvt.u32.u64 	%r1, %rd19;
	mov.u32 	%r2, %tid.x;
	setp.ge.u32 	%p24, %r2, %r1;
	mov.f32 	%f315, 0f00000000;
	mov.u32 	%r160, %r2;
	@%p24 bra 	$L__BB4_6;
	mul.wide.u32 	%rd41, %r2, 4;
	add.s64 	%rd42, %rd2, %rd41;
	ld.global.f32 	%f315, [%rd42];
	add.s32 	%r160, %r2, 256;
$L__BB4_6:
	setp.ge.u32 	%p25, %r160, %r1;
	@%p25 bra 	$L__BB4_19;
	not.b32 	%r83, %r160;
	add.s32 	%r84, %r83, %r1;
	shr.u32 	%r85, %r84, 8;
	add.s32 	%r5, %r85, 1;
	and.b32  	%r6, %r5, 15;
	setp.lt.u32 	%p26, %r84, 3840;
	@%p26 bra 	$L__BB4_10;
	and.b32  	%r86, %r5, 33554416;
	neg.s32 	%r158, %r86;
	mul.wide.u32 	%rd43, %r160, 4;
	add.s64 	%rd44, %rd43, %rd2;
	add.s64 	%rd51, %rd44, 8192;
$L__BB4_9:
	.pragma "nounroll";
	ld.global.f32 	%f189, [%rd51+-8192];
	add.f32 	%f190, %f315, %f189;
	ld.global.f32 	%f191, [%rd51+-7168];
	add.f32 	%f192, %f190, %f191;
	ld.global.f32 	%f193, [%rd51+-6144];
	add.f32 	%f194, %f192, %f193;
	ld.global.f32 	%f195, [%rd51+-5120];
	add.f32 	%f196, %f194, %f195;
	ld.global.f32 	%f197, [%rd51+-4096];
	add.f32 	%f198, %f196, %f197;
	ld.global.f32 	%f199, [%rd51+-3072];
	add.f32 	%f200, %f198, %f199;
	ld.global.f32 	%f201, [%rd51+-2048];
	add.f32 	%f202, %f200, %f201;
	ld.global.f32 	%f203, [%rd51+-1024];
	add.f32 	%f204, %f202, %f203;
	ld.global.f32 	%f205, [%rd51];
	add.f32 	%f206, %f204, %f205;
	ld.global.f32 	%f207, [%rd51+1024];
	add.f32 	%f208, %f206, %f207;
	ld.global.f32 	%f209, [%rd51+2048];
	add.f32 	%f210, %f208, %f209;
	ld.global.f32 	%f211, [%rd51+3072];
	add.f32 	%f212, %f210, %f211;
	ld.global.f32 	%f213, [%rd51+4096];
	add.f32 	%f214, %f212, %f213;
	ld.global.f32 	%f215, [%rd51+5120];
	add.f32 	%f216, %f214, %f215;
	ld.global.f32 	%f217, [%rd51+6144];
	add.f32 	%f218, %f216, %f217;
	ld.global.f32 	%f219, [%rd51+7168];
	add.f32 	%f315, %f218, %f219;
	add.s32 	%r160, %r160, 4096;
	add.s32 	%r158, %r158, 16;
	add.s64 	%rd51, %rd51, 16384;
	setp.ne.s32 	%p27, %r158, 0;
	@%p27 bra 	$L__BB4_9;
$L__BB4_10:
	setp.eq.s32 	%p28, %r6, 0;
	@%p28 bra 	$L__BB4_19;
	and.b32  	%r13, %r5, 7;
	setp.lt.u32 	%p29, %r6, 8;
	@%p29 bra 	$L__BB4_13;
	mul.wide.s32 	%rd45, %r160, 4;
	add.s64 	%rd46, %rd2, %rd45;
	ld.global.f32 	%f221, [%rd46];
	add.f32 	%f222, %f315, %f221;
	ld.global.f32 	%f223, [%rd46+1024];
	add.f32 	%f224, %f222, %f223;
	ld.global.f32 	%f225, [%rd46+2048];
	add.f32 	%f226, %f224, %f225;
	ld.global.f32 	%f227, [%rd46+3072];
	add.f32 	%f228, %f226, %f227;
	ld.global.f32 	%f229, [%rd46+4096];
	add.f32 	%f230, %f228, %f229;
	ld.global.f32 	%f231, [%rd46+5120];
	add.f32 	%f232, %f230, %f231;
	ld.global.f32 	%f233, [%rd46+6144];
	add.f32 	%f234, %f232, %f233;
	ld.global.f32 	%f235, [%rd46+7168];
	add.f32 	%f315, %f234, %f235;
	add.s32 	%r160, %r160, 2048;
$L__BB4_13:
	setp.eq.s32 	%p30, %r13, 0;
	@%p30 bra 	$L__BB4_19;
	and.b32  	%r16, %r5, 3;
	setp.lt.u32 	%p31, %r13, 4;
	@%p31 bra 	$L__BB4_16;
	mul.wide.s32 	%rd47, %r160, 4;
	add.s64 	%rd48, %rd2, %rd47;
	ld.global.f32 	%f237, [%rd48];
	add.f32 	%f238, %f315, %f237;
	ld.global.f32 	%f239, [%rd48+1024];
	add.f32 	%f240, %f238, %f239;
	ld.global.f32 	%f241, [%rd48+2048];
	add.f32 	%f242, %f240, %f241;
	ld.global.f32 	%f243, [%rd48+3072];
	add.f32 	%f315, %f242, %f243;
	add.s32 	%r160, %r160, 1024;
$L__BB4_16:
	setp.eq.s32 	%p32, %r16, 0;
	@%p32 bra 	$L__BB4_19;
	neg.s32 	%r163, %r16;
$L__BB4_18:
	.pragma "nounroll";
	mul.wide.s32 	%rd49, %r160, 4;
	add.s64 	%rd50, %rd2, %rd49;
	ld.global.f32 	%f244, [%rd50];
	add.f32 	%f315, %f315, %f244;
	add.s32 	%r160, %r160, 256;
	add.s32 	%r163, %r163, 1;
	setp.ne.s32 	%p33, %r163, 0;
	@%p33 bra 	$L__BB4_18;
$L__BB4_19:
	setp.lt.u64 	%p34, %rd19, 256;
	@%p34 bra 	$L__BB4_24;
	// begin inline asm
	mov.u32 %r125, %laneid;
	// end inline asm
	mov.b32 	%r127, %f315;
	mov.b32 	%r128, 1;
	mov.b32 	%r149, 31;
	mov.b32 	%r150, -1;
	// begin inline asm
	shfl.sync.down.b32 %r126, %r127, %r128, %r149, %r150;
	// end inline asm
	setp.gt.s32 	%p50, %r125, 30;
	mov.b32 	%f279, %r126;
	add.f32 	%f280, %f315, %f279;
	selp.f32 	%f281, %f315, %f280, %p50;
	mov.b32 	%r132, %f281;
	mov.b32 	%r133, 2;
	// begin inline asm
	shfl.sync.down.b32 %r131, %r132, %r133, %r149, %r150;
	// end inline asm
	setp.gt.s32 	%p51, %r125, 29;
	mov.b32 	%f282, %r131;
	add.f32 	%f283, %f281, %f282;
	selp.f32 	%f284, %f281, %f283, %p51;
	mov.b32 	%r137, %f284;
	mov.b32 	%r138, 4;
	// begin inline asm
	shfl.sync.down.b32 %r136, %r137, %r138, %r149, %r150;
	// end inline asm
	setp.gt.s32 	%p52, %r125, 27;
	mov.b32 	%f285, %r136;
	add.f32 	%f286, %f284, %f285;
	selp.f32 	%f287, %f284, %f286, %p52;
	mov.b32 	%r142, %f287;
	mov.b32 	%r143, 8;
	// begin inline asm
	shfl.sync.down.b32 %r141, %r142, %r143, %r149, %r150;
	// end inline asm
	setp.gt.s32 	%p53, %r125, 23;
	mov.b32 	%f288, %r141;
	add.f32 	%f289, %f287, %f288;
	selp.f32 	%f290, %f287, %f289, %p53;
	mov.b32 	%r147, %f290;
	mov.b32 	%r148, 16;
	// begin inline asm
	shfl.sync.down.b32 %r146, %r147, %r148, %r149, %r150;
	// end inline asm
	setp.gt.s32 	%p54, %r125, 15;
	mov.b32 	%f291, %r146;
	add.f32 	%f16, %f290, %f291;
	selp.f32 	%f327, %f290, %f16, %p54;
	setp.ne.s32 	%p55, %r125, 0;
	@%p55 bra 	$L__BB4_22;
	shr.u32 	%r151, %r2, 3;
	and.b32  	%r152, %r151, 124;
	mov.u32 	%r153, _ZZN3cub18CUB_300001_SM_10006detail6reduce28DeviceReduceSingleTileKernelINS2_10policy_hubIfyN4cuda3std3__44plusIfEEE10Policy1000EN6thrust24THRUST_300001_SM_1000_NS6detail15normal_iteratorINSD_10device_ptrIfEEEEPfyS9_ffNS7_10__identityEEEvT0_T1_T2_T3_T4_T6_E12temp_storage;
	add.s32 	%r154, %r153, %r152;
	st.shared.f32 	[%r154+8], %f16;
$L__BB4_22:
	bar.sync 	0;
	setp.ne.s32 	%p56, %r2, 0;
	@%p56 bra 	$L__BB4_49;
	ld.shared.f32 	%f292, [_ZZN3cub18CUB_300001_SM_10006detail6reduce28DeviceReduceSingleTileKernelINS2_10policy_hubIfyN4cuda3std3__44plusIfEEE10Policy1000EN6thrust24THRUST_300001_SM_1000_NS6detail15normal_iteratorINSD_10device_ptrIfEEEEPfyS9_ffNS7_10__identityEEEvT0_T1_T2_T3_T4_T6_E12temp_storage+12];
	add.f32 	%f293, %f327, %f292;
	ld.shared.f32 	%f294, [_ZZN3cub18CUB_300001_SM_10006detail6reduce28DeviceReduceSingleTileKernelINS2_10policy_hubIfyN4cuda3std3__44plusIfEEE10Policy1000EN6thrust24THRUST_300001_SM_1000_NS6detail15normal_iteratorINSD_10device_ptrIfEEEEPfyS9_ffNS7_10__identityEEEvT0_T1_T2_T3_T4_T6_E12temp_storage+16];
	add.f32 	%f295, %f293, %f294;
	ld.shared.f32 	%f296, [_ZZN3cub18CUB_300001_SM_10006detail6reduce28DeviceReduceSingleTileKernelINS2_10policy_hubIfyN4cuda3std3__44plusIfEEE10Policy1000EN6thrust24THRUST_300001_SM_1000_NS6detail15normal_iteratorINSD_10device_ptrIfEEEEPfyS9_ffNS7_10__identityEEEvT0_T1_T2_T3_T4_T6_E12temp_storage+20];
	add.f32 	%f297, %f295, %f296;
	ld.shared.f32 	%f298, [_ZZN3cub18CUB_300001_SM_10006detail6reduce28DeviceReduceSingleTileKernelINS2_10policy_hubIfyN4cuda3std3__44plusIfEEE10Policy1000EN6thrust24THRUST_300001_SM_1000_NS6detail15normal_iteratorINSD_10device_ptrIfEEEEPfyS9_ffNS7_10__identityEEEvT0_T1_T2_T3_T4_T6_E12temp_storage+24];
	add.f32 	%f299, %f297, %f298;
	ld.shared.f32 	%f300, [_ZZN3cub18CUB_300001_SM_10006detail6reduce28DeviceReduceSingleTileKernelINS2_10policy_hubIfyN4cuda3std3__44plusIfEEE10Policy1000EN6thrust24THRUST_300001_SM_1000_NS6detail15normal_iteratorINSD_10device_ptrIfEEEEPfyS9_ffNS7_10__identityEEEvT0_T1_T2_T3_T4_T6_E12temp_storage+28];
	add.f32 	%f301, %f299, %f300;
	ld.shared.f32 	%f302, [_ZZN3cub18CUB_300001_SM_10006detail6reduce28DeviceReduceSingleTileKernelINS2_10policy_hubIfyN4cuda3std3__44plusIfEEE10Policy1000EN6thrust24THRUST_300001_SM_1000_NS6detail15normal_iteratorINSD_10device_ptrIfEEEEPfyS9_ffNS7_10__identityEEEvT0_T1_T2_T3_T4_T6_E12temp_storage+32];
	add.f32 	%f303, %f301, %f302;
	ld.shared.f32 	%f304, [_ZZN3cub18CUB_300001_SM_10006detail6reduce28DeviceReduceSingleTileKernelINS2_10policy_hubIfyN4cuda3std3__44plusIfEEE10Policy1000EN6thrust24THRUST_300001_SM_1000_NS6detail15normal_iteratorINSD_10device_ptrIfEEEEPfyS9_ffNS7_10__identityEEEvT0_T1_T2_T3_T4_T6_E12temp_storage+36];
	add.f32 	%f327, %f303, %f304;
	bra.uni 	$L__BB4_49;
$L__BB4_24:
	// begin inline asm
	mov.u32 %r87, %laneid;
	// end inline asm
	and.b32  	%r113, %r2, 992;
	add.s32 	%r114, %r113, 32;
	setp.gt.u32 	%p35, %r114, %r1;
	not.b32 	%r115, %r113;
	add.s32 	%r116, %r1, %r115;
	selp.b32 	%r111, %r116, 31, %p35;
	mov.b32 	%r89, %f315;
	mov.b32 	%r90, 1;
	mov.b32 	%r112, -1;
	// begin inline asm
	shfl.sync.down.b32 %r88, %r89, %r90, %r111, %r112;
	// end inline asm
	setp.lt.s32 	%p36, %r87, %r111;
	mov.b32 	%f245, %r88;
	add.f32 	%f246, %f315, %f245;
	selp.f32 	%f247, %f246, %f315, %p36;
	mov.b32 	%r94, %f247;
	mov.b32 	%r95, 2;
	// begin inline asm
	shfl.sync.down.b32 %r93, %r94, %r95, %r111, %r112;
	// end inline asm
	add.s32 	%r117, %r87, 2;
	setp.gt.s32 	%p37, %r117, %r111;
	mov.b32 	%f248, %r93;
	add.f32 	%f249, %f247, %f248;
	selp.f32 	%f250, %f247, %f249, %p37;
	mov.b32 	%r99, %f250;
	mov.b32 	%r100, 4;
	// begin inline asm
	shfl.sync.down.b32 %r98, %r99, %r100, %r111, %r112;
	// end inline asm
	add.s32 	%r118, %r87, 4;
	setp.gt.s32 	%p38, %r118, %r111;
	mov.b32 	%f251, %r98;
	add.f32 	%f252, %f250, %f251;
	selp.f32 	%f253, %f250, %f252, %p38;
	mov.b32 	%r104, %f253;
	mov.b32 	%r105, 8;
	// begin inline asm
	shfl.sync.down.b32 %r103, %r104, %r105, %r111, %r112;
	// end inline asm
	add.s32 	%r119, %r87, 8;
	setp.gt.s32 	%p39, %r119, %r111;
	mov.b32 	%f254, %r103;
	add.f32 	%f255, %f253, %f254;
	selp.f32 	%f256, %f253, %f255, %p39;
	mov.b32 	%r109, %f256;
	mov.b32 	%r110, 16;
	// begin inline asm
	shfl.sync.down.b32 %r108, %r109, %r110, %r111, %r112;
	// end inline asm
	add.s32 	%r120, %r87, 16;
	setp.gt.s32 	%p40, %r120, %r111;
	mov.b32 	%f257, %r108;
	add.f32 	%f258, %f256, %f257;
	selp.f32 	%f327, %f256, %f258, %p40;
	setp.ne.s32 	%p41, %r87, 0;
	@%p41 bra 	$L__BB4_26;
	shr.u32 	%r121, %r2, 3;
	and.b32  	%r122, %r121, 124;
	mov.u32 	%r123, _ZZN3cub18CUB_300001_SM_10006detail6reduce28DeviceReduceSingleTileKernelINS2_10policy_hubIfyN4cuda3std3__44plusIfEEE10Policy1000EN6thrust24THRUST_300001_SM_1000_NS6detail15normal_iteratorINSD_10device_ptrIfEEEEPfyS9_ffNS7_10__identityEEEvT0_T1_T2_T3_T4_T6_E12temp_storage;
	add.s32 	%r124, %r123, %r122;
	st.shared.f32 	[%r124+8], %f327;
$L__BB4_26:
	bar.sync 	0;
	setp.ne.s32 	%p42, %r2, 0;
	@%p42 bra 	$L__BB4_49;
	setp.gt.u64 	%p43, %rd19, 32;
	ld.shared.f32 	%f259, [_ZZN3cub18CUB_300001_SM_10006detail6reduce28DeviceReduceSingleTileKernelINS2_10policy_hubIfyN4cuda3std3__44plusIfEEE10Policy1000EN6thrust24THRUST_300001_SM_1000_NS6detail15normal_iteratorINSD_10device_ptrIfEEEEPfyS9_ffNS7_10__identityEEEvT0_T1_T2_T3_T4_T6_E12temp_storage+12];
	add.f32 	%f260, %f327, %f259;
	selp.f32 	%f261, %f260, %f327, %p43;
	setp.gt.u64 	%p44, %rd19, 64;
	ld.shared.f32 	%f262, [_ZZN3cub18CUB_300001_SM_10006detail6reduce28DeviceReduceSingleTileKernelINS2_10policy_hubIfyN4cuda3std3__44plusIfEEE10Policy1000EN6thrust24THRUST_300001_SM_1000_NS6detail15normal_iteratorINSD_10device_ptrIfEEEEPfyS9_ffNS7_10__identityEEEvT0_T1_T2_T3_T4_T6_E12temp_storage+16];
	add.f32 	%f263, %f262, %f261;
	selp.f32 	%f264, %f263, %f261, %p44;
	setp.gt.u64 	%p45, %rd19, 96;
	ld.shared.f32 	%f265, [_ZZN3cub18CUB_300001_SM_10006detail6reduce28DeviceReduceSingleTileKernelINS2_10policy_hubIfyN4cuda3std3__44plusIfEEE10Policy1000EN6thrust24THRUST_300001_SM_1000_NS6detail15normal_iteratorINSD_10device_ptrIfEEEEPfyS9_ffNS7_10__identityEEEvT0_T1_T2_T3_T4_T6_E12temp_storage+20];
	add.f32 	%f266, %f265, %f264;
	selp.f32 	%f267, %f266, %f264, %p45;
	setp.gt.u64 	%p46, %rd19, 128;
	ld.shared.f32 	%f268, [_ZZN3cub18CUB_300001_SM_10006detail6reduce28DeviceReduceSingleTileKernelINS2_10policy_hubIfyN4cuda3std3__44plusIfEEE10Policy1000EN6thrust24THRUST_300001_SM_1000_NS6detail15normal_iteratorINSD_10device_ptrIfEEEEPfyS9_ffNS7_10__identityEEEvT0_T1_T2_T3_T4_T6_E12temp_storage+24];
	add.f32 	%f269, %f268, %f267;
	selp.f32 	%f270, %f269, %f267, %p46;
	setp.gt.u64 	%p47, %rd19, 160;
	ld.shared.f32 	%f271, [_ZZN3cub18CUB_300001_SM_10006detail6reduce28DeviceReduceSingleTileKernelINS2_10policy_hubIfyN4cuda3std3__44plusIfEEE10Policy1000EN6thrust24THRUST_300001_SM_1000_NS6detail15normal_iteratorINSD_10device_ptrIfEEEEPfyS9_ffNS7_10__identityEEEvT0_T1_T2_T3_T4_T6_E12temp_storage+28];
	add.f32 	%f272, %f271, %f270;
	selp.f32 	%f273, %f272, %f270, %p47;
	setp.gt.u64 	%p48, %rd19, 192;
	ld.shared.f32 	%f274, [_ZZN3cub18CUB_300001_SM_10006detail6reduce28DeviceReduceSingleTileKernelINS2_10policy_hubIfyN4cuda3std3__44plusIfEEE10Policy1000EN6thrust24THRUST_300001_SM_1000_NS6detail15normal_iteratorINSD_10device_ptrIfEEEEPfyS9_ffNS7_10__identityEEEvT0_T1_T2_T3_T4_T6_E12temp_storage+32];
	add.f32 	%f275, %f274, %f273;
	selp.f32 	%f276, %f275, %f273, %p48;
	setp.gt.u64 	%p49, %rd19, 224;
	ld.shared.f32 	%f277, [_ZZN3cub18CUB_300001_SM_10006detail6reduce28DeviceReduceSingleTileKernelINS2_10policy_hubIfyN4cuda3std3__44plusIfEEE10Policy1000EN6thrust24THRUST_300001_SM_1000_NS6detail15normal_iteratorINSD_10device_ptrIfEEEEPfyS9_ffNS7_10__identityEEEvT0_T1_T2_T3_T4_T6_E12temp_storage+36];
	add.f32 	%f278, %f277, %f276;
	selp.f32 	%f327, %f278, %f276, %p49;
	bra.uni 	$L__BB4_49;
$L__BB4_28:
	mov.u32 	%r24, %tid.x;
	cvt.u64.u32 	%rd6, %r24;
	mul.wide.u32 	%rd22, %r24, 4;
	add.s64 	%rd7, %rd2, %rd22;
	ld.global.f32 	%f43, [%rd7];
	ld.global.f32 	%f44, [%rd7+1024];
	ld.global.f32 	%f45, [%rd7+2048];
	ld.global.f32 	%f46, [%rd7+3072];
	ld.global.f32 	%f47, [%rd7+4096];
	ld.global.f32 	%f48, [%rd7+5120];
	ld.global.f32 	%f49, [%rd7+6144];
	ld.global.f32 	%f50, [%rd7+7168];
	ld.global.f32 	%f51, [%rd7+8192];
	ld.global.f32 	%f52, [%rd7+9216];
	ld.global.f32 	%f53, [%rd7+10240];
	ld.global.f32 	%f54, [%rd7+11264];
	ld.global.f32 	%f55, [%rd7+12288];
	ld.global.f32 	%f56, [%rd7+13312];
	ld.global.f32 	%f57, [%rd7+14336];
	ld.global.f32 	%f58, [%rd7+15360];
	add.f32 	%f59, %f43, %f44;
	add.f32 	%f60, %f45, %f46;
	add.f32 	%f61, %f47, %f48;
	add.f32 	%f62, %f49, %f50;
	add.f32 	%f63, %f51, %f52;
	add.f32 	%f64, %f53, %f54;
	add.f32 	%f65, %f55, %f56;
	add.f32 	%f66, %f57, %f58;
	add.f32 	%f67, %f59, %f60;
	add.f32 	%f68, %f61, %f62;
	add.f32 	%f69, %f63, %f64;
	add.f32 	%f70, %f65, %f66;
	add.f32 	%f71, %f67, %f68;
	add.f32 	%f72, %f69, %f70;
	add.f32 	%f326, %f71, %f72;
	add.s64 	%rd8, %rd19, -4096;
	setp.lt.u64 	%p3, %rd8, 4096;
	mov.b64 	%rd53, 4096;
	@%p3 bra 	$L__BB4_32;
	mov.b64 	%rd53, 4096;
$L__BB4_30:
	shl.b64 	%rd24, %rd53, 2;
	add.s64 	%rd25, %rd7, %rd24;
	ld.global.f32 	%f73, [%rd25];
	ld.global.f32 	%f74, [%rd25+1024];
	ld.global.f32 	%f75, [%rd25+2048];
	ld.global.f32 	%f76, [%rd25+3072];
	ld.global.f32 	%f77, [%rd25+4096];
	ld.global.f32 	%f78, [%rd25+5120];
	ld.global.f32 	%f79, [%rd25+6144];
	ld.global.f32 	%f80, [%rd25+7168];
	ld.global.f32 	%f81, [%rd25+8192];
	ld.global.f32 	%f82, [%rd25+9216];
	ld.global.f32 	%f83, [%rd25+10240];
	ld.global.f32 	%f84, [%rd25+11264];
	ld.global.f32 	%f85, [%rd25+12288];
	ld.global.f32 	%f86, [%rd25+13312];
	ld.global.f32 	%f87, [%rd25+14336];
	ld.global.f32 	%f88, [%rd25+15360];
	add.f32 	%f89, %f326, %f73;
	add.f32 	%f90, %f74, %f75;
	add.f32 	%f91, %f76, %f77;
	add.f32 	%f92, %f78, %f79;
	add.f32 	%f93, %f80, %f81;
	add.f32 	%f94, %f82, %f83;
	add.f32 	%f95, %f84, %f85;
	add.f32 	%f96, %f86, %f87;
	add.f32 	%f97, %f89, %f90;
	add.f32 	%f98, %f91, %f92;
	add.f32 	%f99, %f93, %f94;
	add.f32 	%f100, %f95, %f96;
	add.f32 	%f101, %f97, %f98;
	add.f32 	%f102, %f99, %f100;
	add.f32 	%f103, %f101, %f102;
	add.f32 	%f326, %f103, %f88;
	sub.s64 	%rd26, %rd19, %rd53;
	setp.lt.u64 	%p4, %rd26, 4096;
	@%p4 bra 	$L__BB4_45;
	add.s64 	%rd53, %rd53, 4096;
	setp.le.u64 	%p5, %rd53, %rd8;
	@%p5 bra 	$L__BB4_30;
$L__BB4_32:
	setp.le.u64 	%p6, %rd19, %rd53;
	cvt.u32.u64 	%r42, %rd53;
	cvt.u32.u64 	%r43, %rd19;
	sub.s32 	%r44, %r43, %r42;
	setp.ge.s32 	%p7, %r24, %r44;
	or.pred  	%p8, %p6, %p7;
	@%p8 bra 	$L__BB4_45;
	not.b32 	%r47, %r24;
	add.s32 	%r48, %r47, %r43;
	sub.s32 	%r50, %r48, %r42;
	shr.u32 	%r51, %r50, 8;
	add.s32 	%r25, %r51, 1;
	and.b32  	%r26, %r25, 15;
	setp.lt.u32 	%p9, %r50, 3840;
	mov.u32 	%r167, %r24;
	@%p9 bra 	$L__BB4_36;
	and.b32  	%r52, %r25, 33554416;
	neg.s32 	%r165, %r52;
	add.s64 	%rd27, %rd53, %rd6;
	shl.b64 	%rd28, %rd27, 2;
	add.s64 	%rd29, %rd28, %rd2;
	add.s64 	%rd54, %rd29, 8192;
	mov.u32 	%r167, %r24;
$L__BB4_35:
	.pragma "nounroll";
	ld.global.f32 	%f105, [%rd54+-8192];
	add.f32 	%f106, %f326, %f105;
	ld.global.f32 	%f107, [%rd54+-7168];
	add.f32 	%f108, %f106, %f107;
	ld.global.f32 	%f109, [%rd54+-6144];
	add.f32 	%f110, %f108, %f109;
	ld.global.f32 	%f111, [%rd54+-5120];
	add.f32 	%f112, %f110, %f111;
	ld.global.f32 	%f113, [%rd54+-4096];
	add.f32 	%f114, %f112, %f113;
	ld.global.f32 	%f115, [%rd54+-3072];
	add.f32 	%f116, %f114, %f115;
	ld.global.f32 	%f117, [%rd54+-2048];
	add.f32 	%f118, %f116, %f117;
	ld.global.f32 	%f119, [%rd54+-1024];
	add.f32 	%f120, %f118, %f119;
	ld.global.f32 	%f121, [%rd54];
	add.f32 	%f122, %f120, %f121;
	ld.global.f32 	%f123, [%rd54+1024];
	add.f32 	%f124, %f122, %f123;
	ld.global.f32 	%f125, [%rd54+2048];
	add.f32 	%f126, %f124, %f125;
	ld.global.f32 	%f127, [%rd54+3072];
	add.f32 	%f128, %f126, %f127;
	ld.global.f32 	%f129, [%rd54+4096];
	add.f32 	%f130, %f128, %f129;
	ld.global.f32 	%f131, [%rd54+5120];
	add.f32 	%f132, %f130, %f131;
	ld.global.f32 	%f133, [%rd54+6144];
	add.f32 	%f134, %f132, %f133;
	ld.global.f32 	%f135, [%rd54+7168];
	add.f32 	%f326, %f134, %f135;
	add.s32 	%r167, %r167, 4096;
	add.s32 	%r165, %r165, 16;
	add.s64 	%rd54, %rd54, 16384;
	setp.ne.s32 	%p10, %r165, 0;
	@%p10 bra 	$L__BB4_35;
$L__BB4_36:
	setp.eq.s32 	%p11, %r26, 0;
	@%p11 bra 	$L__BB4_45;
	and.b32  	%r33, %r25, 7;
	setp.lt.u32 	%p12, %r26, 8;
	@%p12 bra 	$L__BB4_39;
	cvt.u64.u32 	%rd30, %r167;
	add.s64 	%rd31, %rd53, %rd30;
	shl.b64 	%rd32, %rd31, 2;
	add.s64 	%rd33, %rd2, %rd32;
	ld.global.f32 	%f137, [%rd33];
	add.f32 	%f138, %f326, %f137;
	ld.global.f32 	%f139, [%rd33+1024];
	add.f32 	%f140, %f138, %f139;
	ld.global.f32 	%f141, [%rd33+2048];
	add.f32 	%f142, %f140, %f141;
	ld.global.f32 	%f143, [%rd33+3072];
	add.f32 	%f144, %f142, %f143;
	ld.global.f32 	%f145, [%rd33+4096];
	add.f32 	%f146, %f144, %f145;
	ld.global.f32 	%f147, [%rd33+5120];
	add.f32 	%f148, %f146, %f147;
	ld.global.f32 	%f149, [%rd33+6144];
	add.f32 	%f150, %f148, %f149;
	ld.global.f32 	%f151, [%rd33+7168];
	add.f32 	%f326, %f150, %f151;
	add.s32 	%r167, %r167, 2048;
$L__BB4_39:
	setp.eq.s32 	%p13, %r33, 0;
	@%p13 bra 	$L__BB4_45;
	and.b32  	%r36, %r25, 3;
	setp.lt.u32 	%p14, %r33, 4;
	@%p14 bra 	$L__BB4_42;
	cvt.u64.u32 	%rd34, %r167;
	add.s64 	%rd35, %rd53, %rd34;
	shl.b64 	%rd36, %rd35, 2;
	add.s64 	%rd37, %rd2, %rd36;
	ld.global.f32 	%f153, [%rd37];
	add.f32 	%f154, %f326, %f153;
	ld.global.f32 	%f155, [%rd37+1024];
	add.f32 	%f156, %f154, %f155;
	ld.global.f32 	%f157, [%rd37+2048];
	add.f32 	%f158, %f156, %f157;
	ld.global.f32 	%f159, [%rd37+3072];
	add.f32 	%f326, %f158, %f159;
	add.s32 	%r167, %r167, 1024;
$L__BB4_42:
	setp.eq.s32 	%p15, %r36, 0;
	@%p15 bra 	$L__BB4_45;
	cvt.u64.u32 	%rd38, %r167;
	add.s64 	%rd39, %rd53, %rd38;
	shl.b64 	%rd40, %rd39, 2;
	add.s64 	%rd55, %rd2, %rd40;
	neg.s32 	%r170, %r36;
$L__BB4_44:
	.pragma "nounroll";
	ld.global.f32 	%f160, [%rd55];
	add.f32 	%f326, %f326, %f160;
	add.s64 	%rd55, %rd55, 1024;
	add.s32 	%r170, %r170, 1;
	setp.ne.s32 	%p16, %r170, 0;
	@%p16 bra 	$L__BB4_44;
$L__BB4_45:
	// begin inline asm
	mov.u32 %r53, %laneid;
	// end inline asm
	mov.b32 	%r55, %f326;
	mov.b32 	%r56, 1;
	mov.b32 	%r77, 31;
	mov.b32 	%r78, -1;
	// begin inline asm
	shfl.sync.down.b32 %r54, %r55, %r56, %r77, %r78;
	// end inline asm
	setp.gt.s32 	%p17, %r53, 30;
	mov.b32 	%f161, %r54;
	add.f32 	%f162, %f326, %f161;
	selp.f32 	%f163, %f326, %f162, %p17;
	mov.b32 	%r60, %f163;
	mov.b32 	%r61, 2;
	// begin inline asm
	shfl.sync.down.b32 %r59, %r60, %r61, %r77, %r78;
	// end inline asm
	setp.gt.s32 	%p18, %r53, 29;
	mov.b32 	%f164, %r59;
	add.f32 	%f165, %f163, %f164;
	selp.f32 	%f166, %f163, %f165, %p18;
	mov.b32 	%r65, %f166;
	mov.b32 	%r66, 4;
	// begin inline asm
	shfl.sync.down.b32 %r64, %r65, %r66, %r77, %r78;
	// end inline asm
	setp.gt.s32 	%p19, %r53, 27;
	mov.b32 	%f167, %r64;
	add.f32 	%f168, %f166, %f167;
	selp.f32 	%f169, %f166, %f168, %p19;
	mov.b32 	%r70, %f169;
	mov.b32 	%r71, 8;
	// begin inline asm
	shfl.sync.down.b32 %r69, %r70, %r71, %r77, %r78;
	// end inline asm
	setp.gt.s32 	%p20, %r53, 23;
	mov.b32 	%f170, %r69;
	add.f32 	%f171, %f169, %f170;
	selp.f32 	%f172, %f169, %f171, %p20;
	mov.b32 	%r75, %f172;
	mov.b32 	%r76, 16;
	// begin inline asm
	shfl.sync.down.b32 %r74, %r75, %r76, %r77, %r78;
	// end inline asm
	setp.gt.s32 	%p21, %r53, 15;
	mov.b32 	%f173, %r74;
	add.f32 	%f38, %f172, %f173;
	selp.f32 	%f327, %f172, %f38, %p21;
	setp.ne.s32 	%p22, %r53, 0;
	@%p22 bra 	$L__BB4_47;
	shr.u32 	%r79, %r24, 3;
	and.b32  	%r80, %r79, 124;
	mov.u32 	%r81, _ZZN3cub18CUB_300001_SM_10006detail6reduce28DeviceReduceSingleTileKernelINS2_10policy_hubIfyN4cuda3std3__44plusIfEEE10Policy1000EN6thrust24THRUST_300001_SM_1000_NS6detail15normal_iteratorINSD_10device_ptrIfEEEEPfyS9_ffNS7_10__identityEEEvT0_T1_T2_T3_T4_T6_E12temp_storage;
	add.s32 	%r82, %r81, %r80;
	st.shared.f32 	[%r82+8], %f38;
$L__BB4_47:
	bar.sync 	0;
	setp.ne.s32 	%p23, %r24, 0;
	@%p23 bra 	$L__BB4_49;
	ld.shared.f32 	%f174, [_ZZN3cub18CUB_300001_SM_10006detail6reduce28DeviceReduceSingleTileKernelINS2_10policy_hubIfyN4cuda3std3__44plusIfEEE10Policy1000EN6thrust24THRUST_300001_SM_1000_NS6detail15normal_iteratorINSD_10device_ptrIfEEEEPfyS9_ffNS7_10__identityEEEvT0_T1_T2_T3_T4_T6_E12temp_storage+12];
	add.f32 	%f175, %f327, %f174;
	ld.shared.f32 	%f176, [_ZZN3cub18CUB_300001_SM_10006detail6reduce28DeviceReduceSingleTileKernelINS2_10policy_hubIfyN4cuda3std3__44plusIfEEE10Policy1000EN6thrust24THRUST_300001_SM_1000_NS6detail15normal_iteratorINSD_10device_ptrIfEEEEPfyS9_ffNS7_10__identityEEEvT0_T1_T2_T3_T4_T6_E12temp_storage+16];
	add.f32 	%f177, %f175, %f176;
	ld.shared.f32 	%f178, [_ZZN3cub18CUB_300001_SM_10006detail6reduce28DeviceReduceSingleTileKernelINS2_10policy_hubIfyN4cuda3std3__44plusIfEEE10Policy1000EN6thrust24THRUST_300001_SM_1000_NS6detail15normal_iteratorINSD_10device_ptrIfEEEEPfyS9_ffNS7_10__identityEEEvT0_T1_T2_T3_T4_T6_E12temp_storage+20];
	add.f32 	%f179, %f177, %f178;
	ld.shared.f32 	%f180, [_ZZN3cub18CUB_300001_SM_10006detail6reduce28DeviceReduceSingleTileKernelINS2_10policy_hubIfyN4cuda3std3__44plusIfEEE10Policy1000EN6thrust24THRUST_300001_SM_1000_NS6detail15normal_iteratorINSD_10device_ptrIfEEEEPfyS9_ffNS7_10__identityEEEvT0_T1_T2_T3_T4_T6_E12temp_storage+24];
	add.f32 	%f181, %f179, %f180;
	ld.shared.f32 	%f182, [_ZZN3cub18CUB_300001_SM_10006detail6reduce28DeviceReduceSingleTileKernelINS2_10policy_hubIfyN4cuda3std3__44plusIfEEE10Policy1000EN6thrust24THRUST_300001_SM_1000_NS6detail15normal_iteratorINSD_10device_ptrIfEEEEPfyS9_ffNS7_10__identityEEEvT0_T1_T2_T3_T4_T6_E12temp_storage+28];
	add.f32 	%f183, %f181, %f182;
	ld.shared.f32 	%f184, [_ZZN3cub18CUB_300001_SM_10006detail6reduce28DeviceReduceSingleTileKernelINS2_10policy_hubIfyN4cuda3std3__44plusIfEEE10Policy1000EN6thrust24THRUST_300001_SM_1000_NS6detail15normal_iteratorINSD_10device_ptrIfEEEEPfyS9_ffNS7_10__identityEEEvT0_T1_T2_T3_T4_T6_E12temp_storage+32];
	add.f32 	%f185, %f183, %f184;
	ld.shared.f32 	%f186, [_ZZN3cub18CUB_300001_SM_10006detail6reduce28DeviceReduceSingleTileKernelINS2_10policy_hubIfyN4cuda3std3__44plusIfEEE10Policy1000EN6thrust24THRUST_300001_SM_1000_NS6detail15normal_iteratorINSD_10device_ptrIfEEEEPfyS9_ffNS7_10__identityEEEvT0_T1_T2_T3_T4_T6_E12temp_storage+36];
	add.f32 	%f327, %f185, %f186;
$L__BB4_49:
	mov.u32 	%r155, %tid.x;
	setp.ne.s32 	%p57, %r155, 0;
	@%p57 bra 	$L__BB4_51;
	add.f32 	%f305, %f42, %f327;
	st.global.f32 	[%rd1], %f305;
$L__BB4_51:
	ret;

}
	// .globl	_ZN3cub18CUB_300001_SM_10006detail6reduce18DeviceReduceKernelINS2_10policy_hubIfyN4cuda3std3__44plusIfEEE10Policy1000EN6thrust24THRUST_300001_SM_1000_NS6detail15normal_iteratorINSD_10device_ptrIfEEEEyS9_fNS7_10__identityEEEvT0_PT3_T1_NS0_13GridEvenShareISN_EET2_T4_
.visible .entry _ZN3cub18CUB_300001_SM_10006detail6reduce18DeviceReduceKernelINS2_10policy_hubIfyN4cuda3std3__44plusIfEEE10Policy1000EN6thrust24THRUST_300001_SM_1000_NS6detail15normal_iteratorINSD_10device_ptrIfEEEEyS9_fNS7_10__identityEEEvT0_PT3_T1_NS0_13GridEvenShareISN_EET2_T4_(
	.param .align 8 .b8 _ZN3cub18CUB_300001_SM_10006detail6reduce18DeviceReduceKernelINS2_10policy_hubIfyN4cuda3std3__44plusIfEEE10Policy1000EN6thrust24THRUST_300001_SM_1000_NS6detail15normal_iteratorINSD_10device_ptrIfEEEEyS9_fNS7_10__identityEEEvT0_PT3_T1_NS0_13GridEvenShareISN_EET2_T4__param_0[8],
	.param .u64 .ptr .align 1 _ZN3cub18CUB_300001_SM_10006detail6reduce18DeviceReduceKernelINS2_10policy_hubIfyN4cuda3std3__44plusIfEEE10Policy1000EN6thrust24THRUST_300001_SM_1000_NS6detail15normal_iteratorINSD_10device_ptrIfEEEEyS9_fNS7_10__identityEEEvT0_PT3_T1_NS0_13GridEvenShareISN_EET2_T4__param_1,
	.param .u64 _ZN3cub18CUB_300001_SM_10006detail6reduce18DeviceReduceKernelINS2_10policy_hubIfyN4cuda3std3__44plusIfEEE10Policy1000EN6thrust24THRUST_300001_SM_1000_NS6detail15normal_iteratorINSD_10device_ptrIfEEEEyS9_fNS7_10__identityEEEvT0_PT3_T1_NS0_13GridEvenShareISN_EET2_T4__param_2,
	.param .align 8 .b8 _ZN3cub18CUB_300001_SM_10006detail6reduce18DeviceReduceKernelINS2_10policy_hubIfyN4cuda3std3__44plusIfEEE10Policy1000EN6thrust24THRUST_300001_SM_1000_NS6detail15normal_iteratorINSD_10device_ptrIfEEEEyS9_fNS7_10__identityEEEvT0_PT3_T1_NS0_13GridEvenShareISN_EET2_T4__param_3[72],
	.param .align 1 .b8 _ZN3cub18CUB_300001_SM_10006detail6reduce18DeviceReduceKernelINS2_10policy_hubIfyN4cuda3std3__44plusIfEEE10Policy1000EN6thrust24THRUST_300001_SM_1000_NS6detail15normal_iteratorINSD_10device_ptrIfEEEEyS9_fNS7_10__identityEEEvT0_PT3_T1_NS0_13GridEvenShareISN_EET2_T4__param_4[1],
	.param .align 1 .b8 _ZN3cub18CUB_300001_SM_10006detail6reduce18DeviceReduceKernelINS2_10policy_hubIfyN4cuda3std3__44plusIfEEE10Policy1000EN6thrust24THRUST_300001_SM_1000_NS6detail15normal_iteratorINSD_10device_ptrIfEEEEyS9_fNS7_10__identityEEEvT0_PT3_T1_NS0_13GridEvenShareISN_EET2_T4__param_5[1]
)
.maxntid 256
{
	.reg .pred 	%p<57>;
	.reg .b16 	%rs<4>;
	.reg .b32 	%r<206>;
	.reg .b32 	%f<324>;
	.reg .b64 	%rd<78>;
	// demoted variable
	.shared .align 4 .b8 _ZZN3cub18CUB_300001_SM_10006detail6reduce18DeviceReduceKernelINS2_10policy_hubIfyN4cuda3std3__44plusIfEEE10Policy1000EN6thrust24THRUST_300001_SM_1000_NS6detail15normal_iteratorINSD_10device_ptrIfEEEEyS9_fNS7_10__identityEEEvT0_PT3_T1_NS0_13GridEvenShareISN_EET2_T4_E12temp_storage[44];
	ld.param.u64 	%rd1, [_ZN3cub18CUB_300001_SM_10006detail6reduce18DeviceReduceKernelINS2_10policy_hubIfyN4cuda3std3__44plusIfEEE10Policy1000EN6thrust24THRUST_300001_SM_1000_NS6detail15normal_iteratorINSD_10device_ptrIfEEEEyS9_fNS7_10__identityEEEvT0_PT3_T1_NS0_13GridEvenShareISN_EET2_T4__param_3+32];
	ld.param.u32 	%r1, [_ZN3cub18CUB_300001_SM_10006detail6reduce18DeviceReduceKernelINS2_10policy_hubIfyN4cuda3std3__44plusIfEEE10Policy1000EN6thrust24THRUST_300001_SM_1000_NS6detail15normal_iteratorINSD_10device_ptrIfEEEEyS9_fNS7_10__identityEEEvT0_PT3_T1_NS0_13GridEvenShareISN_EET2_T4__param_3+40];
	ld.param.u64 	%rd25, [_ZN3cub18CUB_300001_SM_10006detail6reduce18DeviceReduceKernelINS2_10policy_hubIfyN4cuda3std3__44plusIfEEE10Policy1000EN6thrust24THRUST_300001_SM_1000_NS6detail15normal_iteratorINSD_10device_ptrIfEEEEyS9_fNS7_10__identityEEEvT0_PT3_T1_NS0_13GridEvenShareISN_EET2_T4__param_0];
	cvta.to.global.u64 	%rd2, %rd25;
	mov.u32 	%r2, %ctaid.x;
	shl.b32 	%r50, %r1, 12;
	cvt.s64.s32 	%rd3, %r50;
	shl.b32 	%r51, %r2, 12;
	cvt.u64.u32 	%rd4, %r51;
	sub.s64 	%rd5, %rd1, %rd4;
	setp.gt.u64 	%p1, %rd5, 4095;
	@%p1 bra 	$L__BB5_25;
	cvt.u32.u64 	%r112, %rd4;
	cvt.u32.u64 	%r3, %rd1;
	sub.s32 	%r4, %r3, %r112;
	mov.u32 	%r5, %tid.x;
	setp.ge.s32 	%p23, %r5, %r4;
	mov.f32 	%f312, 0f00000000;
	mov.u32 	%r193, %r5;
	@%p23 bra 	$L__BB5_3;
	add.s32 	%r114, %r112, %r5;
	mul.wide.u32 	%rd51, %r114, 4;
	add.s64 	%rd52, %rd2, %rd51;
	ld.global.f32 	%f312, [%rd52];
	add.s32 	%r193, %r5, 256;
$L__BB5_3:
	setp.ge.s32 	%p24, %r193, %r4;
	@%p24 bra 	$L__BB5_16;
	not.b32 	%r116, %r193;
	add.s32 	%r117, %r116, %r3;
	sub.s32 	%r118, %r117, %r112;
	shr.u32 	%r119, %r118, 8;
	add.s32 	%r8, %r119, 1;
	and.b32  	%r9, %r8, 15;
	setp.lt.u32 	%p25, %r118, 3840;
	@%p25 bra 	$L__BB5_7;
	and.b32  	%r120, %r8, 33554416;
	neg.s32 	%r191, %r120;
	mul.wide.u32 	%rd53, %r2, 16384;
	mul.wide.u32 	%rd54, %r193, 4;
	or.b64  	%rd55, %rd53, %rd54;
	add.s64 	%rd56, %rd55, %rd2;
	add.s64 	%rd72, %rd56, 8192;
$L__BB5_6:
	.pragma "nounroll";
	ld.global.f32 	%f187, [%rd72+-8192];
	add.f32 	%f188, %f312, %f187;
	ld.global.f32 	%f189, [%rd72+-7168];
	add.f32 	%f190, %f188, %f189;
	ld.global.f32 	%f191, [%rd72+-6144];
	add.f32 	%f192, %f190, %f191;
	ld.global.f32 	%f193, [%rd72+-5120];
	add.f32 	%f194, %f192, %f193;
	ld.global.f32 	%f195, [%rd72+-4096];
	add.f32 	%f196, %f194, %f195;
	ld.global.f32 	%f197, [%rd72+-3072];
	add.f32 	%f198, %f196, %f197;
	ld.global.f32 	%f199, [%rd72+-2048];
	add.f32 	%f200, %f198, %f199;
	ld.global.f32 	%f201, [%rd72+-1024];
	add.f32 	%f202, %f200, %f201;
	ld.global.f32 	%f203, [%rd72];
	add.f32 	%f204, %f202, %f203;
	ld.global.f32 	%f205, [%rd72+1024];
	add.f32 	%f206, %f204, %f205;
	ld.global.f32 	%f207, [%rd72+2048];
	add.f32 	%f208, %f206, %f207;
	ld.global.f32 	%f209, [%rd72+3072];
	add.f32 	%f210, %f208, %f209;
	ld.global.f32 	%f211, [%rd72+4096];
	add.f32 	%f212, %f210, %f211;
	ld.global.f32 	%f213, [%rd72+5120];
	add.f32 	%f214, %f212, %f213;
	ld.global.f32 	%f215, [%rd72+6144];
	add.f32 	%f216, %f214, %f215;
	ld.global.f32 	%f217, [%rd72+7168];
	add.f32 	%f312, %f216, %f217;
	add.s32 	%r193, %r193, 4096;
	add.s32 	%r191, %r191, 16;
	add.s64 	%rd72, %rd72, 16384;
	setp.ne.s32 	%p26, %r191, 0;
	@%p26 bra 	$L__BB5_6;
$L__BB5_7:
	setp.eq.s32 	%p27, %r9, 0;
	@%p27 bra 	$L__BB5_16;
	and.b32  	%r16, %r8, 7;
	setp.lt.u32 	%p28, %r9, 8;
	@%p28 bra 	$L__BB5_10;
	cvt.s64.s32 	%rd57, %r193;
	add.s64 	%rd58, %rd57, %rd4;
	shl.b64 	%rd59, %rd58, 2;
	add.s64 	%rd60, %rd2, %rd59;
	ld.global.f32 	%f219, [%rd60];
	add.f32 	%f220, %f312, %f219;
	ld.global.f32 	%f221, [%rd60+1024];
	add.f32 	%f222, %f220, %f221;
	ld.global.f32 	%f223, [%rd60+2048];
	add.f32 	%f224, %f222, %f223;
	ld.global.f32 	%f225, [%rd60+3072];
	add.f32 	%f226, %f224, %f225;
	ld.global.f32 	%f227, [%rd60+4096];
	add.f32 	%f228, %f226, %f227;
	ld.global.f32 	%f229, [%rd60+5120];
	add.f32 	%f230, %f228, %f229;
	ld.global.f32 	%f231, [%rd60+6144];
	add.f32 	%f232, %f230, %f231;
	ld.global.f32 	%f233, [%rd60+7168];
	add.f32 	%f312, %f232, %f233;
	add.s32 	%r193, %r193, 2048;
$L__BB5_10:
	setp.eq.s32 	%p29, %r16, 0;
	@%p29 bra 	$L__BB5_16;
	and.b32  	%r19, %r8, 3;
	setp.lt.u32 	%p30, %r16, 4;
	@%p30 bra 	$L__BB5_13;
	cvt.s64.s32 	%rd61, %r193;
	add.s64 	%rd62, %rd61, %rd4;
	shl.b64 	%rd63, %rd62, 2;
	add.s64 	%rd64, %rd2, %rd63;
	ld.global.f32 	%f235, [%rd64];
	add.f32 	%f236, %f312, %f235;
	ld.global.f32 	%f237, [%rd64+1024];
	add.f32 	%f238, %f236, %f237;
	ld.global.f32 	%f239, [%rd64+2048];
	add.f32 	%f240, %f238, %f239;
	ld.global.f32 	%f241, [%rd64+3072];
	add.f32 	%f312, %f240, %f241;
	add.s32 	%r193, %r193, 1024;
$L__BB5_13:
	setp.eq.s32 	%p31, %r19, 0;
	@%p31 bra 	$L__BB5_16;
	mul.wide.u32 	%rd65, %r2, 16384;
	add.s64 	%rd9, %rd2, %rd65;
	neg.s32 	%r196, %r19;
$L__BB5_15:
	.pragma "nounroll";
	mul.wide.s32 	%rd66, %r193, 4;
	add.s64 	%rd67, %rd9, %rd66;
	ld.global.f32 	%f242, [%rd67];
	add.f32 	%f312, %f312, %f242;
	add.s32 	%r193, %r193, 256;
	add.s32 	%r196, %r196, 1;
	setp.ne.s32 	%p32, %r196, 0;
	@%p32 bra 	$L__BB5_15;
$L__BB5_16:
	setp.lt.s32 	%p33, %r4, 256;
	@%p33 bra 	$L__BB5_21;
	// begin inline asm
	mov.u32 %r159, %laneid;
	// end inline asm
	mov.b32 	%r161, %f312;
	mov.b32 	%r162, 1;
	mov.b32 	%r183, 31;
	mov.b32 	%r184, -1;
	// begin inline asm
	shfl.sync.down.b32 %r160, %r161, %r162, %r183, %r184;
	// end inline asm
	setp.gt.s32 	%p49, %r159, 30;
	mov.b32 	%f277, %r160;
	add.f32 	%f278, %f312, %f277;
	selp.f32 	%f279, %f312, %f278, %p49;
	mov.b32 	%r166, %f279;
	mov.b32 	%r167, 2;
	// begin inline asm
	shfl.sync.down.b32 %r165, %r166, %r167, %r183, %r184;
	// end inline asm
	setp.gt.s32 	%p50, %r159, 29;
	mov.b32 	%f280, %r165;
	add.f32 	%f281, %f279, %f280;
	selp.f32 	%f282, %f279, %f281, %p50;
	mov.b32 	%r171, %f282;
	mov.b32 	%r172, 4;
	// begin inline asm
	shfl.sync.down.b32 %r170, %r171, %r172, %r183, %r184;
	// end inline asm
	setp.gt.s32 	%p51, %r159, 27;
	mov.b32 	%f283, %r170;
	add.f32 	%f284, %f282, %f283;
	selp.f32 	%f285, %f282, %f284, %p51;
	mov.b32 	%r176, %f285;
	mov.b32 	%r177, 8;
	// begin inline asm
	shfl.sync.down.b32 %r175, %r176, %r177, %r183, %r184;
	// end inline asm
	setp.gt.s32 	%p52, %r159, 23;
	mov.b32 	%f286, %r175;
	add.f32 	%f287, %f285, %f286;
	selp.f32 	%f288, %f285, %f287, %p52;
	mov.b32 	%r181, %f288;
	mov.b32 	%r182, 16;
	// begin inline asm
	shfl.sync.down.b32 %r180, %r181, %r182, %r183, %r184;
	// end inline asm
	setp.gt.s32 	%p53, %r159, 15;
	mov.b32 	%f289, %r180;
	add.f32 	%f16, %f288, %f289;
	selp.f32 	%f323, %f288, %f16, %p53;
	setp.ne.s32 	%p54, %r159, 0;
	@%p54 bra 	$L__BB5_19;
	shr.u32 	%r185, %r5, 3;
	and.b32  	%r186, %r185, 124;
	mov.u32 	%r187, _ZZN3cub18CUB_300001_SM_10006detail6reduce18DeviceReduceKernelINS2_10policy_hubIfyN4cuda3std3__44plusIfEEE10Policy1000EN6thrust24THRUST_300001_SM_1000_NS6detail15normal_iteratorINSD_10device_ptrIfEEEEyS9_fNS7_10__identityEEEvT0_PT3_T1_NS0_13GridEvenShareISN_EET2_T4_E12temp_storage;
	add.s32 	%r188, %r187, %r186;
	st.shared.f32 	[%r188+8], %f16;
$L__BB5_19:
	bar.sync 	0;
	setp.ne.s32 	%p55, %r5, 0;
	@%p55 bra 	$L__BB5_46;
	ld.shared.f32 	%f290, [_ZZN3cub18CUB_300001_SM_10006detail6reduce18DeviceReduceKernelINS2_10policy_hubIfyN4cuda3std3__44plusIfEEE10Policy1000EN6thrust24THRUST_300001_SM_1000_NS6detail15normal_iteratorINSD_10device_ptrIfEEEEyS9_fNS7_10__identityEEEvT0_PT3_T1_NS0_13GridEvenShareISN_EET2_T4_E12temp_storage+12];
	add.f32 	%f291, %f323, %f290;
	ld.shared.f32 	%f292, [_ZZN3cub18CUB_300001_SM_10006detail6reduce18DeviceReduceKernelINS2_10policy_hubIfyN4cuda3std3__44plusIfEEE10Policy1000EN6thrust24THRUST_300001_SM_1000_NS6detail15normal_iteratorINSD_10device_ptrIfEEEEyS9_fNS7_10__identityEEEvT0_PT3_T1_NS0_13GridEvenShareISN_EET2_T4_E12temp_storage+16];
	add.f32 	%f293, %f291, %f292;
	ld.shared.f32 	%f294, [_ZZN3cub18CUB_300001_SM_10006detail6reduce18DeviceReduceKernelINS2_10policy_hubIfyN4cuda3std3__44plusIfEEE10Policy1000EN6thrust24THRUST_300001_SM_1000_NS6detail15normal_iteratorINSD_10device_ptrIfEEEEyS9_fNS7_10__identityEEEvT0_PT3_T1_NS0_13GridEvenShareISN_EET2_T4_E12temp_storage+20];
	add.f32 	%f295, %f293, %f294;
	ld.shared.f32 	%f296, [_ZZN3cub18CUB_300001_SM_10006detail6reduce18DeviceReduceKernelINS2_10policy_hubIfyN4cuda3std3__44plusIfEEE10Policy1000EN6thrust24THRUST_300001_SM_1000_NS6detail15normal_iteratorINSD_10device_ptrIfEEEEyS9_fNS7_10__identityEEEvT0_PT3_T1_NS0_13GridEvenShareISN_EET2_T4_E12temp_storage+24];
	add.f32 	%f297, %f295, %f296;
	ld.shared.f32 	%f298, [_ZZN3cub18CUB_300001_SM_10006detail6reduce18DeviceReduceKernelINS2_10policy_hubIfyN4cuda3std3__44plusIfEEE10Policy1000EN6thrust24THRUST_300001_SM_1000_NS6detail15normal_iteratorINSD_10device_ptrIfEEEEyS9_fNS7_10__identityEEEvT0_PT3_T1_NS0_13GridEvenShareISN_EET2_T4_E12temp_storage+28];
	add.f32 	%f299, %f297, %f298;
	ld.shared.f32 	%f300, [_ZZN3cub18CUB_300001_SM_10006detail6reduce18DeviceReduceKernelINS2_10policy_hubIfyN4cuda3std3__44plusIfEEE10Policy1000EN6thrust24THRUST_300001_SM_1000_NS6detail15normal_iteratorINSD_10device_ptrIfEEEEyS9_fNS7_10__identityEEEvT0_PT3_T1_NS0_13GridEvenShareISN_EET2_T4_E12temp_storage+32];
	add.f32 	%f301, %f299, %f300;
	ld.shared.f32 	%f302, [_ZZN3cub18CUB_300001_SM_10006detail6reduce18DeviceReduceKernelINS2_10policy_hubIfyN4cuda3std3__44plusIfEEE10Policy1000EN6thrust24THRUST_300001_SM_1000_NS6detail15normal_iteratorINSD_10device_ptrIfEEEEyS9_fNS7_10__identityEEEvT0_PT3_T1_NS0_13GridEvenShareISN_EET2_T4_E12temp_storage+36];
	add.f32 	%f323, %f301, %f302;
	bra.uni 	$L__BB5_46;
$L__BB5_21:
	// begin inline asm
	mov.u32 %r121, %laneid;
	// end inline asm
	and.b32  	%r147, %r5, 992;
	add.s32 	%r148, %r147, 32;
	setp.gt.s32 	%p34, %r148, %r4;
	not.b32 	%r149, %r147;
	add.s32 	%r150, %r4, %r149;
	selp.b32 	%r145, %r150, 31, %p34;
	mov.b32 	%r123, %f312;
	mov.b32 	%r124, 1;
	mov.b32 	%r146, -1;
	// begin inline asm
	shfl.sync.down.b32 %r122, %r123, %r124, %r145, %r146;
	// end inline asm
	setp.lt.s32 	%p35, %r121, %r145;
	mov.b32 	%f243, %r122;
	add.f32 	%f244, %f312, %f243;
	selp.f32 	%f245, %f244, %f312, %p35;
	mov.b32 	%r128, %f245;
	mov.b32 	%r129, 2;
	// begin inline asm
	shfl.sync.down.b32 %r127, %r128, %r129, %r145, %r146;
	// end inline asm
	add.s32 	%r151, %r121, 2;
	setp.gt.s32 	%p36, %r151, %r145;
	mov.b32 	%f246, %r127;
	add.f32 	%f247, %f245, %f246;
	selp.f32 	%f248, %f245, %f247, %p36;
	mov.b32 	%r133, %f248;
	mov.b32 	%r134, 4;
	// begin inline asm
	shfl.sync.down.b32 %r132, %r133, %r134, %r145, %r146;
	// end inline asm
	add.s32 	%r152, %r121, 4;
	setp.gt.s32 	%p37, %r152, %r145;
	mov.b32 	%f249, %r132;
	add.f32 	%f250, %f248, %f249;
	selp.f32 	%f251, %f248, %f250, %p37;
	mov.b32 	%r138, %f251;
	mov.b32 	%r139, 8;
	// begin inline asm
	shfl.sync.down.b32 %r137, %r138, %r139, %r145, %r146;
	// end inline asm
	add.s32 	%r153, %r121, 8;
	setp.gt.s32 	%p38, %r153, %r145;
	mov.b32 	%f252, %r137;
	add.f32 	%f253, %f251, %f252;
	selp.f32 	%f254, %f251, %f253, %p38;
	mov.b32 	%r143, %f254;
	mov.b32 	%r144, 16;
	// begin inline asm
	shfl.sync.down.b32 %r142, %r143, %r144, %r145, %r146;
	// end inline asm
	add.s32 	%r154, %r121, 16;
	setp.gt.s32 	%p39, %r154, %r145;
	mov.b32 	%f255, %r142;
	add.f32 	%f256, %f254, %f255;
	selp.f32 	%f323, %f254, %f256, %p39;
	setp.ne.s32 	%p40, %r121, 0;
	@%p40 bra 	$L__BB5_23;
	shr.u32 	%r155, %r5, 3;
	and.b32  	%r156, %r155, 124;
	mov.u32 	%r157, _ZZN3cub18CUB_300001_SM_10006detail6reduce18DeviceReduceKernelINS2_10policy_hubIfyN4cuda3std3__44plusIfEEE10Policy1000EN6thrust24THRUST_300001_SM_1000_NS6detail15normal_iteratorINSD_10device_ptrIfEEEEyS9_fNS7_10__identityEEEvT0_PT3_T1_NS0_13GridEvenShareISN_EET2_T4_E12temp_storage;
	add.s32 	%r158, %r157, %r156;
	st.shared.f32 	[%r158+8], %f323;
$L__BB5_23:
	bar.sync 	0;
	setp.ne.s32 	%p41, %r5, 0;
	@%p41 bra 	$L__BB5_46;
	setp.gt.s32 	%p42, %r4, 32;
	ld.shared.f32 	%f257, [_ZZN3cub18CUB_300001_SM_10006detail6reduce18DeviceReduceKernelINS2_10policy_hubIfyN4cuda3std3__44plusIfEEE10Policy1000EN6thrust24THRUST_300001_SM_1000_NS6detail15normal_iteratorINSD_10device_ptrIfEEEEyS9_fNS7_10__identityEEEvT0_PT3_T1_NS0_13GridEvenShareISN_EET2_T4_E12temp_storage+12];
	add.f32 	%f258, %f323, %f257;
	selp.f32 	%f259, %f258, %f323, %p42;
	setp.gt.s32 	%p43, %r4, 64;
	ld.shared.f32 	%f260, [_ZZN3cub18CUB_300001_SM_10006detail6reduce18DeviceReduceKernelINS2_10policy_hubIfyN4cuda3std3__44plusIfEEE10Policy1000EN6thrust24THRUST_300001_SM_1000_NS6detail15normal_iteratorINSD_10device_ptrIfEEEEyS9_fNS7_10__identityEEEvT0_PT3_T1_NS0_13GridEvenShareISN_EET2_T4_E12temp_storage+16];
	add.f32 	%f261, %f260, %f259;
	selp.f32 	%f262, %f261, %f259, %p43;
	setp.gt.s32 	%p44, %r4, 96;
	ld.shared.f32 	%f263, [_ZZN3cub18CUB_300001_SM_10006detail6reduce18DeviceReduceKernelINS2_10policy_hubIfyN4cuda3std3__44plusIfEEE10Policy1000EN6thrust24THRUST_300001_SM_1000_NS6detail15normal_iteratorINSD_10device_ptrIfEEEEyS9_fNS7_10__identityEEEvT0_PT3_T1_NS0_13GridEvenShareISN_EET2_T4_E12temp_storage+20];
	add.f32 	%f264, %f263, %f262;
	selp.f32 	%f265, %f264, %f262, %p44;
	setp.gt.s32 	%p45, %r4, 128;
	ld.shared.f32 	%f266, [_ZZN3cub18CUB_300001_SM_10006detail6reduce18DeviceReduceKernelINS2_10policy_hubIfyN4cuda3std3__44plusIfEEE10Policy1000EN6thrust24THRUST_300001_SM_1000_NS6detail15normal_iteratorINSD_10device_ptrIfEEEEyS9_fNS7_10__identityEEEvT0_PT3_T1_NS0_13GridEvenShareISN_EET2_T4_E12temp_storage+24];
	add.f32 	%f267, %f266, %f265;
	selp.f32 	%f268, %f267, %f265, %p45;
	setp.gt.s32 	%p46, %r4, 160;
	ld.shared.f32 	%f269, [_ZZN3cub18CUB_300001_SM_10006detail6reduce18DeviceReduceKernelINS2_10policy_hubIfyN4cuda3std3__44plusIfEEE10Policy1000EN6thrust24THRUST_300001_SM_1000_NS6detail15normal_iteratorINSD_10device_ptrIfEEEEyS9_fNS7_10__identityEEEvT0_PT3_T1_NS0_13GridEvenShareISN_EET2_T4_E12temp_storage+28];
	add.f32 	%f270, %f269, %f268;
	selp.f32 	%f271, %f270, %f268, %p46;
	setp.gt.s32 	%p47, %r4, 192;
	ld.shared.f32 	%f272, [_ZZN3cub18CUB_300001_SM_10006detail6reduce18DeviceReduceKernelINS2_10policy_hubIfyN4cuda3std3__44plusIfEEE10Policy1000EN6thrust24THRUST_300001_SM_1000_NS6detail15normal_iteratorINSD_10device_ptrIfEEEEyS9_fNS7_10__identityEEEvT0_PT3_T1_NS0_13GridEvenShareISN_EET2_T4_E12temp_storage+32];
	add.f32 	%f273, %f272, %f271;
	selp.f32 	%f274, %f273, %f271, %p47;
	setp.gt.s32 	%p48, %r4, 224;
	ld.shared.f32 	%f275, [_ZZN3cub18CUB_300001_SM_10006detail6reduce18DeviceReduceKernelINS2_10policy_hubIfyN4cuda3std3__44plusIfEEE10Policy1000EN6thrust24THRUST_300001_SM_1000_NS6detail15normal_iteratorINSD_10device_ptrIfEEEEyS9_fNS7_10__identityEEEvT0_PT3_T1_NS0_13GridEvenShareISN_EET2_T4_E12temp_storage+36];
	add.f32 	%f276, %f275, %f274;
	selp.f32 	%f323, %f276, %f274, %p48;
	bra.uni 	$L__BB5_46;
$L__BB5_25:
	cvt.u32.u64 	%r52, %rd4;
	mov.u32 	%r27, %tid.x;
	add.s32 	%r53, %r27, %r52;
	mul.wide.u32 	%rd26, %r53, 4;
	add.s64 	%rd27, %rd2, %rd26;
	ld.global.f32 	%f41, [%rd27];
	ld.global.f32 	%f42, [%rd27+1024];
	ld.global.f32 	%f43, [%rd27+2048];
	ld.global.f32 	%f44, [%rd27+3072];
	ld.global.f32 	%f45, [%rd27+4096];
	ld.global.f32 	%f46, [%rd27+5120];
	ld.global.f32 	%f47, [%rd27+6144];
	ld.global.f32 	%f48, [%rd27+7168];
	ld.global.f32 	%f49, [%rd27+8192];
	ld.global.f32 	%f50, [%rd27+9216];
	ld.global.f32 	%f51, [%rd27+10240];
	ld.global.f32 	%f52, [%rd27+11264];
	ld.global.f32 	%f53, [%rd27+12288];
	ld.global.f32 	%f54, [%rd27+13312];
	ld.global.f32 	%f55, [%rd27+14336];
	ld.global.f32 	%f56, [%rd27+15360];
	add.f32 	%f57, %f41, %f42;
	add.f32 	%f58, %f43, %f44;
	add.f32 	%f59, %f45, %f46;
	add.f32 	%f60, %f47, %f48;
	add.f32 	%f61, %f49, %f50;
	add.f32 	%f62, %f51, %f52;
	add.f32 	%f63, %f53, %f54;
	add.f32 	%f64, %f55, %f56;
	add.f32 	%f65, %f57, %f58;
	add.f32 	%f66, %f59, %f60;
	add.f32 	%f67, %f61, %f62;
	add.f32 	%f68, %f63, %f64;
	add.f32 	%f69, %f65, %f66;
	add.f32 	%f70, %f67, %f68;
	add.f32 	%f322, %f69, %f70;
	setp.lt.u64 	%p2, %rd5, %rd3;
	@%p2 bra 	$L__BB5_42;
	cvt.u32.u64 	%r55, %rd3;
	cvt.u64.u32 	%rd28, %r27;
	add.s64 	%rd74, %rd4, %rd3;
	cvt.u32.u64 	%r28, %rd1;
	not.b32 	%r57, %r27;
	add.s32 	%r58, %r57, %r28;
	sub.s32 	%r59, %r58, %r55;
	sub.s32 	%r198, %r59, %r52;
	add.s64 	%rd29, %rd74, %rd28;
	shl.b64 	%rd30, %rd29, 2;
	add.s64 	%rd31, %rd30, %rd2;
	add.s64 	%rd73, %rd31, 8192;
	mov.b32 	%r199, 0;
	shl.b32 	%r60, %r1, 12;
	mov.u64 	%rd75, %rd4;
$L__BB5_27:
	cvt.s64.s32 	%rd15, %r60;
	add.s64 	%rd75, %rd75, %rd15;
	add.s64 	%rd32, %rd1, -4096;
	setp.gt.u64 	%p3, %rd75, %rd32;
	@%p3 bra 	$L__BB5_29;
	shl.b32 	%r61, %r1, 12;
	cvt.s64.s32 	%rd33, %r61;
	cvt.u64.u32 	%rd34, %r27;
	add.s64 	%rd35, %rd75, %rd34;
	shl.b64 	%rd36, %rd35, 2;
	add.s64 	%rd37, %rd2, %rd36;
	ld.global.f32 	%f71, [%rd37];
	ld.global.f32 	%f72, [%rd37+1024];
	ld.global.f32 	%f73, [%rd37+2048];
	ld.global.f32 	%f74, [%rd37+3072];
	ld.global.f32 	%f75, [%rd37+4096];
	ld.global.f32 	%f76, [%rd37+5120];
	ld.global.f32 	%f77, [%rd37+6144];
	ld.global.f32 	%f78, [%rd37+7168];
	ld.global.f32 	%f79, [%rd37+8192];
	ld.global.f32 	%f80, [%rd37+9216];
	ld.global.f32 	%f81, [%rd37+10240];
	ld.global.f32 	%f82, [%rd37+11264];
	ld.global.f32 	%f83, [%rd37+12288];
	ld.global.f32 	%f84, [%rd37+13312];
	ld.global.f32 	%f85, [%rd37+14336];
	ld.global.f32 	%f86, [%rd37+15360];
	add.f32 	%f87, %f322, %f71;
	add.f32 	%f88, %f72, %f73;
	add.f32 	%f89, %f74, %f75;
	add.f32 	%f90, %f76, %f77;
	add.f32 	%f91, %f78, %f79;
	add.f32 	%f92, %f80, %f81;
	add.f32 	%f93, %f82, %f83;
	add.f32 	%f94, %f84, %f85;
	add.f32 	%f95, %f87, %f88;
	add.f32 	%f96, %f89, %f90;
	add.f32 	%f97, %f91, %f92;
	add.f32 	%f98, %f93, %f94;
	add.f32 	%f99, %f95, %f96;
	add.f32 	%f100, %f97, %f98;
	add.f32 	%f101, %f99, %f100;
	add.f32 	%f322, %f101, %f86;
	sub.s64 	%rd38, %rd1, %rd75;
	setp.lt.u64 	%p4, %rd38, %rd33;
	add.s32 	%r199, %r199, 1;
	add.s64 	%rd74, %rd74, %rd33;
	sub.s32 	%r198, %r198, %r61;
	mul.wide.s32 	%rd39, %r61, 4;
	add.s64 	%rd73, %rd73, %rd39;
	@%p4 bra 	$L__BB5_42;
	bra.uni 	$L__BB5_27;
$L__BB5_29:
	setp.le.u64 	%p5, %rd1, %rd75;
	cvt.u32.u64 	%r62, %rd75;
	cvt.u32.u64 	%r63, %rd1;
	sub.s32 	%r64, %r63, %r62;
	setp.ge.s32 	%p6, %r27, %r64;
	or.pred  	%p7, %p5, %p6;
	@%p7 bra 	$L__BB5_42;
	cvt.u32.u64 	%r66, %rd15;
	cvt.u32.u64 	%r67, %rd4;
	not.b32 	%r68, %r27;
	add.s32 	%r69, %r68, %r28;
	add.s32 	%r70, %r66, %r67;
	sub.s32 	%r71, %r69, %r70;
	mul.lo.s32 	%r72, %r1, %r199;
	shl.b32 	%r73, %r72, 12;
	sub.s32 	%r74, %r71, %r73;
	shr.u32 	%r75, %r74, 8;
	add.s32 	%r34, %r75, 1;
	and.b32  	%r35, %r34, 15;
	setp.lt.u32 	%p8, %r74, 3840;
	mov.u32 	%r202, %r27;
	@%p8 bra 	$L__BB5_33;
	shr.u32 	%r76, %r198, 8;
	add.s32 	%r77, %r76, 1;
	and.b32  	%r78, %r77, 33554416;
	neg.s32 	%r200, %r78;
	mov.u32 	%r202, %r27;
$L__BB5_32:
	.pragma "nounroll";
	ld.global.f32 	%f103, [%rd73+-8192];
	add.f32 	%f104, %f322, %f103;
	ld.global.f32 	%f105, [%rd73+-7168];
	add.f32 	%f106, %f104, %f105;
	ld.global.f32 	%f107, [%rd73+-6144];
	add.f32 	%f108, %f106, %f107;
	ld.global.f32 	%f109, [%rd73+-5120];
	add.f32 	%f110, %f108, %f109;
	ld.global.f32 	%f111, [%rd73+-4096];
	add.f32 	%f112, %f110, %f111;
	ld.global.f32 	%f113, [%rd73+-3072];
	add.f32 	%f114, %f112, %f113;
	ld.global.f32 	%f115, [%rd73+-2048];
	add.f32 	%f116, %f114, %f115;
	ld.global.f32 	%f117, [%rd73+-1024];
	add.f32 	%f118, %f116, %f117;
	ld.global.f32 	%f119, [%rd73];
	add.f32 	%f120, %f118, %f119;
	ld.global.f32 	%f121, [%rd73+1024];
	add.f32 	%f122, %f120, %f121;
	ld.global.f32 	%f123, [%rd73+2048];
	add.f32 	%f124, %f122, %f123;
	ld.global.f32 	%f125, [%rd73+3072];
	add.f32 	%f126, %f124, %f125;
	ld.global.f32 	%f127, [%rd73+4096];
	add.f32 	%f128, %f126, %f127;
	ld.global.f32 	%f129, [%rd73+5120];
	add.f32 	%f130, %f128, %f129;
	ld.global.f32 	%f131, [%rd73+6144];
	add.f32 	%f132, %f130, %f131;
	ld.global.f32 	%f133, [%rd73+7168];
	add.f32 	%f322, %f132, %f133;
	add.s32 	%r202, %r202, 4096;
	add.s32 	%r200, %r200, 16;
	add.s64 	%rd73, %rd73, 16384;
	setp.ne.s32 	%p9, %r200, 0;
	@%p9 bra 	$L__BB5_32;
$L__BB5_33:
	setp.eq.s32 	%p10, %r35, 0;
	@%p10 bra 	$L__BB5_42;
	and.b32  	%r42, %r34, 7;
	setp.lt.u32 	%p11, %r35, 8;
	@%p11 bra 	$L__BB5_36;
	cvt.u64.u32 	%rd40, %r202;
	add.s64 	%rd41, %rd75, %rd40;
	shl.b64 	%rd42, %rd41, 2;
	add.s64 	%rd43, %rd2, %rd42;
	ld.global.f32 	%f135, [%rd43];
	add.f32 	%f136, %f322, %f135;
	ld.global.f32 	%f137, [%rd43+1024];
	add.f32 	%f138, %f136, %f137;
	ld.global.f32 	%f139, [%rd43+2048];
	add.f32 	%f140, %f138, %f139;
	ld.global.f32 	%f141, [%rd43+3072];
	add.f32 	%f142, %f140, %f141;
	ld.global.f32 	%f143, [%rd43+4096];
	add.f32 	%f144, %f142, %f143;
	ld.global.f32 	%f145, [%rd43+5120];
	add.f32 	%f146, %f144, %f145;
	ld.global.f32 	%f147, [%rd43+6144];
	add.f32 	%f148, %f146, %f147;
	ld.global.f32 	%f149, [%rd43+7168];
	add.f32 	%f322, %f148, %f149;
	add.s32 	%r202, %r202, 2048;
$L__BB5_36:
	setp.eq.s32 	%p12, %r42, 0;
	@%p12 bra 	$L__BB5_42;
	setp.lt.u32 	%p13, %r42, 4;
	@%p13 bra 	$L__BB5_39;
	cvt.u64.u32 	%rd44, %r202;
	add.s64 	%rd45, %rd75, %rd44;
	shl.b64 	%rd46, %rd45, 2;
	add.s64 	%rd47, %rd2, %rd46;
	ld.global.f32 	%f151, [%rd47];
	add.f32 	%f152, %f322, %f151;
	ld.global.f32 	%f153, [%rd47+1024];
	add.f32 	%f154, %f152, %f153;
	ld.global.f32 	%f155, [%rd47+2048];
	add.f32 	%f156, %f154, %f155;
	ld.global.f32 	%f157, [%rd47+3072];
	add.f32 	%f322, %f156, %f157;
	add.s32 	%r202, %r202, 1024;
$L__BB5_39:
	and.b32  	%r79, %r34, 3;
	setp.eq.s32 	%p14, %r79, 0;
	@%p14 bra 	$L__BB5_42;
	cvt.u64.u32 	%rd48, %r202;
	add.s64 	%rd49, %rd48, %rd74;
	shl.b64 	%rd50, %rd49, 2;
	add.s64 	%rd77, %rd2, %rd50;
	cvt.u16.u32 	%rs1, %r198;
	shr.u16 	%rs2, %rs1, 8;
	add.s16 	%rs3, %rs2, 1;
	cvt.u32.u16 	%r80, %rs3;
	and.b32  	%r81, %r80, 3;
	neg.s32 	%r205, %r81;
$L__BB5_41:
	.pragma "nounroll";
	ld.global.f32 	%f158, [%rd77];
	add.f32 	%f322, %f322, %f158;
	add.s64 	%rd77, %rd77, 1024;
	add.s32 	%r205, %r205, 1;
	setp.ne.s32 	%p15, %r205, 0;
	@%p15 bra 	$L__BB5_41;
$L__BB5_42:
	// begin inline asm
	mov.u32 %r82, %laneid;
	// end inline asm
	mov.b32 	%r84, %f322;
	mov.b32 	%r85, 1;
	mov.b32 	%r106, 31;
	mov.b32 	%r107, -1;
	// begin inline asm
	shfl.sync.down.b32 %r83, %r84, %r85, %r106, %r107;
	// end inline asm
	setp.gt.s32 	%p16, %r82, 30;
	mov.b32 	%f159, %r83;
	add.f32 	%f160, %f322, %f159;
	selp.f32 	%f161, %f322, %f160, %p16;
	mov.b32 	%r89, %f161;
	mov.b32 	%r90, 2;
	// begin inline asm
	shfl.sync.down.b32 %r88, %r89, %r90, %r106, %r107;
	// end inline asm
	setp.gt.s32 	%p17, %r82, 29;
	mov.b32 	%f162, %r88;
	add.f32 	%f163, %f161, %f162;
	selp.f32 	%f164, %f161, %f163, %p17;
	mov.b32 	%r94, %f164;
	mov.b32 	%r95, 4;
	// begin inline asm
	shfl.sync.down.b32 %r93, %r94, %r95, %r106, %r107;
	// end inline asm
	setp.gt.s32 	%p18, %r82, 27;
	mov.b32 	%f165, %r93;
	add.f32 	%f166, %f164, %f165;
	selp.f32 	%f167, %f164, %f166, %p18;
	mov.b32 	%r99, %f167;
	mov.b32 	%r100, 8;
	// begin inline asm
	shfl.sync.down.b32 %r98, %r99, %r100, %r106, %r107;
	// end inline asm
	setp.gt.s32 	%p19, %r82, 23;
	mov.b32 	%f168, %r98;
	add.f32 	%f169, %f167, %f168;
	selp.f32 	%f170, %f167, %f169, %p19;
	mov.b32 	%r104, %f170;
	mov.b32 	%r105, 16;
	// begin inline asm
	shfl.sync.down.b32 %r103, %r104, %r105, %r106, %r107;
	// end inline asm
	setp.gt.s32 	%p20, %r82, 15;
	mov.b32 	%f171, %r103;
	add.f32 	%f37, %f170, %f171;
	selp.f32 	%f323, %f170, %f37, %p20;
	setp.ne.s32 	%p21, %r82, 0;
	@%p21 bra 	$L__BB5_44;
	shr.u32 	%r108, %r27, 3;
	and.b32  	%r109, %r108, 124;
	mov.u32 	%r110, _ZZN3cub18CUB_300001_SM_10006detail6reduce18DeviceReduceKernelINS2_10policy_hubIfyN4cuda3std3__44plusIfEEE10Policy1000EN6thrust24THRUST_300001_SM_1000_NS6detail15normal_iteratorINSD_10device_ptrIfEEEEyS9_fNS7_10__identityEEEvT0_PT3_T1_NS0_13GridEvenShareISN_EET2_T4_E12temp_storage;
	add.s32 	%r111, %r110, %r109;
	st.shared.f32 	[%r111+8], %f37;
$L__BB5_44:
	bar.sync 	0;
	setp.ne.s32 	%p22, %r27, 0;
	@%p22 bra 	$L__BB5_46;
	ld.shared.f32 	%f172, [_ZZN3cub18CUB_300001_SM_10006detail6reduce18DeviceReduceKernelINS2_10policy_hubIfyN4cuda3std3__44plusIfEEE10Policy1000EN6thrust24THRUST_300001_SM_1000_NS6detail15normal_iteratorINSD_10device_ptrIfEEEEyS9_fNS7_10__identityEEEvT0_PT3_T1_NS0_13GridEvenShareISN_EET2_T4_E12temp_storage+12];
	add.f32 	%f173, %f323, %f172;
	ld.shared.f32 	%f174, [_ZZN3cub18CUB_300001_SM_10006detail6reduce18DeviceReduceKernelINS2_10policy_hubIfyN4cuda3std3__44plusIfEEE10Policy1000EN6thrust24THRUST_300001_SM_1000_NS6detail15normal_iteratorINSD_10device_ptrIfEEEEyS9_fNS7_10__identityEEEvT0_PT3_T1_NS0_13GridEvenShareISN_EET2_T4_E12temp_storage+16];
	add.f32 	%f175, %f173, %f174;
	ld.shared.f32 	%f176, [_ZZN3cub18CUB_300001_SM_10006detail6reduce18DeviceReduceKernelINS2_10policy_hubIfyN4cuda3std3__44plusIfEEE10Policy1000EN6thrust24THRUST_300001_SM_1000_NS6detail15normal_iteratorINSD_10device_ptrIfEEEEyS9_fNS7_10__identityEEEvT0_PT3_T1_NS0_13GridEvenShareISN_EET2_T4_E12temp_storage+20];
	add.f32 	%f177, %f175, %f176;
	ld.shared.f32 	%f178, [_ZZN3cub18CUB_300001_SM_10006detail6reduce18DeviceReduceKernelINS2_10policy_hubIfyN4cuda3std3__44plusIfEEE10Policy1000EN6thrust24THRUST_300001_SM_1000_NS6detail15normal_iteratorINSD_10device_ptrIfEEEEyS9_fNS7_10__identityEEEvT0_PT3_T1_NS0_13GridEvenShareISN_EET2_T4_E12temp_storage+24];
	add.f32 	%f179, %f177, %f178;
	ld.shared.f32 	%f180, [_ZZN3cub18CUB_300001_SM_10006detail6reduce18DeviceReduceKernelINS2_10policy_hubIfyN4cuda3std3__44plusIfEEE10Policy1000EN6thrust24THRUST_300001_SM_1000_NS6detail15normal_iteratorINSD_10device_ptrIfEEEEyS9_fNS7_10__identityEEEvT0_PT3_T1_NS0_13GridEvenShareISN_EET2_T4_E12temp_storage+28];
	add.f32 	%f181, %f179, %f180;
	ld.shared.f32 	%f182, [_ZZN3cub18CUB_300001_SM_10006detail6reduce18DeviceReduceKernelINS2_10policy_hubIfyN4cuda3std3__44plusIfEEE10Policy1000EN6thrust24THRUST_300001_SM_1000_NS6detail15normal_iteratorINSD_10device_ptrIfEEEEyS9_fNS7_10__identityEEEvT0_PT3_T1_NS0_13GridEvenShareISN_EET2_T4_E12temp_storage+32];
	add.f32 	%f183, %f181, %f182;
	ld.shared.f32 	%f184, [_ZZN3cub18CUB_300001_SM_10006detail6reduce18DeviceReduceKernelINS2_10policy_hubIfyN4cuda3std3__44plusIfEEE10Policy1000EN6thrust24THRUST_300001_SM_1000_NS6detail15normal_iteratorINSD_10device_ptrIfEEEEyS9_fNS7_10__identityEEEvT0_PT3_T1_NS0_13GridEvenShareISN_EET2_T4_E12temp_storage+36];
	add.f32 	%f323, %f183, %f184;
$L__BB5_46:
	mov.u32 	%r189, %tid.x;
	setp.ne.s32 	%p56, %r189, 0;
	@%p56 bra 	$L__BB5_48;
	ld.param.u64 	%rd71, [_ZN3cub18CUB_300001_SM_10006detail6reduce18DeviceReduceKernelINS2_10policy_hubIfyN4cuda3std3__44plusIfEEE10Policy1000EN6thrust24THRUST_300001_SM_1000_NS6detail15normal_iteratorINSD_10device_ptrIfEEEEyS9_fNS7_10__identityEEEvT0_PT3_T1_NS0_13GridEvenShareISN_EET2_T4__param_1];
	cvta.to.global.u64 	%rd68, %rd71;
	mul.wide.u32 	%rd69, %r2, 4;
	add.s64 	%rd70, %rd68, %rd69;
	st.global.f32 	[%rd70], %f323;
$L__BB5_48:
	ret;

}
	// .globl	_ZN3cub18CUB_300001_SM_10006detail6reduce28DeviceReduceSingleTileKernelINS2_10policy_hubIfyN4cuda3std3__44plusIfEEE10Policy1000EPfSC_iS9_ffNS7_10__identityEEEvT0_T1_T2_T3_T4_T6_
.visible .entry _ZN3cub18CUB_300001_SM_10006detail6reduce28DeviceReduceSingleTileKernelINS2_10policy_hubIfyN4cuda3std3__44plusIfEEE10Policy1000EPfSC_iS9_ffNS7_10__identityEEEvT0_T1_T2_T3_T4_T6_(
	.param .u64 .ptr .align 1 _ZN3cub18CUB_300001_SM_10006detail6reduce28DeviceReduceSingleTileKernelINS2_10policy_hubIfyN4cuda3std3__44plusIfEEE10Policy1000EPfSC_iS9_ffNS7_10__identityEEEvT0_T1_T2_T3_T4_T6__param_0,
	.param .u64 .ptr .align 1 _ZN3cub18CUB_300001_SM_10006detail6reduce28DeviceReduceSingleTileKernelINS2_10policy_hubIfyN4cuda3std3__44plusIfEEE10Policy1000EPfSC_iS9_ffNS7_10__identityEEEvT0_T1_T2_T3_T4_T6__param_1,
	.param .u32 _ZN3cub18CUB_300001_SM_10006detail6reduce28DeviceReduceSingleTileKernelINS2_10policy_hubIfyN4cuda3std3__44plusIfEEE10Policy1000EPfSC_iS9_ffNS7_10__identityEEEvT0_T1_T2_T3_T4_T6__param_2,
	.param .align 1 .b8 _ZN3cub18CUB_300001_SM_10006detail6reduce28DeviceReduceSingleTileKernelINS2_10policy_hubIfyN4cuda3std3__44plusIfEEE10Policy1000EPfSC_iS9_ffNS7_10__identityEEEvT0_T1_T2_T3_T4_T6__param_3[1],
	.param .f32 _ZN3cub18CUB_300001_SM_10006detail6reduce28DeviceReduceSingleTileKernelINS2_10policy_hubIfyN4cuda3std3__44plusIfEEE10Policy1000EPfSC_iS9_ffNS7_10__identityEEEvT0_T1_T2_T3_T4_T6__param_4,
	.param .align 1 .b8 _ZN3cub18CUB_300001_SM_10006detail6reduce28DeviceReduceSingleTileKernelINS2_10policy_hubIfyN4cuda3std3__44plusIfEEE10Policy1000EPfSC_iS9_ffNS7_10__identityEEEvT0_T1_T2_T3_T4_T6__param_5[1]
)
.maxntid 256
.minnctapersm 1
{
	.reg .pred 	%p<97>;
	.reg .b32 	%r<407>;
	.reg .b32 	%f<419>;
	.reg .b64 	%rd<125>;
	// demoted variable
	.shared .align 4 .b8 _ZZN3cub18CUB_300001_SM_10006detail6reduce28DeviceReduceSingleTileKernelINS2_10policy_hubIfyN4cuda3std3__44plusIfEEE10Policy1000EPfSC_iS9_ffNS7_10__identityEEEvT0_T1_T2_T3_T4_T6_E12temp_storage[44];
	ld.param.u64 	%rd16, [_ZN3cub18CUB_300001_SM_10006detail6reduce28DeviceReduceSingleTileKernelINS2_10policy_hubIfyN4cuda3std3__44plusIfEEE10Policy1000EPfSC_iS9_ffNS7_10__identityEEEvT0_T1_T2_T3_T4_T6__param_0];
	ld.param.u64 	%rd17, [_ZN3cub18CUB_300001_SM_10006detail6reduce28DeviceReduceSingleTileKernelINS2_10policy_hubIfyN4cuda3std3__44plusIfEEE10Policy1000EPfSC_iS9_ffNS7_10__identityEEEvT0_T1_T2_T3_T4_T6__param_1];
	ld.param.u32 	%r67, [_ZN3cub18CUB_300001_SM_10006detail6reduce28DeviceReduceSingleTileKernelINS2_10policy_hubIfyN4cuda3std3__44plusIfEEE10Policy1000EPfSC_iS9_ffNS7_10__identityEEEvT0_T1_T2_T3_T4_T6__param_2];
	ld.param.f32 	%f58, [_ZN3cub18CUB_300001_SM_10006detail6reduce28DeviceReduceSingleTileKernelINS2_10policy_hubIfyN4cuda3std3__44plusIfEEE10Policy1000EPfSC_iS9_ffNS7_10__identityEEEvT0_T1_T2_T3_T4_T6__param_4];
	cvta.to.global.u64 	%rd1, %rd17;
	setp.ne.s32 	%p1, %r67, 0;
	@%p1 bra 	$L__BB6_3;
	mov.u32 	%r380, %tid.x;
	setp.ne.s32 	%p96, %r380, 0;
	@%p96 bra 	$L__BB6_74;
	st.global.f32 	[%rd1], %f58;
	bra.uni 	$L__BB6_74;
$L__BB6_3:
	and.b64  	%rd18, %rd16, 15;
	setp.ne.s64 	%p2, %rd18, 0;
	@%p2 bra 	$L__BB6_38;
	setp.gt.s32 	%p49, %r67, 4095;
	@%p49 bra 	$L__BB6_22;
	mov.u32 	%r1, %tid.x;
	setp.ge.s32 	%p66, %r1, %r67;
	mov.f32 	%f397, 0f00000000;
	mov.u32 	%r384, %r1;
	@%p66 bra 	$L__BB6_7;
	mul.wide.u32 	%rd113, %r1, 4;
	add.s64 	%rd112, %rd16, %rd113;
	// begin inline asm
	ld.global.nc.u32 %r300, [%rd112];
	// end inline asm
	mov.b32 	%f397, %r300;
	add.s32 	%r384, %r1, 256;
$L__BB6_7:
	setp.ge.s32 	%p67, %r384, %r67;
	@%p67 bra 	$L__BB6_13;
	not.b32 	%r301, %r384;
	add.s32 	%r4, %r67, %r301;
	and.b32  	%r302, %r4, 768;
	setp.eq.s32 	%p68, %r302, 768;
	@%p68 bra 	$L__BB6_11;
	mul.wide.u32 	%rd114, %r384, 4;
	add.s64 	%rd121, %rd16, %rd114;
	shr.u32 	%r303, %r4, 8;
	add.s32 	%r304, %r303, 1;
	and.b32  	%r305, %r304, 3;
	neg.s32 	%r382, %r305;
$L__BB6_10:
	.pragma "nounroll";
	// begin inline asm
	ld.global.nc.u32 %r306, [%rd121];
	// end inline asm
	mov.b32 	%f323, %r306;
	add.f32 	%f397, %f397, %f323;
	add.s32 	%r384, %r384, 256;
	add.s64 	%rd121, %rd121, 1024;
	add.s32 	%r382, %r382, 1;
	setp.ne.s32 	%p69, %r382, 0;
	@%p69 bra 	$L__BB6_10;
$L__BB6_11:
	setp.lt.u32 	%p70, %r4, 768;
	@%p70 bra 	$L__BB6_13;
$L__BB6_12:
	mul.wide.s32 	%rd120, %r384, 4;
	add.s64 	%rd116, %rd16, %rd120;
	// begin inline asm
	ld.global.nc.u32 %r307, [%rd116];
	// end inline asm
	mov.b32 	%f324, %r307;
	add.f32 	%f325, %f397, %f324;
	add.s64 	%rd117, %rd116, 1024;
	// begin inline asm
	ld.global.nc.u32 %r308, [%rd117];
	// end inline asm
	mov.b32 	%f326, %r308;
	add.f32 	%f327, %f325, %f326;
	add.s64 	%rd118, %rd116, 2048;
	// begin inline asm
	ld.global.nc.u32 %r309, [%rd118];
	// end inline asm
	mov.b32 	%f328, %r309;
	add.f32 	%f329, %f327, %f328;
	add.s64 	%rd119, %rd116, 3072;
	// begin inline asm
	ld.global.nc.u32 %r310, [%rd119];
	// end inline asm
	mov.b32 	%f330, %r310;
	add.f32 	%f397, %f329, %f330;
	add.s32 	%r384, %r384, 1024;
	setp.lt.s32 	%p71, %r384, %r67;
	@%p71 bra 	$L__BB6_12;
$L__BB6_13:
	setp.lt.s32 	%p72, %r67, 256;
	@%p72 bra 	$L__BB6_18;
	// begin inline asm
	mov.u32 %r349, %laneid;
	// end inline asm
	mov.b32 	%r351, %f397;
	mov.b32 	%r352, 1;
	mov.b32 	%r373, 31;
	mov.b32 	%r374, -1;
	// begin inline asm
	shfl.sync.down.b32 %r350, %r351, %r352, %r373, %r374;
	// end inline asm
	setp.gt.s32 	%p88, %r349, 30;
	mov.b32 	%f365, %r350;
	add.f32 	%f366, %f397, %f365;
	selp.f32 	%f367, %f397, %f366, %p88;
	mov.b32 	%r356, %f367;
	mov.b32 	%r357, 2;
	// begin inline asm
	shfl.sync.down.b32 %r355, %r356, %r357, %r373, %r374;
	// end inline asm
	setp.gt.s32 	%p89, %r349, 29;
	mov.b32 	%f368, %r355;
	add.f32 	%f369, %f367, %f368;
	selp.f32 	%f370, %f367, %f369, %p89;
	mov.b32 	%r361, %f370;
	mov.b32 	%r362, 4;
	// begin inline asm
	shfl.sync.down.b32 %r360, %r361, %r362, %r373, %r374;
	// end inline asm
	setp.gt.s32 	%p90, %r349, 27;
	mov.b32 	%f371, %r360;
	add.f32 	%f372, %f370, %f371;
	selp.f32 	%f373, %f370, %f372, %p90;
	mov.b32 	%r366, %f373;
	mov.b32 	%r367, 8;
	// begin inline asm
	shfl.sync.down.b32 %r365, %r366, %r367, %r373, %r374;
	// end inline asm
	setp.gt.s32 	%p91, %r349, 23;
	mov.b32 	%f374, %r365;
	add.f32 	%f375, %f373, %f374;
	selp.f32 	%f376, %f373, %f375, %p91;
	mov.b32 	%r371, %f376;
	mov.b32 	%r372, 16;
	// begin inline asm
	shfl.sync.down.b32 %r370, %r371, %r372, %r373, %r374;
	// end inline asm
	setp.gt.s32 	%p92, %r349, 15;
	mov.b32 	%f377, %r370;
	add.f32 	%f10, %f376, %f377;
	selp.f32 	%f418, %f376, %f10, %p92;
	setp.ne.s32 	%p93, %r349, 0;
	@%p93 bra 	$L__BB6_16;
	shr.u32 	%r375, %r1, 3;
	and.b32  	%r376, %r375, 124;
	mov.u32 	%r377, _ZZN3cub18CUB_300001_SM_10006detail6reduce28DeviceReduceSingleTileKernelINS2_10policy_hubIfyN4cuda3std3__44plusIfEEE10Policy1000EPfSC_iS9_ffNS7_10__identityEEEvT0_T1_T2_T3_T4_T6_E12temp_storage;
	add.s32 	%r378, %r377, %r376;
	st.shared.f32 	[%r378+8], %f10;
$L__BB6_16:
	bar.sync 	0;
	setp.ne.s32 	%p94, %r1, 0;
	@%p94 bra 	$L__BB6_72;
	ld.shared.f32 	%f378, [_ZZN3cub18CUB_300001_SM_10006detail6reduce28DeviceReduceSingleTileKernelINS2_10policy_hubIfyN4cuda3std3__44plusIfEEE10Policy1000EPfSC_iS9_ffNS7_10__identityEEEvT0_T1_T2_T3_T4_T6_E12temp_storage+12];
	add.f32 	%f379, %f418, %f378;
	ld.shared.f32 	%f380, [_ZZN3cub18CUB_300001_SM_10006detail6reduce28DeviceReduceSingleTileKernelINS2_10policy_hubIfyN4cuda3std3__44plusIfEEE10Policy1000EPfSC_iS9_ffNS7_10__identityEEEvT0_T1_T2_T3_T4_T6_E12temp_storage+16];
	add.f32 	%f381, %f379, %f380;
	ld.shared.f32 	%f382, [_ZZN3cub18CUB_300001_SM_10006detail6reduce28DeviceReduceSingleTileKernelINS2_10policy_hubIfyN4cuda3std3__44plusIfEEE10Policy1000EPfSC_iS9_ffNS7_10__identityEEEvT0_T1_T2_T3_T4_T6_E12temp_storage+20];
	add.f32 	%f383, %f381, %f382;
	ld.shared.f32 	%f384, [_ZZN3cub18CUB_300001_SM_10006detail6reduce28DeviceReduceSingleTileKernelINS2_10policy_hubIfyN4cuda3std3__44plusIfEEE10Policy1000EPfSC_iS9_ffNS7_10__identityEEEvT0_T1_T2_T3_T4_T6_E12temp_storage+24];
	add.f32 	%f385, %f383, %f384;
	ld.shared.f32 	%f386, [_ZZN3cub18CUB_300001_SM_10006detail6reduce28DeviceReduceSingleTileKernelINS2_10policy_hubIfyN4cuda3std3__44plusIfEEE10Policy1000EPfSC_iS9_ffNS7_10__identityEEEvT0_T1_T2_T3_T4_T6_E12temp_storage+28];
	add.f32 	%f387, %f385, %f386;
	ld.shared.f32 	%f388, [_ZZN3cub18CUB_300001_SM_10006detail6reduce28DeviceReduceSingleTileKernelINS2_10policy_hubIfyN4cuda3std3__44plusIfEEE10Policy1000EPfSC_iS9_ffNS7_10__identityEEEvT0_T1_T2_T3_T4_T6_E12temp_storage+32];
	add.f32 	%f389, %f387, %f388;
	ld.shared.f32 	%f390, [_ZZN3cub18CUB_300001_SM_10006detail6reduce28DeviceReduceSingleTileKernelINS2_10policy_hubIfyN4cuda3std3__44plusIfEEE10Policy1000EPfSC_iS9_ffNS7_10__identityEEEvT0_T1_T2_T3_T4_T6_E12temp_storage+36];
	add.f32 	%f418, %f389, %f390;
	bra.uni 	$L__BB6_72;
$L__BB6_18:
	// begin inline asm
	mov.u32 %r311, %laneid;
	// end inline asm
	and.b32  	%r337, %r1, 992;
	add.s32 	%r338, %r337, 32;
	setp.gt.s32 	%p73, %r338, %r67;
	not.b32 	%r339, %r337;
	add.s32 	%r340, %r67, %r339;
	selp.b32 	%r335, %r340, 31, %p73;
	mov.b32 	%r313, %f397;
	mov.b32 	%r314, 1;
	mov.b32 	%r336, -1;
	// begin inline asm
	shfl.sync.down.b32 %r312, %r313, %r314, %r335, %r336;
	// end inline asm
	setp.lt.s32 	%p74, %r311, %r335;
	mov.b32 	%f331, %r312;
	add.f32 	%f332, %f397, %f331;
	selp.f32 	%f333, %f332, %f397, %p74;
	mov.b32 	%r318, %f333;
	mov.b32 	%r319, 2;
	// begin inline asm
	shfl.sync.down.b32 %r317, %r318, %r319, %r335, %r336;
	// end inline asm
	add.s32 	%r341, %r311, 2;
	setp.gt.s32 	%p75, %r341, %r335;
	mov.b32 	%f334, %r317;
	add.f32 	%f335, %f333, %f334;
	selp.f32 	%f336, %f333, %f335, %p75;
	mov.b32 	%r323, %f336;
	mov.b32 	%r324, 4;
	// begin inline asm
	shfl.sync.down.b32 %r322, %r323, %r324, %r335, %r336;
	// end inline asm
	add.s32 	%r342, %r311, 4;
	setp.gt.s32 	%p76, %r342, %r335;
	mov.b32 	%f337, %r322;
	add.f32 	%f338, %f336, %f337;
	selp.f32 	%f339, %f336, %f338, %p76;
	mov.b32 	%r328, %f339;
	mov.b32 	%r329, 8;
	// begin inline asm
	shfl.sync.down.b32 %r327, %r328, %r329, %r335, %r336;
	// end inline asm
	add.s32 	%r343, %r311, 8;
	setp.gt.s32 	%p77, %r343, %r335;
	mov.b32 	%f340, %r327;
	add.f32 	%f341, %f339, %f340;
	selp.f32 	%f342, %f339, %f341, %p77;
	mov.b32 	%r333, %f342;
	mov.b32 	%r334, 16;
	// begin inline asm
	shfl.sync.down.b32 %r332, %r333, %r334, %r335, %r336;
	// end inline asm
	add.s32 	%r344, %r311, 16;
	setp.gt.s32 	%p78, %r344, %r335;
	mov.b32 	%f343, %r332;
	add.f32 	%f344, %f342, %f343;
	selp.f32 	%f418, %f342, %f344, %p78;
	setp.ne.s32 	%p79, %r311, 0;
	@%p79 bra 	$L__BB6_20;
	shr.u32 	%r345, %r1, 3;
	and.b32  	%r346, %r345, 124;
	mov.u32 	%r347, _ZZN3cub18CUB_300001_SM_10006detail6reduce28DeviceReduceSingleTileKernelINS2_10policy_hubIfyN4cuda3std3__44plusIfEEE10Policy1000EPfSC_iS9_ffNS7_10__identityEEEvT0_T1_T2_T3_T4_T6_E12temp_storage;
	add.s32 	%r348, %r347, %r346;
	st.shared.f32 	[%r348+8], %f418;
$L__BB6_20:
	bar.sync 	0;
	setp.ne.s32 	%p80, %r1, 0;
	@%p80 bra 	$L__BB6_72;
	setp.gt.s32 	%p81, %r67, 32;
	ld.shared.f32 	%f345, [_ZZN3cub18CUB_300001_SM_10006detail6reduce28DeviceReduceSingleTileKernelINS2_10policy_hubIfyN4cuda3std3__44plusIfEEE10Policy1000EPfSC_iS9_ffNS7_10__identityEEEvT0_T1_T2_T3_T4_T6_E12temp_storage+12];
	add.f32 	%f346, %f418, %f345;
	selp.f32 	%f347, %f346, %f418, %p81;
	setp.gt.s32 	%p82, %r67, 64;
	ld.shared.f32 	%f348, [_ZZN3cub18CUB_300001_SM_10006detail6reduce28DeviceReduceSingleTileKernelINS2_10policy_hubIfyN4cuda3std3__44plusIfEEE10Policy1000EPfSC_iS9_ffNS7_10__identityEEEvT0_T1_T2_T3_T4_T6_E12temp_storage+16];
	add.f32 	%f349, %f348, %f347;
	selp.f32 	%f350, %f349, %f347, %p82;
	setp.gt.s32 	%p83, %r67, 96;
	ld.shared.f32 	%f351, [_ZZN3cub18CUB_300001_SM_10006detail6reduce28DeviceReduceSingleTileKernelINS2_10policy_hubIfyN4cuda3std3__44plusIfEEE10Policy1000EPfSC_iS9_ffNS7_10__identityEEEvT0_T1_T2_T3_T4_T6_E12temp_storage+20];
	add.f32 	%f352, %f351, %f350;
	selp.f32 	%f353, %f352, %f350, %p83;
	setp.gt.s32 	%p84, %r67, 128;
	ld.shared.f32 	%f354, [_ZZN3cub18CUB_300001_SM_10006detail6reduce28DeviceReduceSingleTileKernelINS2_10policy_hubIfyN4cuda3std3__44plusIfEEE10Policy1000EPfSC_iS9_ffNS7_10__identityEEEvT0_T1_T2_T3_T4_T6_E12temp_storage+24];
	add.f32 	%f355, %f354, %f353;
	selp.f32 	%f356, %f355, %f353, %p84;
	setp.gt.s32 	%p85, %r67, 160;
	ld.shared.f32 	%f357, [_ZZN3cub18CUB_300001_SM_10006detail6reduce28DeviceReduceSingleTileKernelINS2_10policy_hubIfyN4cuda3std3__44plusIfEEE10Policy1000EPfSC_iS9_ffNS7_10__identityEEEvT0_T1_T2_T3_T4_T6_E12temp_storage+28];
	add.f32 	%f358, %f357, %f356;
	selp.f32 	%f359, %f358, %f356, %p85;
	setp.gt.s32 	%p86, %r67, 192;
	ld.shared.f32 	%f360, [_ZZN3cub18CUB_300001_SM_10006detail6reduce28DeviceReduceSingleTileKernelINS2_10policy_hubIfyN4cuda3std3__44plusIfEEE10Policy1000EPfSC_iS9_ffNS7_10__identityEEEvT0_T1_T2_T3_T4_T6_E12temp_storage+32];
	add.f32 	%f361, %f360, %f359;
	selp.f32 	%f362, %f361, %f359, %p86;
	setp.gt.s32 	%p87, %r67, 224;
	ld.shared.f32 	%f363, [_ZZN3cub18CUB_300001_SM_10006detail6reduce28DeviceReduceSingleTileKernelINS2_10policy_hubIfyN4cuda3std3__44plusIfEEE10Policy1000EPfSC_iS9_ffNS7_10__identityEEEvT0_T1_T2_T3_T4_T6_E12temp_storage+36];
	add.f32 	%f364, %f363, %f362;
	selp.f32 	%f418, %f364, %f362, %p87;
	bra.uni 	$L__BB6_72;
$L__BB6_22:
	mov.u32 	%r13, %tid.x;
	shl.b32 	%r224, %r13, 2;
	mul.wide.u32 	%rd86, %r224, 4;
	add.s64 	%rd76, %rd16, %rd86;
	// begin inline asm
	ld.global.nc.v2.u64 {%rd74, %rd75}, [%rd76];
	// end inline asm
	mov.b64 	{%r225, %r226}, %rd75;
	mov.b64 	{%r227, %r228}, %rd74;
	mov.b32 	%f225, %r228;
	mov.b32 	%f226, %r227;
	mov.b32 	%f227, %r226;
	mov.b32 	%f228, %r225;
	add.s64 	%rd79, %rd76, 4096;
	// begin inline asm
	ld.global.nc.v2.u64 {%rd77, %rd78}, [%rd79];
	// end inline asm
	mov.b64 	{%r229, %r230}, %rd78;
	mov.b64 	{%r231, %r232}, %rd77;
	mov.b32 	%f229, %r232;
	mov.b32 	%f230, %r231;
	mov.b32 	%f231, %r230;
	mov.b32 	%f232, %r229;
	add.s64 	%rd82, %rd76, 8192;
	// begin inline asm
	ld.global.nc.v2.u64 {%rd80, %rd81}, [%rd82];
	// end inline asm
	mov.b64 	{%r233, %r234}, %rd81;
	mov.b64 	{%r235, %r236}, %rd80;
	mov.b32 	%f233, %r236;
	mov.b32 	%f234, %r235;
	mov.b32 	%f235, %r234;
	mov.b32 	%f236, %r233;
	add.s64 	%rd85, %rd76, 12288;
	// begin inline asm
	ld.global.nc.v2.u64 {%rd83, %rd84}, [%rd85];
	// end inline asm
	mov.b64 	{%r237, %r238}, %rd84;
	mov.b64 	{%r239, %r240}, %rd83;
	mov.b32 	%f237, %r240;
	mov.b32 	%f238, %r239;
	mov.b32 	%f239, %r238;
	mov.b32 	%f240, %r237;
	add.f32 	%f241, %f226, %f225;
	add.f32 	%f242, %f228, %f227;
	add.f32 	%f243, %f230, %f229;
	add.f32 	%f244, %f232, %f231;
	add.f32 	%f245, %f234, %f233;
	add.f32 	%f246, %f236, %f235;
	add.f32 	%f247, %f238, %f237;
	add.f32 	%f248, %f240, %f239;
	add.f32 	%f249, %f241, %f242;
	add.f32 	%f250, %f243, %f244;
	add.f32 	%f251, %f245, %f246;
	add.f32 	%f252, %f247, %f248;
	add.f32 	%f253, %f249, %f250;
	add.f32 	%f254, %f251, %f252;
	add.f32 	%f404, %f253, %f254;
	setp.lt.u32 	%p50, %r67, 8192;
	mov.b32 	%r387, 4096;
	@%p50 bra 	$L__BB6_26;
	add.s32 	%r14, %r67, -4096;
	mov.b32 	%r387, 4096;
$L__BB6_24:
	mul.wide.s32 	%rd99, %r387, 4;
	add.s64 	%rd89, %rd76, %rd99;
	// begin inline asm
	ld.global.nc.v2.u64 {%rd87, %rd88}, [%rd89];
	// end inline asm
	mov.b64 	{%r242, %r243}, %rd88;
	mov.b64 	{%r244, %r245}, %rd87;
	mov.b32 	%f255, %r245;
	mov.b32 	%f256, %r244;
	mov.b32 	%f257, %r243;
	mov.b32 	%f258, %r242;
	add.s64 	%rd92, %rd89, 4096;
	// begin inline asm
	ld.global.nc.v2.u64 {%rd90, %rd91}, [%rd92];
	// end inline asm
	mov.b64 	{%r246, %r247}, %rd91;
	mov.b64 	{%r248, %r249}, %rd90;
	mov.b32 	%f259, %r249;
	mov.b32 	%f260, %r248;
	mov.b32 	%f261, %r247;
	mov.b32 	%f262, %r246;
	add.s64 	%rd95, %rd89, 8192;
	// begin inline asm
	ld.global.nc.v2.u64 {%rd93, %rd94}, [%rd95];
	// end inline asm
	mov.b64 	{%r250, %r251}, %rd94;
	mov.b64 	{%r252, %r253}, %rd93;
	mov.b32 	%f263, %r253;
	mov.b32 	%f264, %r252;
	mov.b32 	%f265, %r251;
	mov.b32 	%f266, %r250;
	add.s64 	%rd98, %rd89, 12288;
	// begin inline asm
	ld.global.nc.v2.u64 {%rd96, %rd97}, [%rd98];
	// end inline asm
	mov.b64 	{%r254, %r255}, %rd97;
	mov.b64 	{%r256, %r257}, %rd96;
	mov.b32 	%f267, %r257;
	mov.b32 	%f268, %r256;
	mov.b32 	%f269, %r255;
	mov.b32 	%f270, %r254;
	add.f32 	%f271, %f404, %f256;
	add.f32 	%f272, %f255, %f258;
	add.f32 	%f273, %f257, %f260;
	add.f32 	%f274, %f259, %f262;
	add.f32 	%f275, %f261, %f264;
	add.f32 	%f276, %f263, %f266;
	add.f32 	%f277, %f265, %f268;
	add.f32 	%f278, %f267, %f270;
	add.f32 	%f279, %f271, %f272;
	add.f32 	%f280, %f273, %f274;
	add.f32 	%f281, %f275, %f276;
	add.f32 	%f282, %f277, %f278;
	add.f32 	%f283, %f279, %f280;
	add.f32 	%f284, %f281, %f282;
	add.f32 	%f285, %f283, %f284;
	add.f32 	%f404, %f285, %f269;
	sub.s32 	%r258, %r67, %r387;
	setp.lt.s32 	%p51, %r258, 4096;
	@%p51 bra 	$L__BB6_34;
	add.s32 	%r387, %r387, 4096;
	setp.le.s32 	%p52, %r387, %r14;
	@%p52 bra 	$L__BB6_24;
$L__BB6_26:
	setp.le.s32 	%p53, %r67, %r387;
	@%p53 bra 	$L__BB6_34;
	sub.s32 	%r18, %r67, %r387;
	setp.ge.s32 	%p54, %r13, %r18;
	@%p54 bra 	$L__BB6_34;
	not.b32 	%r259, %r13;
	add.s32 	%r260, %r67, %r259;
	sub.s32 	%r19, %r260, %r387;
	and.b32  	%r261, %r19, 768;
	setp.eq.s32 	%p55, %r261, 768;
	mov.u32 	%r391, %r13;
	@%p55 bra 	$L__BB6_31;
	add.s32 	%r389, %r13, %r387;
	shr.u32 	%r262, %r19, 8;
	add.s32 	%r263, %r262, 1;
	and.b32  	%r264, %r263, 3;
	neg.s32 	%r388, %r264;
	mov.u32 	%r391, %r13;
$L__BB6_30:
	.pragma "nounroll";
	mul.wide.u32 	%rd101, %r389, 4;
	add.s64 	%rd100, %rd16, %rd101;
	// begin inline asm
	ld.global.nc.u32 %r265, [%rd100];
	// end inline asm
	mov.b32 	%f287, %r265;
	add.f32 	%f404, %f404, %f287;
	add.s32 	%r391, %r391, 256;
	add.s32 	%r389, %r389, 256;
	add.s32 	%r388, %r388, 1;
	setp.ne.s32 	%p56, %r388, 0;
	@%p56 bra 	$L__BB6_30;
$L__BB6_31:
	setp.lt.u32 	%p57, %r19, 768;
	@%p57 bra 	$L__BB6_34;
	cvt.u64.u32 	%rd102, %r391;
	cvt.u64.u32 	%rd103, %r387;
	add.s64 	%rd104, %rd102, %rd103;
	shl.b64 	%rd105, %rd104, 2;
	add.s64 	%rd106, %rd105, %rd16;
	add.s64 	%rd122, %rd106, 2048;
	add.s32 	%r392, %r391, %r387;
$L__BB6_33:
	mul.wide.u32 	%rd111, %r392, 4;
	add.s64 	%rd107, %rd16, %rd111;
	// begin inline asm
	ld.global.nc.u32 %r266, [%rd107];
	// end inline asm
	mov.b32 	%f288, %r266;
	add.f32 	%f289, %f404, %f288;
	add.s64 	%rd108, %rd122, -1024;
	// begin inline asm
	ld.global.nc.u32 %r267, [%rd108];
	// end inline asm
	mov.b32 	%f290, %r267;
	add.f32 	%f291, %f289, %f290;
	// begin inline asm
	ld.global.nc.u32 %r268, [%rd122];
	// end inline asm
	mov.b32 	%f292, %r268;
	add.f32 	%f293, %f291, %f292;
	add.s64 	%rd110, %rd122, 1024;
	// begin inline asm
	ld.global.nc.u32 %r269, [%rd110];
	// end inline asm
	mov.b32 	%f294, %r269;
	add.f32 	%f404, %f293, %f294;
	add.s32 	%r391, %r391, 1024;
	add.s64 	%rd122, %rd122, 4096;
	add.s32 	%r392, %r392, 1024;
	setp.lt.s32 	%p58, %r391, %r18;
	@%p58 bra 	$L__BB6_33;
$L__BB6_34:
	// begin inline asm
	mov.u32 %r270, %laneid;
	// end inline asm
	mov.b32 	%r272, %f404;
	mov.b32 	%r273, 1;
	mov.b32 	%r294, 31;
	mov.b32 	%r295, -1;
	// begin inline asm
	shfl.sync.down.b32 %r271, %r272, %r273, %r294, %r295;
	// end inline asm
	setp.gt.s32 	%p59, %r270, 30;
	mov.b32 	%f295, %r271;
	add.f32 	%f296, %f404, %f295;
	selp.f32 	%f297, %f404, %f296, %p59;
	mov.b32 	%r277, %f297;
	mov.b32 	%r278, 2;
	// begin inline asm
	shfl.sync.down.b32 %r276, %r277, %r278, %r294, %r295;
	// end inline asm
	setp.gt.s32 	%p60, %r270, 29;
	mov.b32 	%f298, %r276;
	add.f32 	%f299, %f297, %f298;
	selp.f32 	%f300, %f297, %f299, %p60;
	mov.b32 	%r282, %f300;
	mov.b32 	%r283, 4;
	// begin inline asm
	shfl.sync.down.b32 %r281, %r282, %r283, %r294, %r295;
	// end inline asm
	setp.gt.s32 	%p61, %r270, 27;
	mov.b32 	%f301, %r281;
	add.f32 	%f302, %f300, %f301;
	selp.f32 	%f303, %f300, %f302, %p61;
	mov.b32 	%r287, %f303;
	mov.b32 	%r288, 8;
	// begin inline asm
	shfl.sync.down.b32 %r286, %r287, %r288, %r294, %r295;
	// end inline asm
	setp.gt.s32 	%p62, %r270, 23;
	mov.b32 	%f304, %r286;
	add.f32 	%f305, %f303, %f304;
	selp.f32 	%f306, %f303, %f305, %p62;
	mov.b32 	%r292, %f306;
	mov.b32 	%r293, 16;
	// begin inline asm
	shfl.sync.down.b32 %r291, %r292, %r293, %r294, %r295;
	// end inline asm
	setp.gt.s32 	%p63, %r270, 15;
	mov.b32 	%f307, %r291;
	add.f32 	%f26, %f306, %f307;
	selp.f32 	%f418, %f306, %f26, %p63;
	setp.ne.s32 	%p64, %r270, 0;
	@%p64 bra 	$L__BB6_36;
	shr.u32 	%r296, %r13, 3;
	and.b32  	%r297, %r296, 124;
	mov.u32 	%r298, _ZZN3cub18CUB_300001_SM_10006detail6reduce28DeviceReduceSingleTileKernelINS2_10policy_hubIfyN4cuda3std3__44plusIfEEE10Policy1000EPfSC_iS9_ffNS7_10__identityEEEvT0_T1_T2_T3_T4_T6_E12temp_storage;
	add.s32 	%r299, %r298, %r297;
	st.shared.f32 	[%r299+8], %f26;
$L__BB6_36:
	bar.sync 	0;
	setp.ne.s32 	%p65, %r13, 0;
	@%p65 bra 	$L__BB6_72;
	ld.shared.f32 	%f308, [_ZZN3cub18CUB_300001_SM_10006detail6reduce28DeviceReduceSingleTileKernelINS2_10policy_hubIfyN4cuda3std3__44plusIfEEE10Policy1000EPfSC_iS9_ffNS7_10__identityEEEvT0_T1_T2_T3_T4_T6_E12temp_storage+12];
	add.f32 	%f309, %f418, %f308;
	ld.shared.f32 	%f310, [_ZZN3cub18CUB_300001_SM_10006detail6reduce28DeviceReduceSingleTileKernelINS2_10policy_hubIfyN4cuda3std3__44plusIfEEE10Policy1000EPfSC_iS9_ffNS7_10__identityEEEvT0_T1_T2_T3_T4_T6_E12temp_storage+16];
	add.f32 	%f311, %f309, %f310;
	ld.shared.f32 	%f312, [_ZZN3cub18CUB_300001_SM_10006detail6reduce28DeviceReduceSingleTileKernelINS2_10policy_hubIfyN4cuda3std3__44plusIfEEE10Policy1000EPfSC_iS9_ffNS7_10__identityEEEvT0_T1_T2_T3_T4_T6_E12temp_storage+20];
	add.f32 	%f313, %f311, %f312;
	ld.shared.f32 	%f314, [_ZZN3cub18CUB_300001_SM_10006detail6reduce28DeviceReduceSingleTileKernelINS2_10policy_hubIfyN4cuda3std3__44plusIfEEE10Policy1000EPfSC_iS9_ffNS7_10__identityEEEvT0_T1_T2_T3_T4_T6_E12temp_storage+24];
	add.f32 	%f315, %f313, %f314;
	ld.shared.f32 	%f316, [_ZZN3cub18CUB_300001_SM_10006detail6reduce28DeviceReduceSingleTileKernelINS2_10policy_hubIfyN4cuda3std3__44plusIfEEE10Policy1000EPfSC_iS9_ffNS7_10__identityEEEvT0_T1_T2_T3_T4_T6_E12temp_storage+28];
	add.f32 	%f317, %f315, %f316;
	ld.shared.f32 	%f318, [_ZZN3cub18CUB_300001_SM_10006detail6reduce28DeviceReduceSingleTileKernelINS2_10policy_hubIfyN4cuda3std3__44plusIfEEE10Policy1000EPfSC_iS9_ffNS7_10__identityEEEvT0_T1_T2_T3_T4_T6_E12temp_storage+32];
	add.f32 	%f319, %f317, %f318;
	ld.shared.f32 	%f320, [_ZZN3cub18CUB_300001_SM_10006detail6reduce28DeviceReduceSingleTileKernelINS2_10policy_hubIfyN4cuda3std3__44plusIfEEE10Policy1000EPfSC_iS9_ffNS7_10__identityEEEvT0_T1_T2_T3_T4_T6_E12temp_storage+36];
	add.f32 	%f418, %f319, %f320;
	bra.uni 	$L__BB6_72;
$L__BB6_38:
	setp.gt.s32 	%p3, %r67, 4095;
	@%p3 bra 	$L__BB6_56;
	mov.u32 	%r34, %tid.x;
	setp.ge.s32 	%p20, %r34, %r67;
	mov.f32 	%f410, 0f00000000;
	mov.u32 	%r397, %r34;
	@%p20 bra 	$L__BB6_41;
	mul.wide.u32 	%rd66, %r34, 4;
	add.s64 	%rd65, %rd16, %rd66;
	// begin inline asm
	ld.global.nc.u32 %r144, [%rd65];
	// end inline asm
	mov.b32 	%f410, %r144;
	add.s32 	%r397, %r34, 256;
$L__BB6_41:
	setp.ge.s32 	%p21, %r397, %r67;
	@%p21 bra 	$L__BB6_47;
	not.b32 	%r145, %r397;
	add.s32 	%r37, %r67, %r145;
	and.b32  	%r146, %r37, 768;
	setp.eq.s32 	%p22, %r146, 768;
	@%p22 bra 	$L__BB6_45;
	mul.wide.u32 	%rd67, %r397, 4;
	add.s64 	%rd123, %rd16, %rd67;
	shr.u32 	%r147, %r37, 8;
	add.s32 	%r148, %r147, 1;
	and.b32  	%r149, %r148, 3;
	neg.s32 	%r395, %r149;
$L__BB6_44:
	.pragma "nounroll";
	// begin inline asm
	ld.global.nc.u32 %r150, [%rd123];
	// end inline asm
	mov.b32 	%f157, %r150;
	add.f32 	%f410, %f410, %f157;
	add.s32 	%r397, %r397, 256;
	add.s64 	%rd123, %rd123, 1024;
	add.s32 	%r395, %r395, 1;
	setp.ne.s32 	%p23, %r395, 0;
	@%p23 bra 	$L__BB6_44;
$L__BB6_45:
	setp.lt.u32 	%p24, %r37, 768;
	@%p24 bra 	$L__BB6_47;
$L__BB6_46:
	mul.wide.s32 	%rd73, %r397, 4;
	add.s64 	%rd69, %rd16, %rd73;
	// begin inline asm
	ld.global.nc.u32 %r151, [%rd69];
	// end inline asm
	mov.b32 	%f158, %r151;
	add.f32 	%f159, %f410, %f158;
	add.s64 	%rd70, %rd69, 1024;
	// begin inline asm
	ld.global.nc.u32 %r152, [%rd70];
	// end inline asm
	mov.b32 	%f160, %r152;
	add.f32 	%f161, %f159, %f160;
	add.s64 	%rd71, %rd69, 2048;
	// begin inline asm
	ld.global.nc.u32 %r153, [%rd71];
	// end inline asm
	mov.b32 	%f162, %r153;
	add.f32 	%f163, %f161, %f162;
	add.s64 	%rd72, %rd69, 3072;
	// begin inline asm
	ld.global.nc.u32 %r154, [%rd72];
	// end inline asm
	mov.b32 	%f164, %r154;
	add.f32 	%f410, %f163, %f164;
	add.s32 	%r397, %r397, 1024;
	setp.lt.s32 	%p25, %r397, %r67;
	@%p25 bra 	$L__BB6_46;
$L__BB6_47:
	setp.lt.s32 	%p26, %r67, 256;
	@%p26 bra 	$L__BB6_52;
	// begin inline asm
	mov.u32 %r193, %laneid;
	// end inline asm
	mov.b32 	%r195, %f410;
	mov.b32 	%r196, 1;
	mov.b32 	%r217, 31;
	mov.b32 	%r218, -1;
	// begin inline asm
	shfl.sync.down.b32 %r194, %r195, %r196, %r217, %r218;
	// end inline asm
	setp.gt.s32 	%p42, %r193, 30;
	mov.b32 	%f199, %r194;
	add.f32 	%f200, %f410, %f199;
	selp.f32 	%f201, %f410, %f200, %p42;
	mov.b32 	%r200, %f201;
	mov.b32 	%r201, 2;
	// begin inline asm
	shfl.sync.down.b32 %r199, %r200, %r201, %r217, %r218;
	// end inline asm
	setp.gt.s32 	%p43, %r193, 29;
	mov.b32 	%f202, %r199;
	add.f32 	%f203, %f201, %f202;
	selp.f32 	%f204, %f201, %f203, %p43;
	mov.b32 	%r205, %f204;
	mov.b32 	%r206, 4;
	// begin inline asm
	shfl.sync.down.b32 %r204, %r205, %r206, %r217, %r218;
	// end inline asm
	setp.gt.s32 	%p44, %r193, 27;
	mov.b32 	%f205, %r204;
	add.f32 	%f206, %f204, %f205;
	selp.f32 	%f207, %f204, %f206, %p44;
	mov.b32 	%r210, %f207;
	mov.b32 	%r211, 8;
	// begin inline asm
	shfl.sync.down.b32 %r209, %r210, %r211, %r217, %r218;
	// end inline asm
	setp.gt.s32 	%p45, %r193, 23;
	mov.b32 	%f208, %r209;
	add.f32 	%f209, %f207, %f208;
	selp.f32 	%f210, %f207, %f209, %p45;
	mov.b32 	%r215, %f210;
	mov.b32 	%r216, 16;
	// begin inline asm
	shfl.sync.down.b32 %r214, %r215, %r216, %r217, %r218;
	// end inline asm
	setp.gt.s32 	%p46, %r193, 15;
	mov.b32 	%f211, %r214;
	add.f32 	%f38, %f210, %f211;
	selp.f32 	%f418, %f210, %f38, %p46;
	setp.ne.s32 	%p47, %r193, 0;
	@%p47 bra 	$L__BB6_50;
	shr.u32 	%r219, %r34, 3;
	and.b32  	%r220, %r219, 124;
	mov.u32 	%r221, _ZZN3cub18CUB_300001_SM_10006detail6reduce28DeviceReduceSingleTileKernelINS2_10policy_hubIfyN4cuda3std3__44plusIfEEE10Policy1000EPfSC_iS9_ffNS7_10__identityEEEvT0_T1_T2_T3_T4_T6_E12temp_storage;
	add.s32 	%r222, %r221, %r220;
	st.shared.f32 	[%r222+8], %f38;
$L__BB6_50:
	bar.sync 	0;
	setp.ne.s32 	%p48, %r34, 0;
	@%p48 bra 	$L__BB6_72;
	ld.shared.f32 	%f212, [_ZZN3cub18CUB_300001_SM_10006detail6reduce28DeviceReduceSingleTileKernelINS2_10policy_hubIfyN4cuda3std3__44plusIfEEE10Policy1000EPfSC_iS9_ffNS7_10__identityEEEvT0_T1_T2_T3_T4_T6_E12temp_storage+12];
	add.f32 	%f213, %f418, %f212;
	ld.shared.f32 	%f214, [_ZZN3cub18CUB_300001_SM_10006detail6reduce28DeviceReduceSingleTileKernelINS2_10policy_hubIfyN4cuda3std3__44plusIfEEE10Policy1000EPfSC_iS9_ffNS7_10__identityEEEvT0_T1_T2_T3_T4_T6_E12temp_storage+16];
	add.f32 	%f215, %f213, %f214;
	ld.shared.f32 	%f216, [_ZZN3cub18CUB_300001_SM_10006detail6reduce28DeviceReduceSingleTileKernelINS2_10policy_hubIfyN4cuda3std3__44plusIfEEE10Policy1000EPfSC_iS9_ffNS7_10__identityEEEvT0_T1_T2_T3_T4_T6_E12temp_storage+20];
	add.f32 	%f217, %f215, %f216;
	ld.shared.f32 	%f218, [_ZZN3cub18CUB_300001_SM_10006detail6reduce28DeviceReduceSingleTileKernelINS2_10policy_hubIfyN4cuda3std3__44plusIfEEE10Policy1000EPfSC_iS9_ffNS7_10__identityEEEvT0_T1_T2_T3_T4_T6_E12temp_storage+24];
	add.f32 	%f219, %f217, %f218;
	ld.shared.f32 	%f220, [_ZZN3cub18CUB_300001_SM_10006detail6reduce28DeviceReduceSingleTileKernelINS2_10policy_hubIfyN4cuda3std3__44plusIfEEE10Policy1000EPfSC_iS9_ffNS7_10__identityEEEvT0_T1_T2_T3_T4_T6_E12temp_storage+28];
	add.f32 	%f221, %f219, %f220;
	ld.shared.f32 	%f222, [_ZZN3cub18CUB_300001_SM_10006detail6reduce28DeviceReduceSingleTileKernelINS2_10policy_hubIfyN4cuda3std3__44plusIfEEE10Policy1000EPfSC_iS9_ffNS7_10__identityEEEvT0_T1_T2_T3_T4_T6_E12temp_storage+32];
	add.f32 	%f223, %f221, %f222;
	ld.shared.f32 	%f224, [_ZZN3cub18CUB_300001_SM_10006detail6reduce28DeviceReduceSingleTileKernelINS2_10policy_hubIfyN4cuda3std3__44plusIfEEE10Policy1000EPfSC_iS9_ffNS7_10__identityEEEvT0_T1_T2_T3_T4_T6_E12temp_storage+36];
	add.f32 	%f418, %f223, %f224;
	bra.uni 	$L__BB6_72;
$L__BB6_52:
	// begin inline asm
	mov.u32 %r155, %laneid;
	// end inline asm
	and.b32  	%r181, %r34, 992;
	add.s32 	%r182, %r181, 32;
	setp.gt.s32 	%p27, %r182, %r67;
	not.b32 	%r183, %r181;
	add.s32 	%r184, %r67, %r183;
	selp.b32 	%r179, %r184, 31, %p27;
	mov.b32 	%r157, %f410;
	mov.b32 	%r158, 1;
	mov.b32 	%r180, -1;
	// begin inline asm
	shfl.sync.down.b32 %r156, %r157, %r158, %r179, %r180;
	// end inline asm
	setp.lt.s32 	%p28, %r155, %r179;
	mov.b32 	%f165, %r156;
	add.f32 	%f166, %f410, %f165;
	selp.f32 	%f167, %f166, %f410, %p28;
	mov.b32 	%r162, %f167;
	mov.b32 	%r163, 2;
	// begin inline asm
	shfl.sync.down.b32 %r161, %r162, %r163, %r179, %r180;
	// end inline asm
	add.s32 	%r185, %r155, 2;
	setp.gt.s32 	%p29, %r185, %r179;
	mov.b32 	%f168, %r161;
	add.f32 	%f169, %f167, %f168;
	selp.f32 	%f170, %f167, %f169, %p29;
	mov.b32 	%r167, %f170;
	mov.b32 	%r168, 4;
	// begin inline asm
	shfl.sync.down.b32 %r166, %r167, %r168, %r179, %r180;
	// end inline asm
	add.s32 	%r186, %r155, 4;
	setp.gt.s32 	%p30, %r186, %r179;
	mov.b32 	%f171, %r166;
	add.f32 	%f172, %f170, %f171;
	selp.f32 	%f173, %f170, %f172, %p30;
	mov.b32 	%r172, %f173;
	mov.b32 	%r173, 8;
	// begin inline asm
	shfl.sync.down.b32 %r171, %r172, %r173, %r179, %r180;
	// end inline asm
	add.s32 	%r187, %r155, 8;
	setp.gt.s32 	%p31, %r187, %r179;
	mov.b32 	%f174, %r171;
	add.f32 	%f175, %f173, %f174;
	selp.f32 	%f176, %f173, %f175, %p31;
	mov.b32 	%r177, %f176;
	mov.b32 	%r178, 16;
	// begin inline asm
	shfl.sync.down.b32 %r176, %r177, %r178, %r179, %r180;
	// end inline asm
	add.s32 	%r188, %r155, 16;
	setp.gt.s32 	%p32, %r188, %r179;
	mov.b32 	%f177, %r176;
	add.f32 	%f178, %f176, %f177;
	selp.f32 	%f418, %f176, %f178, %p32;
	setp.ne.s32 	%p33, %r155, 0;
	@%p33 bra 	$L__BB6_54;
	shr.u32 	%r189, %r34, 3;
	and.b32  	%r190, %r189, 124;
	mov.u32 	%r191, _ZZN3cub18CUB_300001_SM_10006detail6reduce28DeviceReduceSingleTileKernelINS2_10policy_hubIfyN4cuda3std3__44plusIfEEE10Policy1000EPfSC_iS9_ffNS7_10__identityEEEvT0_T1_T2_T3_T4_T6_E12temp_storage;
	add.s32 	%r192, %r191, %r190;
	st.shared.f32 	[%r192+8], %f418;
$L__BB6_54:
	bar.sync 	0;
	setp.ne.s32 	%p34, %r34, 0;
	@%p34 bra 	$L__BB6_72;
	setp.gt.s32 	%p35, %r67, 32;
	ld.shared.f32 	%f179, [_ZZN3cub18CUB_300001_SM_10006detail6reduce28DeviceReduceSingleTileKernelINS2_10policy_hubIfyN4cuda3std3__44plusIfEEE10Policy1000EPfSC_iS9_ffNS7_10__identityEEEvT0_T1_T2_T3_T4_T6_E12temp_storage+12];
	add.f32 	%f180, %f418, %f179;
	selp.f32 	%f181, %f180, %f418, %p35;
	setp.gt.s32 	%p36, %r67, 64;
	ld.shared.f32 	%f182, [_ZZN3cub18CUB_300001_SM_10006detail6reduce28DeviceReduceSingleTileKernelINS2_10policy_hubIfyN4cuda3std3__44plusIfEEE10Policy1000EPfSC_iS9_ffNS7_10__identityEEEvT0_T1_T2_T3_T4_T6_E12temp_storage+16];
	add.f32 	%f183, %f182, %f181;
	selp.f32 	%f184, %f183, %f181, %p36;
	setp.gt.s32 	%p37, %r67, 96;
	ld.shared.f32 	%f185, [_ZZN3cub18CUB_300001_SM_10006detail6reduce28DeviceReduceSingleTileKernelINS2_10policy_hubIfyN4cuda3std3__44plusIfEEE10Policy1000EPfSC_iS9_ffNS7_10__identityEEEvT0_T1_T2_T3_T4_T6_E12temp_storage+20];
	add.f32 	%f186, %f185, %f184;
	selp.f32 	%f187, %f186, %f184, %p37;
	setp.gt.s32 	%p38, %r67, 128;
	ld.shared.f32 	%f188, [_ZZN3cub18CUB_300001_SM_10006detail6reduce28DeviceReduceSingleTileKernelINS2_10policy_hubIfyN4cuda3std3__44plusIfEEE10Policy1000EPfSC_iS9_ffNS7_10__identityEEEvT0_T1_T2_T3_T4_T6_E12temp_storage+24];
	add.f32 	%f189, %f188, %f187;
	selp.f32 	%f190, %f189, %f187, %p38;
	setp.gt.s32 	%p39, %r67, 160;
	ld.shared.f32 	%f191, [_ZZN3cub18CUB_300001_SM_10006detail6reduce28DeviceReduceSingleTileKernelINS2_10policy_hubIfyN4cuda3std3__44plusIfEEE10Policy1000EPfSC_iS9_ffNS7_10__identityEEEvT0_T1_T2_T3_T4_T6_E12temp_storage+28];
	add.f32 	%f192, %f191, %f190;
	selp.f32 	%f193, %f192, %f190, %p39;
	setp.gt.s32 	%p40, %r67, 192;
	ld.shared.f32 	%f194, [_ZZN3cub18CUB_300001_SM_10006detail6reduce28DeviceReduceSingleTileKernelINS2_10policy_hubIfyN4cuda3std3__44plusIfEEE10Policy1000EPfSC_iS9_ffNS7_10__identityEEEvT0_T1_T2_T3_T4_T6_E12temp_storage+32];
	add.f32 	%f195, %f194, %f193;
	selp.f32 	%f196, %f195, %f193, %p40;
	setp.gt.s32 	%p41, %r67, 224;
	ld.shared.f32 	%f197, [_ZZN3cub18CUB_300001_SM_10006detail6reduce28DeviceReduceSingleTileKernelINS2_10policy_hubIfyN4cuda3std3__44plusIfEEE10Policy1000EPfSC_iS9_ffNS7_10__identityEEEvT0_T1_T2_T3_T4_T6_E12temp_storage+36];
	add.f32 	%f198, %f197, %f196;
	selp.f32 	%f418, %f198, %f196, %p41;
	bra.uni 	$L__BB6_72;
$L__BB6_56:
	mov.u32 	%r46, %tid.x;
	mul.wide.u32 	%rd35, %r46, 4;
	add.s64 	%rd19, %rd16, %rd35;
	// begin inline asm
	ld.global.nc.u32 %r68, [%rd19];
	// end inline asm
	mov.b32 	%f59, %r68;
	add.s64 	%rd20, %rd19, 1024;
	// begin inline asm
	ld.global.nc.u32 %r69, [%rd20];
	// end inline asm
	mov.b32 	%f60, %r69;
	add.s64 	%rd21, %rd19, 2048;
	// begin inline asm
	ld.global.nc.u32 %r70, [%rd21];
	// end inline asm
	mov.b32 	%f61, %r70;
	add.s64 	%rd22, %rd19, 3072;
	// begin inline asm
	ld.global.nc.u32 %r71, [%rd22];
	// end inline asm
	mov.b32 	%f62, %r71;
	add.s64 	%rd23, %rd19, 4096;
	// begin inline asm
	ld.global.nc.u32 %r72, [%rd23];
	// end inline asm
	mov.b32 	%f63, %r72;
	add.s64 	%rd24, %rd19, 5120;
	// begin inline asm
	ld.global.nc.u32 %r73, [%rd24];
	// end inline asm
	mov.b32 	%f64, %r73;
	add.s64 	%rd25, %rd19, 6144;
	// begin inline asm
	ld.global.nc.u32 %r74, [%rd25];
	// end inline asm
	mov.b32 	%f65, %r74;
	add.s64 	%rd26, %rd19, 7168;
	// begin inline asm
	ld.global.nc.u32 %r75, [%rd26];
	// end inline asm
	mov.b32 	%f66, %r75;
	add.s64 	%rd27, %rd19, 8192;
	// begin inline asm
	ld.global.nc.u32 %r76, [%rd27];
	// end inline asm
	mov.b32 	%f67, %r76;
	add.s64 	%rd28, %rd19, 9216;
	// begin inline asm
	ld.global.nc.u32 %r77, [%rd28];
	// end inline asm
	mov.b32 	%f68, %r77;
	add.s64 	%rd29, %rd19, 10240;
	// begin inline asm
	ld.global.nc.u32 %r78, [%rd29];
	// end inline asm
	mov.b32 	%f69, %r78;
	add.s64 	%rd30, %rd19, 11264;
	// begin inline asm
	ld.global.nc.u32 %r79, [%rd30];
	// end inline asm
	mov.b32 	%f70, %r79;
	add.s64 	%rd31, %rd19, 12288;
	// begin inline asm
	ld.global.nc.u32 %r80, [%rd31];
	// end inline asm
	mov.b32 	%f71, %r80;
	add.s64 	%rd32, %rd19, 13312;
	// begin inline asm
	ld.global.nc.u32 %r81, [%rd32];
	// end inline asm
	mov.b32 	%f72, %r81;
	add.s64 	%rd33, %rd19, 14336;
	// begin inline asm
	ld.global.nc.u32 %r82, [%rd33];
	// end inline asm
	mov.b32 	%f73, %r82;
	add.s64 	%rd34, %rd19, 15360;
	// begin inline asm
	ld.global.nc.u32 %r83, [%rd34];
	// end inline asm
	mov.b32 	%f74, %r83;
	add.f32 	%f75, %f59, %f60;
	add.f32 	%f76, %f61, %f62;
	add.f32 	%f77, %f63, %f64;
	add.f32 	%f78, %f65, %f66;
	add.f32 	%f79, %f67, %f68;
	add.f32 	%f80, %f69, %f70;
	add.f32 	%f81, %f71, %f72;
	add.f32 	%f82, %f73, %f74;
	add.f32 	%f83, %f75, %f76;
	add.f32 	%f84, %f77, %f78;
	add.f32 	%f85, %f79, %f80;
	add.f32 	%f86, %f81, %f82;
	add.f32 	%f87, %f83, %f84;
	add.f32 	%f88, %f85, %f86;
	add.f32 	%f417, %f87, %f88;
	setp.lt.u32 	%p4, %r67, 8192;
	mov.b32 	%r400, 4096;
	@%p4 bra 	$L__BB6_60;
	add.s32 	%r47, %r67, -4096;
	mov.b32 	%r400, 4096;
$L__BB6_58:
	mul.wide.s32 	%rd52, %r400, 4;
	add.s64 	%rd36, %rd19, %rd52;
	// begin inline asm
	ld.global.nc.u32 %r86, [%rd36];
	// end inline asm
	mov.b32 	%f89, %r86;
	add.s64 	%rd37, %rd36, 1024;
	// begin inline asm
	ld.global.nc.u32 %r87, [%rd37];
	// end inline asm
	mov.b32 	%f90, %r87;
	add.s64 	%rd38, %rd36, 2048;
	// begin inline asm
	ld.global.nc.u32 %r88, [%rd38];
	// end inline asm
	mov.b32 	%f91, %r88;
	add.s64 	%rd39, %rd36, 3072;
	// begin inline asm
	ld.global.nc.u32 %r89, [%rd39];
	// end inline asm
	mov.b32 	%f92, %r89;
	add.s64 	%rd40, %rd36, 4096;
	// begin inline asm
	ld.global.nc.u32 %r90, [%rd40];
	// end inline asm
	mov.b32 	%f93, %r90;
	add.s64 	%rd41, %rd36, 5120;
	// begin inline asm
	ld.global.nc.u32 %r91, [%rd41];
	// end inline asm
	mov.b32 	%f94, %r91;
	add.s64 	%rd42, %rd36, 6144;
	// begin inline asm
	ld.global.nc.u32 %r92, [%rd42];
	// end inline asm
	mov.b32 	%f95, %r92;
	add.s64 	%rd43, %rd36, 7168;
	// begin inline asm
	ld.global.nc.u32 %r93, [%rd43];
	// end inline asm
	mov.b32 	%f96, %r93;
	add.s64 	%rd44, %rd36, 8192;
	// begin inline asm
	ld.global.nc.u32 %r94, [%rd44];
	// end inline asm
	mov.b32 	%f97, %r94;
	add.s64 	%rd45, %rd36, 9216;
	// begin inline asm
	ld.global.nc.u32 %r95, [%rd45];
	// end inline asm
	mov.b32 	%f98, %r95;
	add.s64 	%rd46, %rd36, 10240;
	// begin inline asm
	ld.global.nc.u32 %r96, [%rd46];
	// end inline asm
	mov.b32 	%f99, %r96;
	add.s64 	%rd47, %rd36, 11264;
	// begin inline asm
	ld.global.nc.u32 %r97, [%rd47];
	// end inline asm
	mov.b32 	%f100, %r97;
	add.s64 	%rd48, %rd36, 12288;
	// begin inline asm
	ld.global.nc.u32 %r98, [%rd48];
	// end inline asm
	mov.b32 	%f101, %r98;
	add.s64 	%rd49, %rd36, 13312;
	// begin inline asm
	ld.global.nc.u32 %r99, [%rd49];
	// end inline asm
	mov.b32 	%f102, %r99;
	add.s64 	%rd50, %rd36, 14336;
	// begin inline asm
	ld.global.nc.u32 %r100, [%rd50];
	// end inline asm
	mov.b32 	%f103, %r100;
	add.s64 	%rd51, %rd36, 15360;
	// begin inline asm
	ld.global.nc.u32 %r101, [%rd51];
	// end inline asm
	mov.b32 	%f104, %r101;
	add.f32 	%f105, %f417, %f89;
	add.f32 	%f106, %f90, %f91;
	add.f32 	%f107, %f92, %f93;
	add.f32 	%f108, %f94, %f95;
	add.f32 	%f109, %f96, %f97;
	add.f32 	%f110, %f98, %f99;
	add.f32 	%f111, %f100, %f101;
	add.f32 	%f112, %f102, %f103;
	add.f32 	%f113, %f105, %f106;
	add.f32 	%f114, %f107, %f108;
	add.f32 	%f115, %f109, %f110;
	add.f32 	%f116, %f111, %f112;
	add.f32 	%f117, %f113, %f114;
	add.f32 	%f118, %f115, %f116;
	add.f32 	%f119, %f117, %f118;
	add.f32 	%f417, %f119, %f104;
	sub.s32 	%r102, %r67, %r400;
	setp.lt.s32 	%p5, %r102, 4096;
	@%p5 bra 	$L__BB6_68;
	add.s32 	%r400, %r400, 4096;
	setp.le.s32 	%p6, %r400, %r47;
	@%p6 bra 	$L__BB6_58;
$L__BB6_60:
	setp.le.s32 	%p7, %r67, %r400;
	@%p7 bra 	$L__BB6_68;
	sub.s32 	%r51, %r67, %r400;
	setp.ge.s32 	%p8, %r46, %r51;
	@%p8 bra 	$L__BB6_68;
	not.b32 	%r103, %r46;
	add.s32 	%r104, %r67, %r103;
	sub.s32 	%r52, %r104, %r400;
	and.b32  	%r105, %r52, 768;
	setp.eq.s32 	%p9, %r105, 768;
	mov.u32 	%r404, %r46;
	@%p9 bra 	$L__BB6_65;
	add.s32 	%r402, %r46, %r400;
	shr.u32 	%r106, %r52, 8;
	add.s32 	%r107, %r106, 1;
	and.b32  	%r108, %r107, 3;
	neg.s32 	%r401, %r108;
	mov.u32 	%r404, %r46;
$L__BB6_64:
	.pragma "nounroll";
	mul.wide.u32 	%rd54, %r402, 4;
	add.s64 	%rd53, %rd16, %rd54;
	// begin inline asm
	ld.global.nc.u32 %r109, [%rd53];
	// end inline asm
	mov.b32 	%f121, %r109;
	add.f32 	%f417, %f417, %f121;
	add.s32 	%r404, %r404, 256;
	add.s32 	%r402, %r402, 256;
	add.s32 	%r401, %r401, 1;
	setp.ne.s32 	%p10, %r401, 0;
	@%p10 bra 	$L__BB6_64;
$L__BB6_65:
	setp.lt.u32 	%p11, %r52, 768;
	@%p11 bra 	$L__BB6_68;
	cvt.u64.u32 	%rd55, %r404;
	cvt.u64.u32 	%rd56, %r400;
	add.s64 	%rd57, %rd55, %rd56;
	shl.b64 	%rd58, %rd57, 2;
	add.s64 	%rd59, %rd58, %rd16;
	add.s64 	%rd124, %rd59, 2048;
	add.s32 	%r405, %r404, %r400;
$L__BB6_67:
	mul.wide.u32 	%rd64, %r405, 4;
	add.s64 	%rd60, %rd16, %rd64;
	// begin inline asm
	ld.global.nc.u32 %r110, [%rd60];
	// end inline asm
	mov.b32 	%f122, %r110;
	add.f32 	%f123, %f417, %f122;
	add.s64 	%rd61, %rd124, -1024;
	// begin inline asm
	ld.global.nc.u32 %r111, [%rd61];
	// end inline asm
	mov.b32 	%f124, %r111;
	add.f32 	%f125, %f123, %f124;
	// begin inline asm
	ld.global.nc.u32 %r112, [%rd124];
	// end inline asm
	mov.b32 	%f126, %r112;
	add.f32 	%f127, %f125, %f126;
	add.s64 	%rd63, %rd124, 1024;
	// begin inline asm
	ld.global.nc.u32 %r113, [%rd63];
	// end inline asm
	mov.b32 	%f128, %r113;
	add.f32 	%f417, %f127, %f128;
	add.s32 	%r404, %r404, 1024;
	add.s64 	%rd124, %rd124, 4096;
	add.s32 	%r405, %r405, 1024;
	setp.lt.s32 	%p12, %r404, %r51;
	@%p12 bra 	$L__BB6_67;
$L__BB6_68:
	// begin inline asm
	mov.u32 %r114, %laneid;
	// end inline asm
	mov.b32 	%r116, %f417;
	mov.b32 	%r117, 1;
	mov.b32 	%r138, 31;
	mov.b32 	%r139, -1;
	// begin inline asm
	shfl.sync.down.b32 %r115, %r116, %r117, %r138, %r139;
	// end inline asm
	setp.gt.s32 	%p13, %r114, 30;
	mov.b32 	%f129, %r115;
	add.f32 	%f130, %f417, %f129;
	selp.f32 	%f131, %f417, %f130, %p13;
	mov.b32 	%r121, %f131;
	mov.b32 	%r122, 2;
	// begin inline asm
	shfl.sync.down.b32 %r120, %r121, %r122, %r138, %r139;
	// end inline asm
	setp.gt.s32 	%p14, %r114, 29;
	mov.b32 	%f132, %r120;
	add.f32 	%f133, %f131, %f132;
	selp.f32 	%f134, %f131, %f133, %p14;
	mov.b32 	%r126, %f134;
	mov.b32 	%r127, 4;
	// begin inline asm
	shfl.sync.down.b32 %r125, %r126, %r127, %r138, %r139;
	// end inline asm
	setp.gt.s32 	%p15, %r114, 27;
	mov.b32 	%f135, %r125;
	add.f32 	%f136, %f134, %f135;
	selp.f32 	%f137, %f134, %f136, %p15;
	mov.b32 	%r131, %f137;
	mov.b32 	%r132, 8;
	// begin inline asm
	shfl.sync.down.b32 %r130, %r131, %r132, %r138, %r139;
	// end inline asm
	setp.gt.s32 	%p16, %r114, 23;
	mov.b32 	%f138, %r130;
	add.f32 	%f139, %f137, %f138;
	selp.f32 	%f140, %f137, %f139, %p16;
	mov.b32 	%r136, %f140;
	mov.b32 	%r137, 16;
	// begin inline asm
	shfl.sync.down.b32 %r135, %r136, %r137, %r138, %r139;
	// end inline asm
	setp.gt.s32 	%p17, %r114, 15;
	mov.b32 	%f141, %r135;
	add.f32 	%f54, %f140, %f141;
	selp.f32 	%f418, %f140, %f54, %p17;
	setp.ne.s32 	%p18, %r114, 0;
	@%p18 bra 	$L__BB6_70;
	shr.u32 	%r140, %r46, 3;
	and.b32  	%r141, %r140, 124;
	mov.u32 	%r142, _ZZN3cub18CUB_300001_SM_10006detail6reduce28DeviceReduceSingleTileKernelINS2_10policy_hubIfyN4cuda3std3__44plusIfEEE10Policy1000EPfSC_iS9_ffNS7_10__identityEEEvT0_T1_T2_T3_T4_T6_E12temp_storage;
	add.s32 	%r143, %r142, %r141;
	st.shared.f32 	[%r143+8], %f54;
$L__BB6_70:
	bar.sync 	0;
	setp.ne.s32 	%p19, %r46, 0;
	@%p19 bra 	$L__BB6_72;
	ld.shared.f32 	%f142, [_ZZN3cub18CUB_300001_SM_10006detail6reduce28DeviceReduceSingleTileKernelINS2_10policy_hubIfyN4cuda3std3__44plusIfEEE10Policy1000EPfSC_iS9_ffNS7_10__identityEEEvT0_T1_T2_T3_T4_T6_E12temp_storage+12];
	add.f32 	%f143, %f418, %f142;
	ld.shared.f32 	%f144, [_ZZN3cub18CUB_300001_SM_10006detail6reduce28DeviceReduceSingleTileKernelINS2_10policy_hubIfyN4cuda3std3__44plusIfEEE10Policy1000EPfSC_iS9_ffNS7_10__identityEEEvT0_T1_T2_T3_T4_T6_E12temp_storage+16];
	add.f32 	%f145, %f143, %f144;
	ld.shared.f32 	%f146, [_ZZN3cub18CUB_300001_SM_10006detail6reduce28DeviceReduceSingleTileKernelINS2_10policy_hubIfyN4cuda3std3__44plusIfEEE10Policy1000EPfSC_iS9_ffNS7_10__identityEEEvT0_T1_T2_T3_T4_T6_E12temp_storage+20];
	add.f32 	%f147, %f145, %f146;
	ld.shared.f32 	%f148, [_ZZN3cub18CUB_300001_SM_10006detail6reduce28DeviceReduceSingleTileKernelINS2_10policy_hubIfyN4cuda3std3__44plusIfEEE10Policy1000EPfSC_iS9_ffNS7_10__identityEEEvT0_T1_T2_T3_T4_T6_E12temp_storage+24];
	add.f32 	%f149, %f147, %f148;
	ld.shared.f32 	%f150, [_ZZN3cub18CUB_300001_SM_10006detail6reduce28DeviceReduceSingleTileKernelINS2_10policy_hubIfyN4cuda3std3__44plusIfEEE10Policy1000EPfSC_iS9_ffNS7_10__identityEEEvT0_T1_T2_T3_T4_T6_E12temp_storage+28];
	add.f32 	%f151, %f149, %f150;
	ld.shared.f32 	%f152, [_ZZN3cub18CUB_300001_SM_10006detail6reduce28DeviceReduceSingleTileKernelINS2_10policy_hubIfyN4cuda3std3__44plusIfEEE10Policy1000EPfSC_iS9_ffNS7_10__identityEEEvT0_T1_T2_T3_T4_T6_E12temp_storage+32];
	add.f32 	%f153, %f151, %f152;
	ld.shared.f32 	%f154, [_ZZN3cub18CUB_300001_SM_10006detail6reduce28DeviceReduceSingleTileKernelINS2_10policy_hubIfyN4cuda3std3__44plusIfEEE10Policy1000EPfSC_iS9_ffNS7_10__identityEEEvT0_T1_T2_T3_T4_T6_E12temp_storage+36];
	add.f32 	%f418, %f153, %f154;
$L__BB6_72:
	mov.u32 	%r379, %tid.x;
	setp.ne.s32 	%p95, %r379, 0;
	@%p95 bra 	$L__BB6_74;
	add.f32 	%f391, %f58, %f418;
	st.global.f32 	[%rd1], %f391;
$L__BB6_74:
	ret;

}


// ===== COMPILED SASS (sm_100) =====

	.target	sm_100

	.elftype	@"ET_EXEC"


//--------------------- .note.nv.tkinfo           --------------------------
	.section	.note.nv.tkinfo,"",@"SHT_NOTE"
	.sectionflags	@"SHF_NOTE_NV_TKINFO"
	.tkinfo
        /*0018*/ 	.word	0x00000002
        /*0030*/ 	.string	""
        /*0030*/ 	.string	"ptxas"
        /*0030*/ 	.string	"Cuda compilation tools, release 13.0, V13.0.88"
        /*0030*/ 	.string	"Build cuda_13.0.r13.0/compiler.36424714_0"
        /*0030*/ 	.string	"-arch sm_100 -m 64 "



//--------------------- .note.nv.cuinfo           --------------------------
	.section	.note.nv.cuinfo,"",@"SHT_NOTE"
	.sectionflags	@"SHF_NOTE_NV_CUINFO"
        /*0018*/ 	.short	0x0002
        /*001a*/ 	.short	0x0064
        /*001c*/ 	.short	0x0082
	.zero		2


//--------------------- .nv.info                  --------------------------
	.section	.nv.info,"",@"SHT_CUDA_INFO"
	.align	4


	//----- nvinfo : EIATTR_REGCOUNT
	.align		4
        /*0000*/ 	.byte	0x04, 0x2f
        /*0002*/ 	.short	(.L_46 - .L_45)
	.align		4
.L_45:
        /*0004*/ 	.word	index@(_ZN3cub18CUB_300001_SM_10006detail11EmptyKernelIvEEvv)
        /*0008*/ 	.word	0x00000004


	//----- nvinfo : EIATTR_FRAME_SIZE
	.align		4
.L_46:
        /*000c*/ 	.byte	0x04, 0x11
        /*000e*/ 	.short	(.L_48 - .L_47)
	.align		4
.L_47:
        /*0010*/ 	.word	index@(_ZN3cub18CUB_300001_SM_10006detail11EmptyKernelIvEEvv)
        /*0014*/ 	.word	0x00000000


	//----- nvinfo : EIATTR_REGCOUNT
	.align		4
.L_48:
        /*0018*/ 	.byte	0x04, 0x2f
        /*001a*/ 	.short	(.L_50 - .L_49)
	.align		4
.L_49:
        /*001c*/ 	.word	index@(_ZN3cub18CUB_300001_SM_10006detail6reduce28DeviceReduceSingleTileKernelINS2_10policy_hubIfjN4cuda3std3__44plusIfEEE10Policy1000EN6thrust24THRUST_300001_SM_1000_NS6detail15normal_iteratorINSD_10device_ptrIfEEEEPfjS9_ffNS7_10__identityEEEvT0_T1_T2_T3_T4_T6_)
        /*0020*/ 	.word	0x00000020


	//----- nvinfo : EIATTR_FRAME_SIZE
	.align		4
.L_50:
        /*0024*/ 	.byte	0x04, 0x11
        /*0026*/ 	.short	(.L_52 - .L_51)
	.align		4
.L_51:
        /*0028*/ 	.word	index@(_ZN3cub18CUB_300001_SM_10006detail6reduce28DeviceReduceSingleTileKernelINS2_10policy_hubIfjN4cuda3std3__44plusIfEEE10Policy1000EN6thrust24THRUST_300001_SM_1000_NS6detail15normal_iteratorINSD_10device_ptrIfEEEEPfjS9_ffNS7_10__identityEEEvT0_T1_T2_T3_T4_T6_)
        /*002c*/ 	.word	0x00000000


	//----- nvinfo : EIATTR_REGCOUNT
	.align		4
.L_52:
        /*0030*/ 	.byte	0x04, 0x2f
        /*0032*/ 	.short	(.L_54 - .L_53)
	.align		4
.L_53:
        /*0034*/ 	.word	index@(_ZN3cub18CUB_300001_SM_10006detail6reduce18DeviceReduceKernelINS2_10policy_hubIfjN4cuda3std3__44plusIfEEE10Policy1000EN6thrust24THRUST_300001_SM_1000_NS6detail15normal_iteratorINSD_10device_ptrIfEEEEjS9_fNS7_10__identityEEEvT0_PT3_T1_NS0_13GridEvenShareISN_EET2_T4_)
        /*0038*/ 	.word	0x00000020


	//----- nvinfo : EIATTR_FRAME_SIZE
	.align		4
.L_54:
        /*003c*/ 	.byte	0x04, 0x11
        /*003e*/ 	.short	(.L_56 - .L_55)
	.align		4
.L_55:
        /*0040*/ 	.word	index@(_ZN3cub18CUB_300001_SM_10006detail6reduce18DeviceReduceKernelINS2_10policy_hubIfjN4cuda3std3__44plusIfEEE10Policy1000EN6thrust24THRUST_300001_SM_1000_NS6detail15normal_iteratorINSD_10device_ptrIfEEEEjS9_fNS7_10__identityEEEvT0_PT3_T1_NS0_13GridEvenShareISN_EET2_T4_)
        /*0044*/ 	.word	0x00000000


	//----- nvinfo : EIATTR_REGCOUNT
	.align		4
.L_56:
        /*0048*/ 	.byte	0x04, 0x2f
        /*004a*/ 	.short	(.L_58 - .L_57)
	.align		4
.L_57:
        /*004c*/ 	.word	index@(_ZN3cub18CUB_300001_SM_10006detail6reduce28DeviceReduceSingleTileKernelINS2_10policy_hubIfjN4cuda3std3__44plusIfEEE10Policy1000EPfSC_iS9_ffNS7_10__identityEEEvT0_T1_T2_T3_T4_T6_)
        /*0050*/ 	.word	0x0000001e


	//----- nvinfo : EIATTR_FRAME_SIZE
	.align		4
.L_58:
        /*0054*/ 	.byte	0x04, 0x11
        /*0056*/ 	.short	(.L_60 - .L_59)
	.align		4
.L_59:
        /*0058*/ 	.word	index@(_ZN3cub18CUB_300001_SM_10006detail6reduce28DeviceReduceSingleTileKernelINS2_10policy_hubIfjN4cuda3std3__44plusIfEEE10Policy1000EPfSC_iS9_ffNS7_10__identityEEEvT0_T1_T2_T3_T4_T6_)
        /*005c*/ 	.word	0x00000000


	//----- nvinfo : EIATTR_REGCOUNT
	.align		4
.L_60:
        /*0060*/ 	.byte	0x04, 0x2f
        /*0062*/ 	.short	(.L_62 - .L_61)
	.align		4
.L_61:
        /*0064*/ 	.word	index@(_ZN3cub18CUB_300001_SM_10006detail6reduce28DeviceReduceSingleTileKernelINS2_10policy_hubIfyN4cuda3std3__44plusIfEEE10Policy1000EN6thrust24THRUST_300001_SM_1000_NS6detail15normal_iteratorINSD_10device_ptrIfEEEEPfyS9_ffNS7_10__identityEEEvT0_T1_T2_T3_T4_T6_)
        /*0068*/ 	.word	0x00000020


	//----- nvinfo : EIATTR_FRAME_SIZE
	.align		4
.L_62:
        /*006c*/ 	.byte	0x04, 0x11
        /*006e*/ 	.short	(.L_64 - .L_63)
	.align		4
.L_63:
        /*0070*/ 	.word	index@(_ZN3cub18CUB_300001_SM_10006detail6reduce28DeviceReduceSingleTileKernelINS2_10policy_hubIfyN4cuda3std3__44plusIfEEE10Policy1000EN6thrust24THRUST_300001_SM_1000_NS6detail15normal_iteratorINSD_10device_ptrIfEEEEPfyS9_ffNS7_10__identityEEEvT0_T1_T2_T3_T4_T6_)
        /*0074*/ 	.word	0x00000000


	//----- nvinfo : EIATTR_REGCOUNT
	.align		4
.L_64:
        /*0078*/ 	.byte	0x04, 0x2f
        /*007a*/ 	.short	(.L_66 - .L_65)
	.align		4
.L_65:
        /*007c*/ 	.word	index@(_ZN3cub18CUB_300001_SM_10006detail6reduce18DeviceReduceKernelINS2_10policy_hubIfyN4cuda3std3__44plusIfEEE10Policy1000EN6thrust24THRUST_300001_SM_1000_NS6detail15normal_iteratorINSD_10device_ptrIfEEEEyS9_fNS7_10__identityEEEvT0_PT3_T1_NS0_13GridEvenShareISN_EET2_T4_)
        /*0080*/ 	.word	0x0000001e


	//----- nvinfo : EIATTR_FRAME_SIZE
	.align		4
.L_66:
        /*0084*/ 	.byte	0x04, 0x11
        /*0086*/ 	.short	(.L_68 - .L_67)
	.align		4
.L_67:
        /*0088*/ 	.word	index@(_ZN3cub18CUB_300001_SM_10006detail6reduce18DeviceReduceKernelINS2_10policy_hubIfyN4cuda3std3__44plusIfEEE10Policy1000EN6thrust24THRUST_300001_SM_1000_NS6detail15normal_iteratorINSD_10device_ptrIfEEEEyS9_fNS7_10__identityEEEvT0_PT3_T1_NS0_13GridEvenShareISN_EET2_T4_)
        /*008c*/ 	.word	0x00000000


	//----- nvinfo : EIATTR_REGCOUNT
	.align		4
.L_68:
        /*0090*/ 	.byte	0x04, 0x2f
        /*0092*/ 	.short	(.L_70 - .L_69)
	.align		4
.L_69:
        /*0094*/ 	.word	index@(_ZN3cub18CUB_300001_SM_10006detail6reduce28DeviceReduceSingleTileKernelINS2_10policy_hubIfyN4cuda3std3__44plusIfEEE10Policy1000EPfSC_iS9_ffNS7_10__identityEEEvT0_T1_T2_T3_T4_T6_)
        /*0098*/ 	.word	0x0000001e


	//----- nvinfo : EIATTR_FRAME_SIZE
	.align		4
.L_70:
        /*009c*/ 	.byte	0x04, 0x11
        /*009e*/ 	.short	(.L_72 - .L_71)
	.align		4
.L_71:
        /*00a0*/ 	.word	index@(_ZN3cub18CUB_300001_SM_10006detail6reduce28DeviceReduceSingleTileKernelINS2_10policy_hubIfyN4cuda3std3__44plusIfEEE10Policy1000EPfSC_iS9_ffNS7_10__identityEEEvT0_T1_T2_T3_T4_T6_)
        /*00a4*/ 	.word	0x00000000


	//----- nvinfo : EIATTR_MIN_STACK_SIZE
	.align		4
.L_72:
        /*00a8*/ 	.byte	0x04, 0x12
        /*00aa*/ 	.short	(.L_74 - .L_73)
	.align		4
.L_73:
        /*00ac*/ 	.word	index@(_ZN3cub18CUB_300001_SM_10006detail6reduce28DeviceReduceSingleTileKernelINS2_10policy_hubIfyN4cuda3std3__44plusIfEEE10Policy1000EPfSC_iS9_ffNS7_10__identityEEEvT0_T1_T2_T3_T4_T6_)
        /*00b0*/ 	.word	0x00000000


	//----- nvinfo : EIATTR_MIN_STACK_SIZE
	.align		4
.L_74:
        /*00b4*/ 	.byte	0x04, 0x12
        /*00b6*/ 	.short	(.L_76 - .L_75)
	.align		4
.L_75:
        /*00b8*/ 	.word	index@(_ZN3cub18CUB_300001_SM_10006detail6reduce18DeviceReduceKernelINS2_10policy_hubIfyN4cuda3std3__44plusIfEEE10Policy1000EN6thrust24THRUST_300001_SM_1000_NS6detail15normal_iteratorINSD_10device_ptrIfEEEEyS9_fNS7_10__identityEEEvT0_PT3_T1_NS0_13GridEvenShareISN_EET2_T4_)
        /*00bc*/ 	.word	0x00000000


	//----- nvinfo : EIATTR_MIN_STACK_SIZE
	.align		4
.L_76:
        /*00c0*/ 	.byte	0x04, 0x12
        /*00c2*/ 	.short	(.L_78 - .L_77)
	.align		4
.L_77:
        /*00c4*/ 	.word	index@(_ZN3cub18CUB_300001_SM_10006detail6reduce28DeviceReduceSingleTileKernelINS2_10policy_hubIfyN4cuda3std3__44plusIfEEE10Policy1000EN6thrust24THRUST_300001_SM_1000_NS6detail15normal_iteratorINSD_10device_ptrIfEEEEPfyS9_ffNS7_10__identityEEEvT0_T1_T2_T3_T4_T6_)
        /*00c8*/ 	.word	0x00000000


	//----- nvinfo : EIATTR_MIN_STACK_SIZE
	.align		4
.L_78:
        /*00cc*/ 	.byte	0x04, 0x12
        /*00ce*/ 	.short	(.L_80 - .L_79)
	.align		4
.L_79:
        /*00d0*/ 	.word	index@(_ZN3cub18CUB_300001_SM_10006detail6reduce28DeviceReduceSingleTileKernelINS2_10policy_hubIfjN4cuda3std3__44plusIfEEE10Policy1000EPfSC_iS9_ffNS7_10__identityEEEvT0_T1_T2_T3_T4_T6_)
        /*00d4*/ 	.word	0x00000000


	//----- nvinfo : EIATTR_MIN_STACK_SIZE
	.align		4
.L_80:
        /*00d8*/ 	.byte	0x04, 0x12
        /*00da*/ 	.short	(.L_82 - .L_81)
	.align		4
.L_81:
        /*00dc*/ 	.word	index@(_ZN3cub18CUB_300001_SM_10006detail6reduce18DeviceReduceKernelINS2_10policy_hubIfjN4cuda3std3__44plusIfEEE10Policy1000EN6thrust24THRUST_300001_SM_1000_NS6detail15normal_iteratorINSD_10device_ptrIfEEEEjS9_fNS7_10__identityEEEvT0_PT3_T1_NS0_13GridEvenShareISN_EET2_T4_)
        /*00e0*/ 	.word	0x00000000


	//----- nvinfo : EIATTR_MIN_STACK_SIZE
	.align		4
.L_82:
        /*00e4*/ 	.byte	0x04, 0x12
        /*00e6*/ 	.short	(.L_84 - .L_83)
	.align		4
.L_83:
        /*00e8*/ 	.word	index@(_ZN3cub18CUB_300001_SM_10006detail6reduce28DeviceReduceSingleTileKernelINS2_10policy_hubIfjN4cuda3std3__44plusIfEEE10Policy1000EN6thrust24THRUST_300001_SM_1000_NS6detail15normal_iteratorINSD_10device_ptrIfEEEEPfjS9_ffNS7_10__identityEEEvT0_T1_T2_T3_T4_T6_)
        /*00ec*/ 	.word	0x00000000


	//----- nvinfo : EIATTR_MIN_STACK_SIZE
	.align		4
.L_84:
        /*00f0*/ 	.byte	0x04, 0x12
        /*00f2*/ 	.short	(.L_86 - .L_85)
	.align		4
.L_85:
        /*00f4*/ 	.word	index@(_ZN3cub18CUB_300001_SM_10006detail11EmptyKernelIvEEvv)
        /*00f8*/ 	.word	0x00000000
.L_86:


//--------------------- .nv.compat                --------------------------
	.section	.nv.compat,"",@"SHT_CUDA_COMPAT_INFO"
	.align	4
        /*0000*/ 	.byte	0x02, 0x09, 0x00, 0x00, 0x02, 0x02, 0x01, 0x00, 0x02, 0x05, 0x05, 0x00, 0x03, 0x07, 0x01, 0x01
        /*0010*/ 	.byte	0x02, 0x03, 0x00, 0x00, 0x02, 0x06, 0x01, 0x00, 0x04, 0x0b, 0x08, 0x00, 0x09, 0x00, 0x00, 0x00
        /*0020*/ 	.byte	0x00, 0x00, 0x00, 0x00


//--------------------- .nv.info._ZN3cub18CUB_300001_SM_10006detail6reduce28DeviceReduceSingleTileKernelINS2_10policy_hubIfyN4cuda3std3__44plusIfEEE10Policy1000EPfSC_iS9_ffNS7_10__identityEEEvT0_T1_T2_T3_T4_T6_ --------------------------
	.section	.nv.info._ZN3cub18CUB_300001_SM_10006detail6reduce28DeviceReduceSingleTileKernelINS2_10policy_hubIfyN4cuda3std3__44plusIfEEE10Policy1000EPfSC_iS9_ffNS7_10__identityEEEvT0_T1_T2_T3_T4_T6_,"",@"SHT_CUDA_INFO"
	.sectionflags	@""
	.align	4


	//----- nvinfo : EIATTR_CUDA_API_VERSION
	.align		4
        /*0000*/ 	.byte	0x04, 0x37
        /*0002*/ 	.short	(.L_88 - .L_87)
.L_87:
        /*0004*/ 	.word	0x00000082


	//----- nvinfo : EIATTR_KPARAM_INFO
	.align		4
.L_88:
        /*0008*/ 	.byte	0x04, 0x17
        /*000a*/ 	.short	(.L_90 - .L_89)
.L_89:
        /*000c*/ 	.word	0x00000000
        /*0010*/ 	.short	0x0005
        /*0012*/ 	.short	0x001c
        /*0014*/ 	.byte	0x00, 0xf0, 0x05, 0x00


	//----- nvinfo : EIATTR_KPARAM_INFO
	.align		4
.L_90:
        /*0018*/ 	.byte	0x04, 0x17
        /*001a*/ 	.short	(.L_92 - .L_91)
.L_91:
        /*001c*/ 	.word	0x00000000
        /*0020*/ 	.short	0x0004
        /*0022*/ 	.short	0x0018
        /*0024*/ 	.byte	0x00, 0xf0, 0x11, 0x00


	//----- nvinfo : EIATTR_KPARAM_INFO
	.align		4
.L_92:
        /*0028*/ 	.byte	0x04, 0x17
        /*002a*/ 	.short	(.L_94 - .L_93)
.L_93:
        /*002c*/ 	.word	0x00000000
        /*0030*/ 	.short	0x0003
        /*0032*/ 	.short	0x0014
        /*0034*/ 	.byte	0x00, 0xf0, 0x05, 0x00


	//----- nvinfo : EIATTR_KPARAM_INFO
	.align		4
.L_94:
        /*0038*/ 	.byte	0x04, 0x17
        /*003a*/ 	.short	(.L_96 - .L_95)
.L_95:
        /*003c*/ 	.word	0x00000000
        /*0040*/ 	.short	0x0002
        /*0042*/ 	.short	0x0010
        /*0044*/ 	.byte	0x00, 0xf0, 0x11, 0x00


	//----- nvinfo : EIATTR_KPARAM_INFO
	.align		4
.L_96:
        /*0048*/ 	.byte	0x04, 0x17
        /*004a*/ 	.short	(.L_98 - .L_97)
.L_97:
        /*004c*/ 	.word	0x00000000
        /*0050*/ 	.short	0x0001
        /*0052*/ 	.short	0x0008
        /*0054*/ 	.byte	0x00, 0xf5, 0x21, 0x00


	//----- nvinfo : EIATTR_KPARAM_INFO
	.align		4
.L_98:
        /*0058*/ 	.byte	0x04, 0x17
        /*005a*/ 	.short	(.L_100 - .L_99)
.L_99:
        /*005c*/ 	.word	0x00000000
        /*0060*/ 	.short	0x0000
        /*0062*/ 	.short	0x0000
        /*0064*/ 	.byte	0x00, 0xf5, 0x21, 0x00


	//----- nvinfo : EIATTR_SPARSE_MMA_MASK
	.align		4
.L_100:
        /*0068*/ 	.byte	0x03, 0x50
        /*006a*/ 	.short	0x0000


	//----- nvinfo : EIATTR_MAXREG_COUNT
	.align		4
        /*006c*/ 	.byte	0x03, 0x1b
        /*006e*/ 	.short	0x00ff


	//----- nvinfo : EIATTR_NUM_BARRIERS
	.align		4
        /*0070*/ 	.byte	0x02, 0x4c
        /*0072*/ 	.byte	0x01
	.zero		1


	//----- nvinfo : EIATTR_MERCURY_ISA_VERSION
	.align		4
        /*0074*/ 	.byte	0x03, 0x5f
        /*0076*/ 	.short	0x0101


	//----- nvinfo : EIATTR_COOP_GROUP_MASK_REGIDS
	.align		4
        /*0078*/ 	.byte	0x04, 0x29
        /*007a*/ 	.short	(.L_102 - .L_101)


	//   ....[0]....
.L_101:
        /*007c*/ 	.word	0xffffffff


	//   ....[1]....
        /*0080*/ 	.word	0xffffffff


	//   ....[2]....
        /*0084*/ 	.word	0xffffffff


	//   ....[3]....
        /*0088*/ 	.word	0xffffffff


	//   ....[4]....
        /*008c*/ 	.word	0xffffffff


	//   ....[5]....
        /*0090*/ 	.word	0xffffffff


	//   ....[6]....
        /*0094*/ 	.word	0xffffffff


	//   ....[7]....
        /*0098*/ 	.word	0xffffffff


	//   ....[8]....
        /*009c*/ 	.word	0xffffffff


	//   ....[9]....
        /*00a0*/ 	.word	0xffffffff


	//   ....[10]....
        /*00a4*/ 	.word	0xffffffff


	//   ....[11]....
        /*00a8*/ 	.word	0xffffffff


	//   ....[12]....
        /*00ac*/ 	.word	0xffffffff


	//   ....[13]....
        /*00b0*/ 	.word	0xffffffff


	//   ....[14]....
        /*00b4*/ 	.word	0xffffffff


	//   ....[15]....
        /*00b8*/ 	.word	0xffffffff


	//   ....[16]....
        /*00bc*/ 	.word	0xffffffff


	//   ....[17]....
        /*00c0*/ 	.word	0xffffffff


	//   ....[18]....
        /*00c4*/ 	.word	0xffffffff


	//   ....[19]....
        /*00c8*/ 	.word	0xffffffff


	//   ....[20]....
        /*00cc*/ 	.word	0xffffffff


	//   ....[21]....
        /*00d0*/ 	.word	0xffffffff


	//   ....[22]....
        /*00d4*/ 	.word	0xffffffff


	//   ....[23]....
        /*00d8*/ 	.word	0xffffffff


	//   ....[24]....
        /*00dc*/ 	.word	0xffffffff


	//   ....[25]....
        /*00e0*/ 	.word	0xffffffff


	//   ....[26]....
        /*00e4*/ 	.word	0xffffffff


	//   ....[27]....
        /*00e8*/ 	.word	0xffffffff


	//   ....[28]....
        /*00ec*/ 	.word	0xffffffff


	//   ....[29]....
        /*00f0*/ 	.word	0xffffffff


	//----- nvinfo : EIATTR_COOP_GROUP_INSTR_OFFSETS
	.align		4
.L_102:
        /*00f4*/ 	.byte	0x04, 0x28
        /*00f6*/ 	.short	(.L_104 - .L_103)


	//   ....[0]....
.L_103:
        /*00f8*/ 	.word	0x00000980


	//   ....[1]....
        /*00fc*/ 	.word	0x000009e0


	//   ....[2]....
        /*0100*/ 	.word	0x00000a50


	//   ....[3]....
        /*0104*/ 	.word	0x00000aa0


	//   ....[4]....
        /*0108*/ 	.word	0x00000ad0


	//   ....[5]....
        /*010c*/ 	.word	0x00000c90


	//   ....[6]....
        /*0110*/ 	.word	0x00000d20


	//   ....[7]....
        /*0114*/ 	.word	0x00000d60


	//   ....[8]....
        /*0118*/ 	.word	0x00000db0


	//   ....[9]....
        /*011c*/ 	.word	0x00000df0


	//   ....[10]....
        /*0120*/ 	.word	0x00001c00


	//   ....[11]....
        /*0124*/ 	.word	0x00001c80


	//   ....[12]....
        /*0128*/ 	.word	0x00001cd0


	//   ....[13]....
        /*012c*/ 	.word	0x00001d10


	//   ....[14]....
        /*0130*/ 	.word	0x00001d40


	//   ....[15]....
        /*0134*/ 	.word	0x00002700


	//   ....[16]....
        /*0138*/ 	.word	0x00002760


	//   ....[17]....
        /*013c*/ 	.word	0x000027d0


	//   ....[18]....
        /*0140*/ 	.word	0x00002820


	//   ....[19]....
        /*0144*/ 	.word	0x00002850


	//   ....[20]....
        /*0148*/ 	.word	0x00002a10


	//   ....[21]....
        /*014c*/ 	.word	0x00002a90


	//   ....[22]....
        /*0150*/ 	.word	0x00002ad0


	//   ....[23]....
        /*0154*/ 	.word	0x00002b10


	//   ....[24]....
        /*0158*/ 	.word	0x00002b70


	//   ....[25]....
        /*015c*/ 	.word	0x00003b00


	//   ....[26]....
        /*0160*/ 	.word	0x00003b80


	//   ....[27]....
        /*0164*/ 	.word	0x00003bd0


	//   ....[28]....
        /*0168*/ 	.word	0x00003c10


	//   ....[29]....
        /*016c*/ 	.word	0x00003c40


	//----- nvinfo : EIATTR_VRC_CTA_INIT_COUNT
	.align		4
.L_104:
        /*0170*/ 	.byte	0x02, 0x4a
	.zero		1
	.zero		1


	//----- nvinfo : EIATTR_EXIT_INSTR_OFFSETS
	.align		4
        /*0174*/ 	.byte	0x04, 0x1c
        /*0176*/ 	.short	(.L_106 - .L_105)


	//   ....[0]....
.L_105:
        /*0178*/ 	.word	0x00000080


	//   ....[1]....
        /*017c*/ 	.word	0x000000c0


	//   ....[2]....
        /*0180*/ 	.word	0x00003d90


	//   ....[3]....
        /*0184*/ 	.word	0x00003de0


	//----- nvinfo : EIATTR_MAX_THREADS
	.align		4
.L_106:
        /*0188*/ 	.byte	0x04, 0x05
        /*018a*/ 	.short	(.L_108 - .L_107)
.L_107:
        /*018c*/ 	.word	0x00000100
        /*0190*/ 	.word	0x00000001
        /*0194*/ 	.word	0x00000001


	//----- nvinfo : EIATTR_CRS_STACK_SIZE
	.align		4
.L_108:
        /*0198*/ 	.byte	0x04, 0x1e
        /*019a*/ 	.short	(.L_110 - .L_109)
.L_109:
        /*019c*/ 	.word	0x00000000


	//----- nvinfo : EIATTR_CBANK_PARAM_SIZE
	.align		4
.L_110:
        /*01a0*/ 	.byte	0x03, 0x19
        /*01a2*/ 	.short	0x001d


	//----- nvinfo : EIATTR_PARAM_CBANK
	.align		4
        /*01a4*/ 	.byte	0x04, 0x0a
        /*01a6*/ 	.short	(.L_112 - .L_111)
	.align		4
.L_111:
        /*01a8*/ 	.word	index@(.nv.constant0._ZN3cub18CUB_300001_SM_10006detail6reduce28DeviceReduceSingleTileKernelINS2_10policy_hubIfyN4cuda3std3__44plusIfEEE10Policy1000EPfSC_iS9_ffNS7_10__identityEEEvT0_T1_T2_T3_T4_T6_)
        /*01ac*/ 	.short	0x0380
        /*01ae*/ 	.short	0x001d


	//----- nvinfo : EIATTR_SW_WAR
	.align		4
.L_112:
        /*01b0*/ 	.byte	0x04, 0x36
        /*01b2*/ 	.short	(.L_114 - .L_113)
.L_113:
        /*01b4*/ 	.word	0x00000008
.L_114:


//--------------------- .nv.info._ZN3cub18CUB_300001_SM_10006detail6reduce18DeviceReduceKernelINS2_10policy_hubIfyN4cuda3std3__44plusIfEEE10Policy1000EN6thrust24THRUST_300001_SM_1000_NS6detail15normal_iteratorINSD_10device_ptrIfEEEEyS9_fNS7_10__identityEEEvT0_PT3_T1_NS0_13GridEvenShareISN_EET2_T4_ --------------------------
	.section	.nv.info._ZN3cub18CUB_300001_SM_10006detail6reduce18DeviceReduceKernelINS2_10policy_hubIfyN4cuda3std3__44plusIfEEE10Policy1000EN6thrust24THRUST_300001_SM_1000_NS6detail15normal_iteratorINSD_10device_ptrIfEEEEyS9_fNS7_10__identityEEEvT0_PT3_T1_NS0_13GridEvenShareISN_EET2_T4_,"",@"SHT_CUDA_INFO"
	.sectionflags	@""
	.align	4


	//----- nvinfo : EIATTR_CUDA_API_VERSION
	.align		4
        /*0000*/ 	.byte	0x04, 0x37
        /*0002*/ 	.short	(.L_116 - .L_115)
.L_115:
        /*0004*/ 	.word	0x00000082


	//----- nvinfo : EIATTR_KPARAM_INFO
	.align		4
.L_116:
        /*0008*/ 	.byte	0x04, 0x17
        /*000a*/ 	.short	(.L_118 - .L_117)
.L_117:
        /*000c*/ 	.word	0x00000000
        /*0010*/ 	.short	0x0005
        /*0012*/ 	.short	0x0061
        /*0014*/ 	.byte	0x00, 0xf0, 0x05, 0x00


	//----- nvinfo : EIATTR_KPARAM_INFO
	.align		4
.L_118:
        /*0018*/ 	.byte	0x04, 0x17
        /*001a*/ 	.short	(.L_120 - .L_119)
.L_119:
        /*001c*/ 	.word	0x00000000
        /*0020*/ 	.short	0x0004
        /*0022*/ 	.short	0x0060
        /*0024*/ 	.byte	0x00, 0xf0, 0x05, 0x00


	//----- nvinfo : EIATTR_KPARAM_INFO
	.align		4
.L_120:
        /*0028*/ 	.byte	0x04, 0x17
        /*002a*/ 	.short	(.L_122 - .L_121)
.L_121:
        /*002c*/ 	.word	0x00000000
        /*0030*/ 	.short	0x0003
        /*0032*/ 	.short	0x0018
        /*0034*/ 	.byte	0x00, 0xf0, 0x21, 0x01


	//----- nvinfo : EIATTR_KPARAM_INFO
	.align		4
.L_122:
        /*0038*/ 	.byte	0x04, 0x17
        /*003a*/ 	.short	(.L_124 - .L_123)
.L_123:
        /*003c*/ 	.word	0x00000000
        /*0040*/ 	.short	0x0002
        /*0042*/ 	.short	0x0010
        /*0044*/ 	.byte	0x00, 0xf0, 0x21, 0x00


	//----- nvinfo : EIATTR_KPARAM_INFO
	.align		4
.L_124:
        /*0048*/ 	.byte	0x04, 0x17
        /*004a*/ 	.short	(.L_126 - .L_125)
.L_125:
        /*004c*/ 	.word	0x00000000
        /*0050*/ 	.short	0x0001
        /*0052*/ 	.short	0x0008
        /*0054*/ 	.byte	0x00, 0xf5, 0x21, 0x00


	//----- nvinfo : EIATTR_KPARAM_INFO
	.align		4
.L_126:
        /*0058*/ 	.byte	0x04, 0x17
        /*005a*/ 	.short	(.L_128 - .L_127)
.L_127:
        /*005c*/ 	.word	0x00000000
        /*0060*/ 	.short	0x0000
        /*0062*/ 	.short	0x0000
        /*0064*/ 	.byte	0x00, 0xf0, 0x21, 0x00


	//----- nvinfo : EIATTR_SPARSE_MMA_MASK
	.align		4
.L_128:
        /*0068*/ 	.byte	0x03, 0x50
        /*006a*/ 	.short	0x0000


	//----- nvinfo : EIATTR_MAXREG_COUNT
	.align		4
        /*006c*/ 	.byte	0x03, 0x1b
        /*006e*/ 	.short	0x00ff


	//----- nvinfo : EIATTR_NUM_BARRIERS
	.align		4
        /*0070*/ 	.byte	0x02, 0x4c
        /*0072*/ 	.byte	0x01
	.zero		1


	//----- nvinfo : EIATTR_MERCURY_ISA_VERSION
	.align		4
        /*0074*/ 	.byte	0x03, 0x5f
        /*0076*/ 	.short	0x0101


	//----- nvinfo : EIATTR_COOP_GROUP_MASK_REGIDS
	.align		4
        /*0078*/ 	.byte	0x04, 0x29
        /*007a*/ 	.short	(.L_130 - .L_129)


	//   ....[0]....
.L_129:
        /*007c*/ 	.word	0xffffffff


	//   ....[1]....
        /*0080*/ 	.word	0xffffffff


	//   ....[2]....
        /*0084*/ 	.word	0xffffffff


	//   ....[3]....
        /*0088*/ 	.word	0xffffffff


	//   ....[4]....
        /*008c*/ 	.word	0xffffffff


	//   ....[5]....
        /*0090*/ 	.word	0xffffffff


	//   ....[6]....
        /*0094*/ 	.word	0xffffffff


	//   ....[7]....
        /*0098*/ 	.word	0xffffffff


	//   ....[8]....
        /*009c*/ 	.word	0xffffffff


	//   ....[9]....
        /*00a0*/ 	.word	0xffffffff


	//   ....[10]....
        /*00a4*/ 	.word	0xffffffff


	//   ....[11]....
        /*00a8*/ 	.word	0xffffffff


	//   ....[12]....
        /*00ac*/ 	.word	0xffffffff


	//   ....[13]....
        /*00b0*/ 	.word	0xffffffff


	//   ....[14]....
        /*00b4*/ 	.word	0xffffffff


	//----- nvinfo : EIATTR_COOP_GROUP_INSTR_OFFSETS
	.align		4
.L_130:
        /*00b8*/ 	.byte	0x04, 0x28
        /*00ba*/ 	.short	(.L_132 - .L_131)


	//   ....[0]....
.L_131:
        /*00bc*/ 	.word	0x000009c0


	//   ....[1]....
        /*00c0*/ 	.word	0x00000a20


	//   ....[2]....
        /*00c4*/ 	.word	0x00000a90


	//   ....[3]....
        /*00c8*/ 	.word	0x00000ae0


	//   ....[4]....
        /*00cc*/ 	.word	0x00000b10


	//   ....[5]....
        /*00d0*/ 	.word	0x00000cd0


	//   ....[6]....
        /*00d4*/ 	.word	0x00000d60


	//   ....[7]....
        /*00d8*/ 	.word	0x00000dd0


	//   ....[8]....
        /*00dc*/ 	.word	0x00000e20


	//   ....[9]....
        /*00e0*/ 	.word	0x00000e50


	//   ....[10]....
        /*00e4*/ 	.word	0x00002030


	//   ....[11]....
        /*00e8*/ 	.word	0x000020c0


	//   ....[12]....
        /*00ec*/ 	.word	0x00002110


	//   ....[13]....
        /*00f0*/ 	.word	0x00002150


	//   ....[14]....
        /*00f4*/ 	.word	0x00002180


	//----- nvinfo : EIATTR_VRC_CTA_INIT_COUNT
	.align		4
.L_132:
        /*00f8*/ 	.byte	0x02, 0x4a
	.zero		1
	.zero		1


	//----- nvinfo : EIATTR_EXIT_INSTR_OFFSETS
	.align		4
        /*00fc*/ 	.byte	0x04, 0x1c
        /*00fe*/ 	.short	(.L_134 - .L_133)


	//   ....[0]....
.L_133:
        /*0100*/ 	.word	0x000022d0


	//   ....[1]....
        /*0104*/ 	.word	0x00002330


	//----- nvinfo : EIATTR_MAX_THREADS
	.align		4
.L_134:
        /*0108*/ 	.byte	0x04, 0x05
        /*010a*/ 	.short	(.L_136 - .L_135)
.L_135:
        /*010c*/ 	.word	0x00000100
        /*0110*/ 	.word	0x00000001
        /*0114*/ 	.word	0x00000001


	//----- nvinfo : EIATTR_CRS_STACK_SIZE
	.align		4
.L_136:
        /*0118*/ 	.byte	0x04, 0x1e
        /*011a*/ 	.short	(.L_138 - .L_137)
.L_137:
        /*011c*/ 	.word	0x00000000


	//----- nvinfo : EIATTR_CBANK_PARAM_SIZE
	.align		4
.L_138:
        /*0120*/ 	.byte	0x03, 0x19
        /*0122*/ 	.short	0x0062


	//----- nvinfo : EIATTR_PARAM_CBANK
	.align		4
        /*0124*/ 	.byte	0x04, 0x0a
        /*0126*/ 	.short	(.L_140 - .L_139)
	.align		4
.L_139:
        /*0128*/ 	.word	index@(.nv.constant0._ZN3cub18CUB_300001_SM_10006detail6reduce18DeviceReduceKernelINS2_10policy_hubIfyN4cuda3std3__44plusIfEEE10Policy1000EN6thrust24THRUST_300001_SM_1000_NS6detail15normal_iteratorINSD_10device_ptrIfEEEEyS9_fNS7_10__identityEEEvT0_PT3_T1_NS0_13GridEvenShareISN_EET2_T4_)
        /*012c*/ 	.short	0x0380
        /*012e*/ 	.short	0x0062


	//----- nvinfo : EIATTR_SW_WAR
	.align		4
.L_140:
        /*0130*/ 	.byte	0x04, 0x36
        /*0132*/ 	.short	(.L_142 - .L_141)
.L_141:
        /*0134*/ 	.word	0x00000008
.L_142:


//--------------------- .nv.info._ZN3cub18CUB_300001_SM_10006detail6reduce28DeviceReduceSingleTileKernelINS2_10policy_hubIfyN4cuda3std3__44plusIfEEE10Policy1000EN6thrust24THRUST_300001_SM_1000_NS6detail15normal_iteratorINSD_10device_ptrIfEEEEPfyS9_ffNS7_10__identityEEEvT0_T1_T2_T3_T4_T6_ --------------------------
	.section	.nv.info._ZN3cub18CUB_300001_SM_10006detail6reduce28DeviceReduceSingleTileKernelINS2_10policy_hubIfyN4cuda3std3__44plusIfEEE10Policy1000EN6thrust24THRUST_300001_SM_1000_NS6detail15normal_iteratorINSD_10device_ptrIfEEEEPfyS9_ffNS7_10__identityEEEvT0_T1_T2_T3_T4_T6_,"",@"SHT_CUDA_INFO"
	.sectionflags	@""
	.align	4


	//----- nvinfo : EIATTR_CUDA_API_VERSION
	.align		4
        /*0000*/ 	.byte	0x04, 0x37
        /*0002*/ 	.short	(.L_144 - .L_143)
.L_143:
        /*0004*/ 	.word	0x00000082


	//----- nvinfo : EIATTR_KPARAM_INFO
	.align		4
.L_144:
        /*0008*/ 	.byte	0x04, 0x17
        /*000a*/ 	.short	(.L_146 - .L_145)
.L_145:
        /*000c*/ 	.word	0x00000000
        /*0010*/ 	.short	0x0005
        /*0012*/ 	.short	0x0020
        /*0014*/ 	.byte	0x00, 0xf0, 0x05, 0x00


	//----- nvinfo : EIATTR_KPARAM_INFO
	.align		4
.L_146:
        /*0018*/ 	.byte	0x04, 0x17
        /*001a*/ 	.short	(.L_148 - .L_147)
.L_147:
        /*001c*/ 	.word	0x00000000
        /*0020*/ 	.short	0x0004
        /*0022*/ 	.short	0x001c
        /*0024*/ 	.byte	0x00, 0xf0, 0x11, 0x00


	//----- nvinfo : EIATTR_KPARAM_INFO
	.align		4
.L_148:
        /*0028*/ 	.byte	0x04, 0x17
        /*002a*/ 	.short	(.L_150 - .L_149)
.L_149:
        /*002c*/ 	.word	0x00000000
        /*0030*/ 	.short	0x0003
        /*0032*/ 	.short	0x0018
        /*0034*/ 	.byte	0x00, 0xf0, 0x05, 0x00


	//----- nvinfo : EIATTR_KPARAM_INFO
	.align		4
.L_150:
        /*0038*/ 	.byte	0x04, 0x17
        /*003a*/ 	.short	(.L_152 - .L_151)
.L_151:
        /*003c*/ 	.word	0x00000000
        /*0040*/ 	.short	0x0002
        /*0042*/ 	.short	0x0010
        /*0044*/ 	.byte	0x00, 0xf0, 0x21, 0x00


	//----- nvinfo : EIATTR_KPARAM_INFO
	.align		4
.L_152:
        /*0048*/ 	.byte	0x04, 0x17
        /*004a*/ 	.short	(.L_154 - .L_153)
.L_153:
        /*004c*/ 	.word	0x00000000
        /*0050*/ 	.short	0x0001
        /*0052*/ 	.short	0x0008
        /*0054*/ 	.byte	0x00, 0xf5, 0x21, 0x00


	//----- nvinfo : EIATTR_KPARAM_INFO
	.align		4
.L_154:
        /*0058*/ 	.byte	0x04, 0x17
        /*005a*/ 	.short	(.L_156 - .L_155)
.L_155:
        /*005c*/ 	.word	0x00000000
        /*0060*/ 	.short	0x0000
        /*0062*/ 	.short	0x0000
        /*0064*/ 	.byte	0x00, 0xf0, 0x21, 0x00


	//----- nvinfo : EIATTR_SPARSE_MMA_MASK
	.align		4
.L_156:
        /*0068*/ 	.byte	0x03, 0x50
        /*006a*/ 	.short	0x0000


	//----- nvinfo : EIATTR_MAXREG_COUNT
	.align		4
        /*006c*/ 	.byte	0x03, 0x1b
        /*006e*/ 	.short	0x00ff


	//----- nvinfo : EIATTR_NUM_BARRIERS
	.align		4
        /*0070*/ 	.byte	0x02, 0x4c
        /*0072*/ 	.byte	0x01
	.zero		1


	//----- nvinfo : EIATTR_MERCURY_ISA_VERSION
	.align		4
        /*0074*/ 	.byte	0x03, 0x5f
        /*0076*/ 	.short	0x0101


	//----- nvinfo : EIATTR_COOP_GROUP_MASK_REGIDS
	.align		4
        /*0078*/ 	.byte	0x04, 0x29
        /*007a*/ 	.short	(.L_158 - .L_157)


	//   ....[0]....
.L_157:
        /*007c*/ 	.word	0xffffffff


	//   ....[1]....
        /*0080*/ 	.word	0xffffffff


	//   ....[2]....
        /*0084*/ 	.word	0xffffffff


	//   ....[3]....
        /*0088*/ 	.word	0xffffffff


	//   ....[4]....
        /*008c*/ 	.word	0xffffffff


	//   ....[5]....
        /*0090*/ 	.word	0xffffffff


	//   ....[6]....
        /*0094*/ 	.word	0xffffffff


	//   ....[7]....
        /*0098*/ 	.word	0xffffffff


	//   ....[8]....
        /*009c*/ 	.word	0xffffffff


	//   ....[9]....
        /*00a0*/ 	.word	0xffffffff


	//   ....[10]....
        /*00a4*/ 	.word	0xffffffff


	//   ....[11]....
        /*00a8*/ 	.word	0xffffffff


	//   ....[12]....
        /*00ac*/ 	.word	0xffffffff


	//   ....[13]....
        /*00b0*/ 	.word	0xffffffff


	//   ....[14]....
        /*00b4*/ 	.word	0xffffffff


	//----- nvinfo : EIATTR_COOP_GROUP_INSTR_OFFSETS
	.align		4
.L_158:
        /*00b8*/ 	.byte	0x04, 0x28
        /*00ba*/ 	.short	(.L_160 - .L_159)


	//   ....[0]....
.L_159:
        /*00bc*/ 	.word	0x00000930


	//   ....[1]....
        /*00c0*/ 	.word	0x00000990


	//   ....[2]....
        /*00c4*/ 	.word	0x00000a00


	//   ....[3]....
        /*00c8*/ 	.word	0x00000a50


	//   ....[4]....
        /*00cc*/ 	.word	0x00000a80


	//   ....[5]....
        /*00d0*/ 	.word	0x00000c40


	//   ....[6]....
        /*00d4*/ 	.word	0x00000cd0


	//   ....[7]....
        /*00d8*/ 	.word	0x00000d20


	//   ....[8]....
        /*00dc*/ 	.word	0x00000d60


	//   ....[9]....
        /*00e0*/ 	.word	0x00000da0


	//   ....[10]....
        /*00e4*/ 	.word	0x00001dc0


	//   ....[11]....
        /*00e8*/ 	.word	0x00001e40


	//   ....[12]....
        /*00ec*/ 	.word	0x00001e90


	//   ....[13]....
        /*00f0*/ 	.word	0x00001ed0


	//   ....[14]....
        /*00f4*/ 	.word	0x00001f00


	//----- nvinfo : EIATTR_VRC_CTA_INIT_COUNT
	.align		4
.L_160:
        /*00f8*/ 	.byte	0x02, 0x4a
	.zero		1
	.zero		1


	//----- nvinfo : EIATTR_EXIT_INSTR_OFFSETS
	.align		4
        /*00fc*/ 	.byte	0x04, 0x1c
        /*00fe*/ 	.short	(.L_162 - .L_161)


	//   ....[0]....
.L_161:
        /*0100*/ 	.word	0x000000a0


	//   ....[1]....
        /*0104*/ 	.word	0x000000e0


	//   ....[2]....
        /*0108*/ 	.word	0x00002040


	//   ....[3]....
        /*010c*/ 	.word	0x00002090


	//----- nvinfo : EIATTR_MAX_THREADS
	.align		4
.L_162:
        /*0110*/ 	.byte	0x04, 0x05
        /*0112*/ 	.short	(.L_164 - .L_163)
.L_163:
        /*0114*/ 	.word	0x00000100
        /*0118*/ 	.word	0x00000001
        /*011c*/ 	.word	0x00000001


	//----- nvinfo : EIATTR_CRS_STACK_SIZE
	.align		4
.L_164:
        /*0120*/ 	.byte	0x04, 0x1e
        /*0122*/ 	.short	(.L_166 - .L_165)
.L_165:
        /*0124*/ 	.word	0x00000000


	//----- nvinfo : EIATTR_CBANK_PARAM_SIZE
	.align		4
.L_166:
        /*0128*/ 	.byte	0x03, 0x19
        /*012a*/ 	.short	0x0021


	//----- nvinfo : EIATTR_PARAM_CBANK
	.align		4
        /*012c*/ 	.byte	0x04, 0x0a
        /*012e*/ 	.short	(.L_168 - .L_167)
	.align		4
.L_167:
        /*0130*/ 	.word	index@(.nv.constant0._ZN3cub18CUB_300001_SM_10006detail6reduce28DeviceReduceSingleTileKernelINS2_10policy_hubIfyN4cuda3std3__44plusIfEEE10Policy1000EN6thrust24THRUST_300001_SM_1000_NS6detail15normal_iteratorINSD_10device_ptrIfEEEEPfyS9_ffNS7_10__identityEEEvT0_T1_T2_T3_T4_T6_)
        /*0134*/ 	.short	0x0380
        /*0136*/ 	.short	0x0021


	//----- nvinfo : EIATTR_SW_WAR
	.align		4
.L_168:
        /*0138*/ 	.byte	0x04, 0x36
        /*013a*/ 	.short	(.L_170 - .L_169)
.L_169:
        /*013c*/ 	.word	0x00000008
.L_170:


//--------------------- .nv.info._ZN3cub18CUB_300001_SM_10006detail6reduce28DeviceReduceSingleTileKernelINS2_10policy_hubIfjN4cuda3std3__44plusIfEEE10Policy1000EPfSC_iS9_ffNS7_10__identityEEEvT0_T1_T2_T3_T4_T6_ --------------------------
	.section	.nv.info._ZN3cub18CUB_300001_SM_10006detail6reduce28DeviceReduceSingleTileKernelINS2_10policy_hubIfjN4cuda3std3__44plusIfEEE10Policy1000EPfSC_iS9_ffNS7_10__identityEEEvT0_T1_T2_T3_T4_T6_,"",@"SHT_CUDA_INFO"
	.sectionflags	@""
	.align	4


	//----- nvinfo : EIATTR_CUDA_API_VERSION
	.align		4
        /*0000*/ 	.byte	0x04, 0x37
        /*0002*/ 	.short	(.L_172 - .L_171)
.L_171:
        /*0004*/ 	.word	0x00000082


	//----- nvinfo : EIATTR_KPARAM_INFO
	.align		4
.L_172:
        /*0008*/ 	.byte	0x04, 0x17
        /*000a*/ 	.short	(.L_174 - .L_173)
.L_173:
        /*000c*/ 	.word	0x00000000
        /*0010*/ 	.short	0x0005
        /*0012*/ 	.short	0x001c
        /*0014*/ 	.byte	0x00, 0xf0, 0x05, 0x00


	//----- nvinfo : EIATTR_KPARAM_INFO
	.align		4
.L_174:
        /*0018*/ 	.byte	0x04, 0x17
        /*001a*/ 	.short	(.L_176 - .L_175)
.L_175:
        /*001c*/ 	.word	0x00000000
        /*0020*/ 	.short	0x0004
        /*0022*/ 	.short	0x0018
        /*0024*/ 	.byte	0x00, 0xf0, 0x11, 0x00


	//----- nvinfo : EIATTR_KPARAM_INFO
	.align		4
.L_176:
        /*0028*/ 	.byte	0x04, 0x17
        /*002a*/ 	.short	(.L_178 - .L_177)
.L_177:
        /*002c*/ 	.word	0x00000000
        /*0030*/ 	.short	0x0003
        /*0032*/ 	.short	0x0014
        /*0034*/ 	.byte	0x00, 0xf0, 0x05, 0x00


	//----- nvinfo : EIATTR_KPARAM_INFO
	.align		4
.L_178:
        /*0038*/ 	.byte	0x04, 0x17
        /*003a*/ 	.short	(.L_180 - .L_179)
.L_179:
        /*003c*/ 	.word	0x00000000
        /*0040*/ 	.short	0x0002
        /*0042*/ 	.short	0x0010
        /*0044*/ 	.byte	0x00, 0xf0, 0x11, 0x00


	//----- nvinfo : EIATTR_KPARAM_INFO
	.align		4
.L_180:
        /*0048*/ 	.byte	0x04, 0x17
        /*004a*/ 	.short	(.L_182 - .L_181)
.L_181:
        /*004c*/ 	.word	0x00000000
        /*0050*/ 	.short	0x0001
        /*0052*/ 	.short	0x0008
        /*0054*/ 	.byte	0x00, 0xf5, 0x21, 0x00


	//----- nvinfo : EIATTR_KPARAM_INFO
	.align		4
.L_182:
        /*0058*/ 	.byte	0x04, 0x17
        /*005a*/ 	.short	(.L_184 - .L_183)
.L_183:
        /*005c*/ 	.word	0x00000000
        /*0060*/ 	.short	0x0000
        /*0062*/ 	.short	0x0000
        /*0064*/ 	.byte	0x00, 0xf5, 0x21, 0x00


	//----- nvinfo : EIATTR_SPARSE_MMA_MASK
	.align		4
.L_184:
        /*0068*/ 	.byte	0x03, 0x50
        /*006a*/ 	.short	0x0000


	//----- nvinfo : EIATTR_MAXREG_COUNT
	.align		4
        /*006c*/ 	.byte	0x03, 0x1b
        /*006e*/ 	.short	0x0080


	//----- nvinfo : EIATTR_NUM_BARRIERS
	.align		4
        /*0070*/ 	.byte	0x02, 0x4c
        /*0072*/ 	.byte	0x01
	.zero		1


	//----- nvinfo : EIATTR_MERCURY_ISA_VERSION
	.align		4
        /*0074*/ 	.byte	0x03, 0x5f
        /*0076*/ 	.short	0x0101


	//----- nvinfo : EIATTR_UNUSED_LOAD_BYTE_OFFSET
	.align		4
        /*0078*/ 	.byte	0x04, 0x44
        /*007a*/ 	.short	(.L_186 - .L_185)


	//   ....[0]....
.L_185:
        /*007c*/ 	.word	0x00000b70
        /*0080*/ 	.word	0x0000fff0


	//   ....[1]....
        /*0084*/ 	.word	0x00000f80
        /*0088*/ 	.word	0x0000fff0


	//   ....[2]....
        /*008c*/ 	.word	0x00002010
        /*0090*/ 	.word	0x0000fff0


	//   ....[3]....
        /*0094*/ 	.word	0x00002bb0
        /*0098*/ 	.word	0x0000fff0


	//   ....[4]....
        /*009c*/ 	.word	0x00002fc0
        /*00a0*/ 	.word	0x0000fff0


	//   ....[5]....
        /*00a4*/ 	.word	0x00004140
        /*00a8*/ 	.word	0x0000fff0


	//----- nvinfo : EIATTR_COOP_GROUP_MASK_REGIDS
	.align		4
.L_186:
        /*00ac*/ 	.byte	0x04, 0x29
        /*00ae*/ 	.short	(.L_188 - .L_187)


	//   ....[0]....
.L_187:
        /*00b0*/ 	.word	0xffffffff


	//   ....[1]....
        /*00b4*/ 	.word	0xffffffff


	//   ....[2]....
        /*00b8*/ 	.word	0xffffffff


	//   ....[3]....
        /*00bc*/ 	.word	0xffffffff


	//   ....[4]....
        /*00c0*/ 	.word	0xffffffff


	//   ....[5]....
        /*00c4*/ 	.word	0xffffffff


	//   ....[6]....
        /*00c8*/ 	.word	0xffffffff


	//   ....[7]....
        /*00cc*/ 	.word	0xffffffff


	//   ....[8]....
        /*00d0*/ 	.word	0xffffffff


	//   ....[9]....
        /*00d4*/ 	.word	0xffffffff


	//   ....[10]....
        /*00d8*/ 	.word	0xffffffff


	//   ....[11]....
        /*00dc*/ 	.word	0xffffffff


	//   ....[12]....
        /*00e0*/ 	.word	0xffffffff


	//   ....[13]....
        /*00e4*/ 	.word	0xffffffff


	//   ....[14]....
        /*00e8*/ 	.word	0xffffffff


	//   ....[15]....
        /*00ec*/ 	.word	0xffffffff


	//   ....[16]....
        /*00f0*/ 	.word	0xffffffff


	//   ....[17]....
        /*00f4*/ 	.word	0xffffffff


	//   ....[18]....
        /*00f8*/ 	.word	0xffffffff


	//   ....[19]....
        /*00fc*/ 	.word	0xffffffff


	//   ....[20]....
        /*0100*/ 	.word	0xffffffff


	//   ....[21]....
        /*0104*/ 	.word	0xffffffff


	//   ....[22]....
        /*0108*/ 	.word	0xffffffff


	//   ....[23]....
        /*010c*/ 	.word	0xffffffff


	//   ....[24]....
        /*0110*/ 	.word	0xffffffff


	//   ....[25]....
        /*0114*/ 	.word	0xffffffff


	//   ....[26]....
        /*0118*/ 	.word	0xffffffff


	//   ....[27]....
        /*011c*/ 	.word	0xffffffff


	//   ....[28]....
        /*0120*/ 	.word	0xffffffff


	//   ....[29]....
        /*0124*/ 	.word	0xffffffff


	//----- nvinfo : EIATTR_COOP_GROUP_INSTR_OFFSETS
	.align		4
.L_188:
        /*0128*/ 	.byte	0x04, 0x28
        /*012a*/ 	.short	(.L_190 - .L_189)


	//   ....[0]....
.L_189:
        /*012c*/ 	.word	0x00000980


	//   ....[1]....
        /*0130*/ 	.word	0x000009e0


	//   ....[2]....
        /*0134*/ 	.word	0x00000a50


	//   ....[3]....
        /*0138*/ 	.word	0x00000aa0


	//   ....[4]....
        /*013c*/ 	.word	0x00000ad0


	//   ....[5]....
        /*0140*/ 	.word	0x00000d20


	//   ....[6]....
        /*0144*/ 	.word	0x00000db0


	//   ....[7]....
        /*0148*/ 	.word	0x00000df0


	//   ....[8]....
        /*014c*/ 	.word	0x00000e40


	//   ....[9]....
        /*0150*/ 	.word	0x00000e80


	//   ....[10]....
        /*0154*/ 	.word	0x00001e30


	//   ....[11]....
        /*0158*/ 	.word	0x00001eb0


	//   ....[12]....
        /*015c*/ 	.word	0x00001f00


	//   ....[13]....
        /*0160*/ 	.word	0x00001f40


	//   ....[14]....
        /*0164*/ 	.word	0x00001f70


	//   ....[15]....
        /*0168*/ 	.word	0x000029c0


	//   ....[16]....
        /*016c*/ 	.word	0x00002a20


	//   ....[17]....
        /*0170*/ 	.word	0x00002a90


	//   ....[18]....
        /*0174*/ 	.word	0x00002ae0


	//   ....[19]....
        /*0178*/ 	.word	0x00002b10


	//   ....[20]....
        /*017c*/ 	.word	0x00002d60


	//   ....[21]....
        /*0180*/ 	.word	0x00002de0


	//   ....[22]....
        /*0184*/ 	.word	0x00002e20


	//   ....[23]....
        /*0188*/ 	.word	0x00002e60


	//   ....[24]....
        /*018c*/ 	.word	0x00002ec0


	//   ....[25]....
        /*0190*/ 	.word	0x00003f60


	//   ....[26]....
        /*0194*/ 	.word	0x00003fe0


	//   ....[27]....
        /*0198*/ 	.word	0x00004030


	//   ....[28]....
        /*019c*/ 	.word	0x00004070


	//   ....[29]....
        /*01a0*/ 	.word	0x000040a0


	//----- nvinfo : EIATTR_VRC_CTA_INIT_COUNT
	.align		4
.L_190:
        /*01a4*/ 	.byte	0x02, 0x4a
	.zero		1
	.zero		1


	//----- nvinfo : EIATTR_EXIT_INSTR_OFFSETS
	.align		4
        /*01a8*/ 	.byte	0x04, 0x1c
        /*01aa*/ 	.short	(.L_192 - .L_191)


	//   ....[0]....
.L_191:
        /*01ac*/ 	.word	0x00000080


	//   ....[1]....
        /*01b0*/ 	.word	0x000000c0


	//   ....[2]....
        /*01b4*/ 	.word	0x00004280


	//   ....[3]....
        /*01b8*/ 	.word	0x000042d0


	//----- nvinfo : EIATTR_MAX_THREADS
	.align		4
.L_192:
        /*01bc*/ 	.byte	0x04, 0x05
        /*01be*/ 	.short	(.L_194 - .L_193)
.L_193:
        /*01c0*/ 	.word	0x00000200
        /*01c4*/ 	.word	0x00000001
        /*01c8*/ 	.word	0x00000001


	//----- nvinfo : EIATTR_CRS_STACK_SIZE
	.align		4
.L_194:
        /*01cc*/ 	.byte	0x04, 0x1e
        /*01ce*/ 	.short	(.L_196 - .L_195)
.L_195:
        /*01d0*/ 	.word	0x00000000


	//----- nvinfo : EIATTR_CBANK_PARAM_SIZE
	.align		4
.L_196:
        /*01d4*/ 	.byte	0x03, 0x19
        /*01d6*/ 	.short	0x001d


	//----- nvinfo : EIATTR_PARAM_CBANK
	.align		4
        /*01d8*/ 	.byte	0x04, 0x0a
        /*01da*/ 	.short	(.L_198 - .L_197)
	.align		4
.L_197:
        /*01dc*/ 	.word	index@(.nv.constant0._ZN3cub18CUB_300001_SM_10006detail6reduce28DeviceReduceSingleTileKernelINS2_10policy_hubIfjN4cuda3std3__44plusIfEEE10Policy1000EPfSC_iS9_ffNS7_10__identityEEEvT0_T1_T2_T3_T4_T6_)
        /*01e0*/ 	.short	0x0380
        /*01e2*/ 	.short	0x001d


	//----- nvinfo : EIATTR_SW_WAR
	.align		4
.L_198:
        /*01e4*/ 	.byte	0x04, 0x36
        /*01e6*/ 	.short	(.L_200 - .L_199)
.L_199:
        /*01e8*/ 	.word	0x00000008
.L_200:


//--------------------- .nv.info._ZN3cub18CUB_300001_SM_10006detail6reduce18DeviceReduceKernelINS2_10policy_hubIfjN4cuda3std3__44plusIfEEE10Policy1000EN6thrust24THRUST_300001_SM_1000_NS6detail15normal_iteratorINSD_10device_ptrIfEEEEjS9_fNS7_10__identityEEEvT0_PT3_T1_NS0_13GridEvenShareISN_EET2_T4_ --------------------------
	.section	.nv.info._ZN3cub18CUB_300001_SM_10006detail6reduce18DeviceReduceKernelINS2_10policy_hubIfjN4cuda3std3__44plusIfEEE10Policy1000EN6thrust24THRUST_300001_SM_1000_NS6detail15normal_iteratorINSD_10device_ptrIfEEEEjS9_fNS7_10__identityEEEvT0_PT3_T1_NS0_13GridEvenShareISN_EET2_T4_,"",@"SHT_CUDA_INFO"
	.sectionflags	@""
	.align	4


	//----- nvinfo : EIATTR_CUDA_API_VERSION
	.align		4
        /*0000*/ 	.byte	0x04, 0x37
        /*0002*/ 	.short	(.L_202 - .L_201)
.L_201:
        /*0004*/ 	.word	0x00000082


	//----- nvinfo : EIATTR_KPARAM_INFO
	.align		4
.L_202:
        /*0008*/ 	.byte	0x04, 0x17
        /*000a*/ 	.short	(.L_204 - .L_203)
.L_203:
        /*000c*/ 	.word	0x00000000
        /*0010*/ 	.short	0x0005
        /*0012*/ 	.short	0x003d
        /*0014*/ 	.byte	0x00, 0xf0, 0x05, 0x00


	//----- nvinfo : EIATTR_KPARAM_INFO
	.align		4
.L_204:
        /*0018*/ 	.byte	0x04, 0x17
        /*001a*/ 	.short	(.L_206 - .L_205)
.L_205:
        /*001c*/ 	.word	0x00000000
        /*0020*/ 	.short	0x0004
        /*0022*/ 	.short	0x003c
        /*0024*/ 	.byte	0x00, 0xf0, 0x05, 0x00


	//----- nvinfo : EIATTR_KPARAM_INFO
	.align		4
.L_206:
        /*0028*/ 	.byte	0x04, 0x17
        /*002a*/ 	.short	(.L_208 - .L_207)
.L_207:
        /*002c*/ 	.word	0x00000000
        /*0030*/ 	.short	0x0003
        /*0032*/ 	.short	0x0014
        /*0034*/ 	.byte	0x00, 0xf0, 0xa1, 0x00


	//----- nvinfo : EIATTR_KPARAM_INFO
	.align		4
.L_208:
        /*0038*/ 	.byte	0x04, 0x17
        /*003a*/ 	.short	(.L_210 - .L_209)
.L_209:
        /*003c*/ 	.word	0x00000000
        /*0040*/ 	.short	0x0002
        /*0042*/ 	.short	0x0010
        /*0044*/ 	.byte	0x00, 0xf0, 0x11, 0x00


	//----- nvinfo : EIATTR_KPARAM_INFO
	.align		4
.L_210:
        /*0048*/ 	.byte	0x04, 0x17
        /*004a*/ 	.short	(.L_212 - .L_211)
.L_211:
        /*004c*/ 	.word	0x00000000
        /*0050*/ 	.short	0x0001
        /*0052*/ 	.short	0x0008
        /*0054*/ 	.byte	0x00, 0xf5, 0x21, 0x00


	//----- nvinfo : EIATTR_KPARAM_INFO
	.align		4
.L_212:
        /*0058*/ 	.byte	0x04, 0x17
        /*005a*/ 	.short	(.L_214 - .L_213)
.L_213:
        /*005c*/ 	.word	0x00000000
        /*0060*/ 	.short	0x0000
        /*0062*/ 	.short	0x0000
        /*0064*/ 	.byte	0x00, 0xf0, 0x21, 0x00


	//----- nvinfo : EIATTR_SPARSE_MMA_MASK
	.align		4
.L_214:
        /*0068*/ 	.byte	0x03, 0x50
        /*006a*/ 	.short	0x0000


	//----- nvinfo : EIATTR_MAXREG_COUNT
	.align		4
        /*006c*/ 	.byte	0x03, 0x1b
        /*006e*/ 	.short	0x0080


	//----- nvinfo : EIATTR_NUM_BARRIERS
	.align		4
        /*0070*/ 	.byte	0x02, 0x4c
        /*0072*/ 	.byte	0x01
	.zero		1


	//----- nvinfo : EIATTR_MERCURY_ISA_VERSION
	.align		4
        /*0074*/ 	.byte	0x03, 0x5f
        /*0076*/ 	.short	0x0101


	//----- nvinfo : EIATTR_UNUSED_LOAD_BYTE_OFFSET
	.align		4
        /*0078*/ 	.byte	0x04, 0x44
        /*007a*/ 	.short	(.L_216 - .L_215)


	//   ....[0]....
.L_215:
        /*007c*/ 	.word	0x00000de0
        /*0080*/ 	.word	0x0000fff0


	//   ....[1]....
        /*0084*/ 	.word	0x000011f0
        /*0088*/ 	.word	0x0000fff0


	//   ....[2]....
        /*008c*/ 	.word	0x000026b0
        /*0090*/ 	.word	0x0000fff0


	//----- nvinfo : EIATTR_COOP_GROUP_MASK_REGIDS
	.align		4
.L_216:
        /*0094*/ 	.byte	0x04, 0x29
        /*0096*/ 	.short	(.L_218 - .L_217)


	//   ....[0]....
.L_217:
        /*0098*/ 	.word	0xffffffff


	//   ....[1]....
        /*009c*/ 	.word	0xffffffff


	//   ....[2]....
        /*00a0*/ 	.word	0xffffffff


	//   ....[3]....
        /*00a4*/ 	.word	0xffffffff


	//   ....[4]....
        /*00a8*/ 	.word	0xffffffff


	//   ....[5]....
        /*00ac*/ 	.word	0xffffffff


	//   ....[6]....
        /*00b0*/ 	.word	0xffffffff


	//   ....[7]....
        /*00b4*/ 	.word	0xffffffff


	//   ....[8]....
        /*00b8*/ 	.word	0xffffffff


	//   ....[9]....
        /*00bc*/ 	.word	0xffffffff


	//   ....[10]....
        /*00c0*/ 	.word	0xffffffff


	//   ....[11]....
        /*00c4*/ 	.word	0xffffffff


	//   ....[12]....
        /*00c8*/ 	.word	0xffffffff


	//   ....[13]....
        /*00cc*/ 	.word	0xffffffff


	//   ....[14]....
        /*00d0*/ 	.word	0xffffffff


	//----- nvinfo : EIATTR_COOP_GROUP_INSTR_OFFSETS
	.align		4
.L_218:
        /*00d4*/ 	.byte	0x04, 0x28
        /*00d6*/ 	.short	(.L_220 - .L_219)


	//   ....[0]....
.L_219:
        /*00d8*/ 	.word	0x00000bf0


	//   ....[1]....
        /*00dc*/ 	.word	0x00000c50


	//   ....[2]....
        /*00e0*/ 	.word	0x00000cc0


	//   ....[3]....
        /*00e4*/ 	.word	0x00000d10


	//   ....[4]....
        /*00e8*/ 	.word	0x00000d40


	//   ....[5]....
        /*00ec*/ 	.word	0x00000f90


	//   ....[6]....
        /*00f0*/ 	.word	0x00001020


	//   ....[7]....
        /*00f4*/ 	.word	0x00001070


	//   ....[8]....
        /*00f8*/ 	.word	0x000010b0


	//   ....[9]....
        /*00fc*/ 	.word	0x000010f0


	//   ....[10]....
        /*0100*/ 	.word	0x000024c0


	//   ....[11]....
        /*0104*/ 	.word	0x00002550


	//   ....[12]....
        /*0108*/ 	.word	0x000025a0


	//   ....[13]....
        /*010c*/ 	.word	0x000025e0


	//   ....[14]....
        /*0110*/ 	.word	0x00002610


	//----- nvinfo : EIATTR_VRC_CTA_INIT_COUNT
	.align		4
.L_220:
        /*0114*/ 	.byte	0x02, 0x4a
	.zero		1
	.zero		1


	//----- nvinfo : EIATTR_EXIT_INSTR_OFFSETS
	.align		4
        /*0118*/ 	.byte	0x04, 0x1c
        /*011a*/ 	.short	(.L_222 - .L_221)


	//   ....[0]....
.L_221:
        /*011c*/ 	.word	0x000027f0


	//   ....[1]....
        /*0120*/ 	.word	0x00002830


	//----- nvinfo : EIATTR_MAX_THREADS
	.align		4
.L_222:
        /*0124*/ 	.byte	0x04, 0x05
        /*0126*/ 	.short	(.L_224 - .L_223)
.L_223:
        /*0128*/ 	.word	0x00000200
        /*012c*/ 	.word	0x00000001
        /*0130*/ 	.word	0x00000001


	//----- nvinfo : EIATTR_CRS_STACK_SIZE
	.align		4
.L_224:
        /*0134*/ 	.byte	0x04, 0x1e
        /*0136*/ 	.short	(.L_226 - .L_225)
.L_225:
        /*0138*/ 	.word	0x00000000


	//----- nvinfo : EIATTR_CBANK_PARAM_SIZE
	.align		4
.L_226:
        /*013c*/ 	.byte	0x03, 0x19
        /*013e*/ 	.short	0x003e


	//----- nvinfo : EIATTR_PARAM_CBANK
	.align		4
        /*0140*/ 	.byte	0x04, 0x0a
        /*0142*/ 	.short	(.L_228 - .L_227)
	.align		4
.L_227:
        /*0144*/ 	.word	index@(.nv.constant0._ZN3cub18CUB_300001_SM_10006detail6reduce18DeviceReduceKernelINS2_10policy_hubIfjN4cuda3std3__44plusIfEEE10Policy1000EN6thrust24THRUST_300001_SM_1000_NS6detail15normal_iteratorINSD_10device_ptrIfEEEEjS9_fNS7_10__identityEEEvT0_PT3_T1_NS0_13GridEvenShareISN_EET2_T4_)
        /*0148*/ 	.short	0x0380
        /*014a*/ 	.short	0x003e


	//----- nvinfo : EIATTR_SW_WAR
	.align		4
.L_228:
        /*014c*/ 	.byte	0x04, 0x36
        /*014e*/ 	.short	(.L_230 - .L_229)
.L_229:
        /*0150*/ 	.word	0x00000008
.L_230:


//--------------------- .nv.info._ZN3cub18CUB_300001_SM_10006detail6reduce28DeviceReduceSingleTileKernelINS2_10policy_hubIfjN4cuda3std3__44plusIfEEE10Policy1000EN6thrust24THRUST_300001_SM_1000_NS6detail15normal_iteratorINSD_10device_ptrIfEEEEPfjS9_ffNS7_10__identityEEEvT0_T1_T2_T3_T4_T6_ --------------------------
	.section	.nv.info._ZN3cub18CUB_300001_SM_10006detail6reduce28DeviceReduceSingleTileKernelINS2_10policy_hubIfjN4cuda3std3__44plusIfEEE10Policy1000EN6thrust24THRUST_300001_SM_1000_NS6detail15normal_iteratorINSD_10device_ptrIfEEEEPfjS9_ffNS7_10__identityEEEvT0_T1_T2_T3_T4_T6_,"",@"SHT_CUDA_INFO"
	.sectionflags	@""
	.align	4


	//----- nvinfo : EIATTR_CUDA_API_VERSION
	.align		4
        /*0000*/ 	.byte	0x04, 0x37
        /*0002*/ 	.short	(.L_232 - .L_231)
.L_231:
        /*0004*/ 	.word	0x00000082


	//----- nvinfo : EIATTR_KPARAM_INFO
	.align		4
.L_232:
        /*0008*/ 	.byte	0x04, 0x17
        /*000a*/ 	.short	(.L_234 - .L_233)
.L_233:
        /*000c*/ 	.word	0x00000000
        /*0010*/ 	.short	0x0005
        /*0012*/ 	.short	0x001c
        /*0014*/ 	.byte	0x00, 0xf0, 0x05, 0x00


	//----- nvinfo : EIATTR_KPARAM_INFO
	.align		4
.L_234:
        /*0018*/ 	.byte	0x04, 0x17
        /*001a*/ 	.short	(.L_236 - .L_235)
.L_235:
        /*001c*/ 	.word	0x00000000
        /*0020*/ 	.short	0x0004
        /*0022*/ 	.short	0x0018
        /*0024*/ 	.byte	0x00, 0xf0, 0x11, 0x00


	//----- nvinfo : EIATTR_KPARAM_INFO
	.align		4
.L_236:
        /*0028*/ 	.byte	0x04, 0x17
        /*002a*/ 	.short	(.L_238 - .L_237)
.L_237:
        /*002c*/ 	.word	0x00000000
        /*0030*/ 	.short	0x0003
        /*0032*/ 	.short	0x0014
        /*0034*/ 	.byte	0x00, 0xf0, 0x05, 0x00


	//----- nvinfo : EIATTR_KPARAM_INFO
	.align		4
.L_238:
        /*0038*/ 	.byte	0x04, 0x17
        /*003a*/ 	.short	(.L_240 - .L_239)
.L_239:
        /*003c*/ 	.word	0x00000000
        /*0040*/ 	.short	0x0002
        /*0042*/ 	.short	0x0010
        /*0044*/ 	.byte	0x00, 0xf0, 0x11, 0x00


	//----- nvinfo : EIATTR_KPARAM_INFO
	.align		4
.L_240:
        /*0048*/ 	.byte	0x04, 0x17
        /*004a*/ 	.short	(.L_242 - .L_241)
.L_241:
        /*004c*/ 	.word	0x00000000
        /*0050*/ 	.short	0x0001
        /*0052*/ 	.short	0x0008
        /*0054*/ 	.byte	0x00, 0xf5, 0x21, 0x00


	//----- nvinfo : EIATTR_KPARAM_INFO
	.align		4
.L_242:
        /*0058*/ 	.byte	0x04, 0x17
        /*005a*/ 	.short	(.L_244 - .L_243)
.L_243:
        /*005c*/ 	.word	0x00000000
        /*0060*/ 	.short	0x0000
        /*0062*/ 	.short	0x0000
        /*0064*/ 	.byte	0x00, 0xf0, 0x21, 0x00


	//----- nvinfo : EIATTR_SPARSE_MMA_MASK
	.align		4
.L_244:
        /*0068*/ 	.byte	0x03, 0x50
        /*006a*/ 	.short	0x0000


	//----- nvinfo : EIATTR_MAXREG_COUNT
	.align		4
        /*006c*/ 	.byte	0x03, 0x1b
        /*006e*/ 	.short	0x0080


	//----- nvinfo : EIATTR_NUM_BARRIERS
	.align		4
        /*0070*/ 	.byte	0x02, 0x4c
        /*0072*/ 	.byte	0x01
	.zero		1


	//----- nvinfo : EIATTR_MERCURY_ISA_VERSION
	.align		4
        /*0074*/ 	.byte	0x03, 0x5f
        /*0076*/ 	.short	0x0101


	//----- nvinfo : EIATTR_UNUSED_LOAD_BYTE_OFFSET
	.align		4
        /*0078*/ 	.byte	0x04, 0x44
        /*007a*/ 	.short	(.L_246 - .L_245)


	//   ....[0]....
.L_245:
        /*007c*/ 	.word	0x00000b00
        /*0080*/ 	.word	0x0000fff0


	//   ....[1]....
        /*0084*/ 	.word	0x00000f10
        /*0088*/ 	.word	0x0000fff0


	//   ....[2]....
        /*008c*/ 	.word	0x00002270
        /*0090*/ 	.word	0x0000fff0


	//----- nvinfo : EIATTR_COOP_GROUP_MASK_REGIDS
	.align		4
.L_246:
        /*0094*/ 	.byte	0x04, 0x29
        /*0096*/ 	.short	(.L_248 - .L_247)


	//   ....[0]....
.L_247:
        /*0098*/ 	.word	0xffffffff


	//   ....[1]....
        /*009c*/ 	.word	0xffffffff


	//   ....[2]....
        /*00a0*/ 	.word	0xffffffff


	//   ....[3]....
        /*00a4*/ 	.word	0xffffffff


	//   ....[4]....
        /*00a8*/ 	.word	0xffffffff


	//   ....[5]....
        /*00ac*/ 	.word	0xffffffff


	//   ....[6]....
        /*00b0*/ 	.word	0xffffffff


	//   ....[7]....
        /*00b4*/ 	.word	0xffffffff


	//   ....[8]....
        /*00b8*/ 	.word	0xffffffff


	//   ....[9]....
        /*00bc*/ 	.word	0xffffffff


	//   ....[10]....
        /*00c0*/ 	.word	0xffffffff


	//   ....[11]....
        /*00c4*/ 	.word	0xffffffff


	//   ....[12]....
        /*00c8*/ 	.word	0xffffffff


	//   ....[13]....
        /*00cc*/ 	.word	0xffffffff


	//   ....[14]....
        /*00d0*/ 	.word	0xffffffff


	//----- nvinfo : EIATTR_COOP_GROUP_INSTR_OFFSETS
	.align		4
.L_248:
        /*00d4*/ 	.byte	0x04, 0x28
        /*00d6*/ 	.short	(.L_250 - .L_249)


	//   ....[0]....
.L_249:
        /*00d8*/ 	.word	0x00000910


	//   ....[1]....
        /*00dc*/ 	.word	0x00000970


	//   ....[2]....
        /*00e0*/ 	.word	0x000009e0


	//   ....[3]....
        /*00e4*/ 	.word	0x00000a30


	//   ....[4]....
        /*00e8*/ 	.word	0x00000a60


	//   ....[5]....
        /*00ec*/ 	.word	0x00000cb0


	//   ....[6]....
        /*00f0*/ 	.word	0x00000d40


	//   ....[7]....
        /*00f4*/ 	.word	0x00000d80


	//   ....[8]....
        /*00f8*/ 	.word	0x00000dd0


	//   ....[9]....
        /*00fc*/ 	.word	0x00000e10


	//   ....[10]....
        /*0100*/ 	.word	0x00002090


	//   ....[11]....
        /*0104*/ 	.word	0x00002110


	//   ....[12]....
        /*0108*/ 	.word	0x00002160


	//   ....[13]....
        /*010c*/ 	.word	0x000021a0


	//   ....[14]....
        /*0110*/ 	.word	0x000021d0


	//----- nvinfo : EIATTR_VRC_CTA_INIT_COUNT
	.align		4
.L_250:
        /*0114*/ 	.byte	0x02, 0x4a
	.zero		1
	.zero		1


	//----- nvinfo : EIATTR_EXIT_INSTR_OFFSETS
	.align		4
        /*0118*/ 	.byte	0x04, 0x1c
        /*011a*/ 	.short	(.L_252 - .L_251)


	//   ....[0]....
.L_251:
        /*011c*/ 	.word	0x00000080


	//   ....[1]....
        /*0120*/ 	.word	0x000000c0


	//   ....[2]....
        /*0124*/ 	.word	0x000023b0


	//   ....[3]....
        /*0128*/ 	.word	0x00002400


	//----- nvinfo : EIATTR_MAX_THREADS
	.align		4
.L_252:
        /*012c*/ 	.byte	0x04, 0x05
        /*012e*/ 	.short	(.L_254 - .L_253)
.L_253:
        /*0130*/ 	.word	0x00000200
        /*0134*/ 	.word	0x00000001
        /*0138*/ 	.word	0x00000001


	//----- nvinfo : EIATTR_CRS_STACK_SIZE
	.align		4
.L_254:
        /*013c*/ 	.byte	0x04, 0x1e
        /*013e*/ 	.short	(.L_256 - .L_255)
.L_255:
        /*0140*/ 	.word	0x00000000


	//----- nvinfo : EIATTR_CBANK_PARAM_SIZE
	.align		4
.L_256:
        /*0144*/ 	.byte	0x03, 0x19
        /*0146*/ 	.short	0x001d


	//----- nvinfo : EIATTR_PARAM_CBANK
	.align		4
        /*0148*/ 	.byte	0x04, 0x0a
        /*014a*/ 	.short	(.L_258 - .L_257)
	.align		4
.L_257:
        /*014c*/ 	.word	index@(.nv.constant0._ZN3cub18CUB_300001_SM_10006detail6reduce28DeviceReduceSingleTileKernelINS2_10policy_hubIfjN4cuda3std3__44plusIfEEE10Policy1000EN6thrust24THRUST_300001_SM_1000_NS6detail15normal_iteratorINSD_10device_ptrIfEEEEPfjS9_ffNS7_10__identityEEEvT0_T1_T2_T3_T4_T6_)
        /*0150*/ 	.short	0x0380
        /*0152*/ 	.short	0x001d


	//----- nvinfo : EIATTR_SW_WAR
	.align		4
.L_258:
        /*0154*/ 	.byte	0x04, 0x36
        /*0156*/ 	.short	(.L_260 - .L_259)
.L_259:
        /*0158*/ 	.word	0x00000008
.L_260:


//--------------------- .nv.info._ZN3cub18CUB_300001_SM_10006detail11EmptyKernelIvEEvv --------------------------
	.section	.nv.info._ZN3cub18CUB_300001_SM_10006detail11EmptyKernelIvEEvv,"",@"SHT_CUDA_INFO"
	.sectionflags	@""
	.align	4


	//----- nvinfo : EIATTR_CUDA_API_VERSION
	.align		4
        /*0000*/ 	.byte	0x04, 0x37
        /*0002*/ 	.short	(.L_262 - .L_261)
.L_261:
        /*0004*/ 	.word	0x00000082


	//----- nvinfo : EIATTR_SPARSE_MMA_MASK
	.align		4
.L_262:
        /*0008*/ 	.byte	0x03, 0x50
        /*000a*/ 	.short	0x0000


	//----- nvinfo : EIATTR_MAXREG_COUNT
	.align		4
        /*000c*/ 	.byte	0x03, 0x1b
        /*000e*/ 	.short	0x00ff


	//----- nvinfo : EIATTR_MERCURY_ISA_VERSION
	.align		4
        /*0010*/ 	.byte	0x03, 0x5f
        /*0012*/ 	.short	0x0101


	//----- nvinfo : EIATTR_VRC_CTA_INIT_COUNT
	.align		4
        /*0014*/ 	.byte	0x02, 0x4a
	.zero		1
	.zero		1


	//----- nvinfo : EIATTR_EXIT_INSTR_OFFSETS
	.align		4
        /*0018*/ 	.byte	0x04, 0x1c
        /*001a*/ 	.short	(.L_264 - .L_263)


	//   ....[0]....
.L_263:
        /*001c*/ 	.word	0x00000010


	//----- nvinfo : EIATTR_SW_WAR
	.align		4
.L_264:
        /*0020*/ 	.byte	0x04, 0x36
        /*0022*/ 	.short	(.L_266 - .L_265)
.L_265:
        /*0024*/ 	.word	0x00000008
.L_266:


//--------------------- .nv.callgraph             --------------------------
	.section	.nv.callgraph,"",@"SHT_CUDA_CALLGRAPH"
	.align	4
	.sectionentsize	8
	.align		4
        /*0000*/ 	.word	0x00000000
	.align		4
        /*0004*/ 	.word	0xffffffff
	.align		4
        /*0008*/ 	.word	0x00000000
	.align		4
        /*000c*/ 	.word	0xfffffffe
	.align		4
        /*0010*/ 	.word	0x00000000
	.align		4
        /*0014*/ 	.word	0xfffffffd
	.align		4
        /*0018*/ 	.word	0x00000000
	.align		4
        /*001c*/ 	.word	0xfffffffc


//--------------------- .nv.constant4             --------------------------
	.section	.nv.constant4,"a",@progbits
	.align	8
	.align		8
.nv.constant4:
        /*0000*/ 	.dword	_ZN30_INTERNAL_05e1d337_4_k_cu_main4cuda3std3__45__cpo5beginE
	.align		8
        /*0008*/ 	.dword	_ZN30_INTERNAL_05e1d337_4_k_cu_main4cuda3std3__45__cpo3endE
	.align		8
        /*0010*/ 	.dword	_ZN30_INTERNAL_05e1d337_4_k_cu_main4cuda3std3__45__cpo6cbeginE
	.align		8
        /*0018*/ 	.dword	_ZN30_INTERNAL_05e1d337_4_k_cu_main4cuda3std3__45__cpo4cendE
	.align		8
        /*0020*/ 	.dword	_ZN30_INTERNAL_05e1d337_4_k_cu_main4cuda3std3__45__cpo6rbeginE
	.align		8
        /*0028*/ 	.dword	_ZN30_INTERNAL_05e1d337_4_k_cu_main4cuda3std3__45__cpo4rendE
	.align		8
        /*0030*/ 	.dword	_ZN30_INTERNAL_05e1d337_4_k_cu_main4cuda3std3__45__cpo7crbeginE
	.align		8
        /*0038*/ 	.dword	_ZN30_INTERNAL_05e1d337_4_k_cu_main4cuda3std3__45__cpo5crendE
	.align		8
        /*0040*/ 	.dword	_ZN30_INTERNAL_05e1d337_4_k_cu_main4cuda3std3__432_GLOBAL__N__05e1d337_4_k_cu_main6ignoreE
	.align		8
        /*0048*/ 	.dword	_ZN30_INTERNAL_05e1d337_4_k_cu_main4cuda3std3__419piecewise_constructE
	.align		8
        /*0050*/ 	.dword	_ZN30_INTERNAL_05e1d337_4_k_cu_main4cuda3std3__48in_placeE
	.align		8
        /*0058*/ 	.dword	_ZN30_INTERNAL_05e1d337_4_k_cu_main4cuda3std3__420unreachable_sentinelE
	.align		8
        /*0060*/ 	.dword	_ZN30_INTERNAL_05e1d337_4_k_cu_main4cuda3std3__47nulloptE
	.align		8
        /*0068*/ 	.dword	_ZN30_INTERNAL_05e1d337_4_k_cu_main4cuda3std3__48unexpectE
	.align		8
        /*0070*/ 	.dword	_ZN30_INTERNAL_05e1d337_4_k_cu_main4cuda3std6ranges3__45__cpo4swapE
	.align		8
        /*0078*/ 	.dword	_ZN30_INTERNAL_05e1d337_4_k_cu_main4cuda3std6ranges3__45__cpo9iter_moveE
	.align		8
        /*0080*/ 	.dword	_ZN30_INTERNAL_05e1d337_4_k_cu_main4cuda3std6ranges3__45__cpo5beginE
	.align		8
        /*0088*/ 	.dword	_ZN30_INTERNAL_05e1d337_4_k_cu_main4cuda3std6ranges3__45__cpo3endE
	.align		8
        /*0090*/ 	.dword	_ZN30_INTERNAL_05e1d337_4_k_cu_main4cuda3std6ranges3__45__cpo6cbeginE
	.align		8
        /*0098*/ 	.dword	_ZN30_INTERNAL_05e1d337_4_k_cu_main4cuda3std6ranges3__45__cpo4cendE
	.align		8
        /*00a0*/ 	.dword	_ZN30_INTERNAL_05e1d337_4_k_cu_main4cuda3std6ranges3__45__cpo7advanceE
	.align		8
        /*00a8*/ 	.dword	_ZN30_INTERNAL_05e1d337_4_k_cu_main4cuda3std6ranges3__45__cpo9iter_swapE
	.align		8
        /*00b0*/ 	.dword	_ZN30_INTERNAL_05e1d337_4_k_cu_main4cuda3std6ranges3__45__cpo4nextE
	.align		8
        /*00b8*/ 	.dword	_ZN30_INTERNAL_05e1d337_4_k_cu_main4cuda3std6ranges3__45__cpo4prevE
	.align		8
        /*00c0*/ 	.dword	_ZN30_INTERNAL_05e1d337_4_k_cu_main4cuda3std6ranges3__45__cpo4dataE
	.align		8
        /*00c8*/ 	.dword	_ZN30_INTERNAL_05e1d337_4_k_cu_main4cuda3std6ranges3__45__cpo5cdataE
	.align		8
        /*00d0*/ 	.dword	_ZN30_INTERNAL_05e1d337_4_k_cu_main4cuda3std6ranges3__45__cpo4sizeE
	.align		8
        /*00d8*/ 	.dword	_ZN30_INTERNAL_05e1d337_4_k_cu_main4cuda3std6ranges3__45__cpo5ssizeE
	.align		8
        /*00e0*/ 	.dword	_ZN30_INTERNAL_05e1d337_4_k_cu_main4cuda3std6ranges3__45__cpo8distanceE
	.align		8
        /*00e8*/ 	.dword	_ZN30_INTERNAL_05e1d337_4_k_cu_main6thrust24THRUST_300001_SM_1000_NS8cuda_cub3parE
	.align		8
        /*00f0*/ 	.dword	_ZN30_INTERNAL_05e1d337_4_k_cu_main6thrust24THRUST_300001_SM_1000_NS8cuda_cub10par_nosyncE
	.align		8
        /*00f8*/ 	.dword	_ZN30_INTERNAL_05e1d337_4_k_cu_main6thrust24THRUST_300001_SM_1000_NS6system6detail10sequential3seqE
	.align		8
        /*0100*/ 	.dword	_ZN30_INTERNAL_05e1d337_4_k_cu_main6thrust24THRUST_300001_SM_1000_NS6system3cpp3parE
	.align		8
        /*0108*/ 	.dword	_ZN30_INTERNAL_05e1d337_4_k_cu_main6thrust24THRUST_300001_SM_1000_NS12placeholders2_1E
	.align		8
        /*0110*/ 	.dword	_ZN30_INTERNAL_05e1d337_4_k_cu_main6thrust24THRUST_300001_SM_1000_NS12placeholders2_2E
	.align		8
        /*0118*/ 	.dword	_ZN30_INTERNAL_05e1d337_4_k_cu_main6thrust24THRUST_300001_SM_1000_NS12placeholders2_3E
	.align		8
        /*0120*/ 	.dword	_ZN30_INTERNAL_05e1d337_4_k_cu_main6thrust24THRUST_300001_SM_1000_NS12placeholders2_4E
	.align		8
        /*0128*/ 	.dword	_ZN30_INTERNAL_05e1d337_4_k_cu_main6thrust24THRUST_300001_SM_1000_NS12placeholders2_5E
	.align		8
        /*0130*/ 	.dword	_ZN30_INTERNAL_05e1d337_4_k_cu_main6thrust24THRUST_300001_SM_1000_NS12placeholders2_6E
	.align		8
        /*0138*/ 	.dword	_ZN30_INTERNAL_05e1d337_4_k_cu_main6thrust24THRUST_300001_SM_1000_NS12placeholders2_7E
	.align		8
        /*0140*/ 	.dword	_ZN30_INTERNAL_05e1d337_4_k_cu_main6thrust24THRUST_300001_SM_1000_NS12placeholders2_8E
	.align		8
        /*0148*/ 	.dword	_ZN30_INTERNAL_05e1d337_4_k_cu_main6thrust24THRUST_300001_SM_1000_NS12placeholders2_9E
	.align		8
        /*0150*/ 	.dword	_ZN30_INTERNAL_05e1d337_4_k_cu_main6thrust24THRUST_300001_SM_1000_NS12placeholders3_10E
	.align		8
        /*0158*/ 	.dword	_ZN30_INTERNAL_05e1d337_4_k_cu_main6thrust24THRUST_300001_SM_1000_NS3seqE
	.align		8
        /*0160*/ 	.dword	_ZN30_INTERNAL_05e1d337_4_k_cu_main6thrust24THRUST_300001_SM_1000_NS6deviceE


//--------------------- .text._ZN3cub18CUB_300001_SM_10006detail6reduce28DeviceReduceSingleTileKernelINS2_10policy_hubIfyN4cuda3std3__44plusIfEEE10Policy1000EPfSC_iS9_ffNS7_10__identityEEEvT0_T1_T2_T3_T4_T6_ --------------------------
	.section	.text._ZN3cub18CUB_300001_SM_10006detail6reduce28DeviceReduceSingleTileKernelINS2_10policy_hubIfyN4cuda3std3__44plusIfEEE10Policy1000EPfSC_iS9_ffNS7_10__identityEEEvT0_T1_T2_T3_T4_T6_,"ax",@progbits
	.align	128
        .global         _ZN3cub18CUB_300001_SM_10006detail6reduce28DeviceReduceSingleTileKernelINS2_10policy_hubIfyN4cuda3std3__44plusIfEEE10Policy1000EPfSC_iS9_ffNS7_10__identityEEEvT0_T1_T2_T3_T4_T6_
        .type           _ZN3cub18CUB_300001_SM_10006detail6reduce28DeviceReduceSingleTileKernelINS2_10policy_hubIfyN4cuda3std3__44plusIfEEE10Policy1000EPfSC_iS9_ffNS7_10__identityEEEvT0_T1_T2_T3_T4_T6_,@function
        .size           _ZN3cub18CUB_300001_SM_10006detail6reduce28DeviceReduceSingleTileKernelINS2_10policy_hubIfyN4cuda3std3__44plusIfEEE10Policy1000EPfSC_iS9_ffNS7_10__identityEEEvT0_T1_T2_T3_T4_T6_,(.L_x_236 - _ZN3cub18CUB_300001_SM_10006detail6reduce28DeviceReduceSingleTileKernelINS2_10policy_hubIfyN4cuda3std3__44plusIfEEE10Policy1000EPfSC_iS9_ffNS7_10__identityEEEvT0_T1_T2_T3_T4_T6_)
        .other          _ZN3cub18CUB_300001_SM_10006detail6reduce28DeviceReduceSingleTileKernelINS2_10policy_hubIfyN4cuda3std3__44plusIfEEE10Policy1000EPfSC_iS9_ffNS7_10__identityEEEvT0_T1_T2_T3_T4_T6_,@"STO_CUDA_ENTRY STV_DEFAULT"
_ZN3cub18CUB_300001_SM_10006detail6reduce28DeviceReduceSingleTileKernelINS2_10policy_hubIfyN4cuda3std3__44plusIfEEE10Policy1000EPfSC_iS9_ffNS7_10__identityEEEvT0_T1_T2_T3_T4_T6_:
.text._ZN3cub18CUB_300001_SM_10006detail6reduce28DeviceReduceSingleTileKernelINS2_10policy_hubIfyN4cuda3std3__44plusIfEEE10Policy1000EPfSC_iS9_ffNS7_10__identityEEEvT0_T1_T2_T3_T4_T6_:
[----:B------:R-:W-:Y:S01]  /*0000*/  LDC R1, c[0x0][0x37c] ;  /* 0x0000df00ff017b82 */ /* 0x000fe20000000800 */
[----:B------:R-:W0:Y:S01]  /*0010*/  LDCU UR4, c[0x0][0x390] ;  /* 0x00007200ff0477ac */ /* 0x000e220008000800 */
[----:B------:R-:W1:Y:S01]  /*0020*/  LDCU.64 UR6, c[0x0][0x358] ;  /* 0x00006b00ff0677ac */ /* 0x000e620008000a00 */
[----:B0-----:R-:W-:-:S04]  /*0030*/  MOV R20, UR4 ;  /* 0x0000000400147c02 */ /* 0x001fc80008000f00 */
[----:B------:R-:W-:-:S13]  /*0040*/  ISETP.NE.AND P0, PT, R20, RZ, PT ;  /* 0x000000ff1400720c */ /* 0x000fda0003f05270 */
[----:B-1----:R-:W-:Y:S05]  /*0050*/  @P0 BRA `(.L_x_0) ;  /* 0x00000000001c0947 */ /* 0x002fea0003800000 */
[----:B------:R-:W0:Y:S02]  /*0060*/  S2R R0, SR_TID.X ;  /* 0x0000000000007919 */ /* 0x000e240000002100 */
[----:B0-----:R-:W-:-:S13]  /*0070*/  ISETP.NE.AND P0, PT, R0, RZ, PT ;  /* 0x000000ff0000720c */ /* 0x001fda0003f05270 */
[----:B------:R-:W-:Y:S05]  /*0080*/  @P0 EXIT ;  /* 0x000000000000094d */ /* 0x000fea0003800000 */
[----:B------:R-:W0:Y:S08]  /*0090*/  LDC R5, c[0x0][0x398] ;  /* 0x0000e600ff057b82 */ /* 0x000e300000000800 */
[----:B------:R-:W0:Y:S02]  /*00a0*/  LDC.64 R2, c[0x0][0x388] ;  /* 0x0000e200ff027b82 */ /* 0x000e240000000a00 */
[----:B0-----:R-:W-:Y:S01]  /*00b0*/  STG.E desc[UR6][R2.64], R5 ;  /* 0x0000000502007986 */ /* 0x001fe2000c101906 */
[----:B------:R-:W-:Y:S05]  /*00c0*/  EXIT ;  /* 0x000000000000794d */ /* 0x000fea0003800000 */
.L_x_0:
[----:B------:R-:W0:Y:S01]  /*00d0*/  LDCU UR4, c[0x0][0x380] ;  /* 0x00007000ff0477ac */ /* 0x000e220008000800 */
[----:B------:R-:W-:Y:S01]  /*00e0*/  BSSY.RECONVERGENT B0, `(.L_x_1) ;  /* 0x00003ca000007945 */ /* 0x000fe20003800200 */
[----:B0-----:R-:W-:-:S09]  /*00f0*/  ULOP3.LUT UP0, URZ, UR4, 0xf, URZ, 0xc0, !UPT ;  /* 0x0000000f04ff7892 */ /* 0x001fd2000f80c0ff */
[----:B------:R-:W-:Y:S05]  /*0100*/  BRA.U UP0, `(.L_x_2) ;  /* 0x0000001d00607547 */ /* 0x000fea000b800000 */
[----:B------:R-:W-:-:S13]  /*0110*/  ISETP.GT.AND P0, PT, R20, 0xfff, PT ;  /* 0x00000fff1400780c */ /* 0x000fda0003f04270 */
[----:B------:R-:W-:Y:S05]  /*0120*/  @P0 BRA `(.L_x_3) ;  /* 0x0000000c00a80947 */ /* 0x000fea0003800000 */
[----:B------:R-:W0:Y:S01]  /*0130*/  S2R R9, SR_TID.X ;  /* 0x0000000000097919 */ /* 0x000e220000002100 */
[----:B------:R-:W-:Y:S01]  /*0140*/  BSSY.RECONVERGENT B1, `(.L_x_4) ;  /* 0x0000009000017945 */ /* 0x000fe20003800200 */
[----:B------:R-:W-:Y:S01]  /*0150*/  HFMA2 R0, -RZ, RZ, 0, 0 ;  /* 0x00000000ff007431 */ /* 0x000fe200000001ff */
[----:B0-----:R-:W-:Y:S02]  /*0160*/  ISETP.GE.AND P0, PT, R9, R20, PT ;  /* 0x000000140900720c */ /* 0x001fe40003f06270 */
[----:B------:R-:W-:-:S11]  /*0170*/  MOV R11, R9 ;  /* 0x00000009000b7202 */ /* 0x000fd60000000f00 */
[----:B------:R-:W-:Y:S05]  /*0180*/  @P0 BRA `(.L_x_5) ;  /* 0x0000000000100947 */ /* 0x000fea0003800000 */
[----:B------:R-:W0:Y:S02]  /*0190*/  LDC.64 R2, c[0x0][0x380] ;  /* 0x0000e000ff027b82 */ /* 0x000e240000000a00 */
[----:B0-----:R-:W-:-:S05]  /*01a0*/  IMAD.WIDE.U32 R2, R9, 0x4, R2 ;  /* 0x0000000409027825 */ /* 0x001fca00078e0002 */
[----:B------:R0:W5:Y:S01]  /*01b0*/  LDG.E.CONSTANT R0, desc[UR6][R2.64] ;  /* 0x0000000602007981 */ /* 0x000162000c1e9900 */
[----:B------:R-:W-:-:S07]  /*01c0*/  IADD3 R11, PT, PT, R9, 0x100, RZ ;  /* 0x00000100090b7810 */ /* 0x000fce0007ffe0ff */
.L_x_5:
[----:B------:R-:W-:Y:S05]  /*01d0*/  BSYNC.RECONVERGENT B1 ;  /* 0x0000000000017941 */ /* 0x000fea0003800200 */
.L_x_4:
[----:B------:R-:W-:Y:S01]  /*01e0*/  ISETP.GE.AND P0, PT, R11, R20, PT ;  /* 0x000000140b00720c */ /* 0x000fe20003f06270 */
[----:B------:R-:W-:-:S12]  /*01f0*/  BSSY.RECONVERGENT B1, `(.L_x_6) ;  /* 0x0000074000017945 */ /* 0x000fd80003800200 */
[----:B------:R-:W-:Y:S05]  /*0200*/  @P0 BRA `(.L_x_7) ;  /* 0x0000000400c80947 */ /* 0x000fea0003800000 */
[----:B0-----:R-:W-:Y:S01]  /*0210*/  LOP3.LUT R3, RZ, R11, RZ, 0x33, !PT ;  /* 0x0000000bff037212 */ /* 0x001fe200078e33ff */
[----:B------:R-:W-:Y:S03]  /*0220*/  BSSY.RECONVERGENT B2, `(.L_x_8) ;  /* 0x0000015000027945 */ /* 0x000fe60003800200 */
[----:B------:R-:W-:-:S04]  /*0230*/  IADD3 R4, PT, PT, R3, R20, RZ ;  /* 0x0000001403047210 */ /* 0x000fc80007ffe0ff */
[C---:B------:R-:W-:Y:S02]  /*0240*/  LOP3.LUT R2, R4.reuse, 0x300, RZ, 0xc0, !PT ;  /* 0x0000030004027812 */ /* 0x040fe400078ec0ff */
[----:B------:R-:W-:Y:S02]  /*0250*/  ISETP.GE.U32.AND P1, PT, R4, 0x300, PT ;  /* 0x000003000400780c */ /* 0x000fe40003f26070 */
[----:B------:R-:W-:-:S13]  /*0260*/  ISETP.NE.AND P0, PT, R2, 0x300, PT ;  /* 0x000003000200780c */ /* 0x000fda0003f05270 */
[----:B------:R-:W-:Y:S05]  /*0270*/  @!P0 BRA `(.L_x_9) ;  /* 0x00000000003c8947 */ /* 0x000fea0003800000 */
[----:B------:R-:W0:Y:S01]  /*0280*/  LDC.64 R2, c[0x0][0x380] ;  /* 0x0000e000ff027b82 */ /* 0x000e220000000a00 */
[----:B------:R-:W-:-:S04]  /*0290*/  LEA.HI R4, R4, 0x1, RZ, 0x18 ;  /* 0x0000000104047811 */ /* 0x000fc800078fc0ff */
[----:B------:R-:W-:-:S04]  /*02a0*/  LOP3.LUT R4, R4, 0x3, RZ, 0xc0, !PT ;  /* 0x0000000304047812 */ /* 0x000fc800078ec0ff */
[----:B------:R-:W-:Y:S01]  /*02b0*/  IADD3 R4, PT, PT, -R4, RZ, RZ ;  /* 0x000000ff04047210 */ /* 0x000fe20007ffe1ff */
[----:B0-----:R-:W-:-:S05]  /*02c0*/  IMAD.WIDE.U32 R2, R11, 0x4, R2 ;  /* 0x000000040b027825 */ /* 0x001fca00078e0002 */
[----:B------:R-:W-:-:S07]  /*02d0*/  MOV R5, R3 ;  /* 0x0000000300057202 */ /* 0x000fce0000000f00 */
.L_x_10:
[----:B------:R-:W-:-:S06]  /*02e0*/  MOV R3, R5 ;  /* 0x0000000500037202 */ /* 0x000fcc0000000f00 */
[----:B------:R0:W2:Y:S01]  /*02f0*/  LDG.E.CONSTANT R3, desc[UR6][R2.64] ;  /* 0x0000000602037981 */ /* 0x0000a2000c1e9900 */
[----:B------:R-:W-:Y:S01]  /*0300*/  IADD3 R4, PT, PT, R4, 0x1, RZ ;  /* 0x0000000104047810 */ /* 0x000fe20007ffe0ff */
[----:B------:R-:W-:-:S03]  /*0310*/  VIADD R11, R11, 0x100 ;  /* 0x000001000b0b7836 */ /* 0x000fc60000000000 */
[----:B------:R-:W-:Y:S02]  /*0320*/  ISETP.NE.AND P0, PT, R4, RZ, PT ;  /* 0x000000ff0400720c */ /* 0x000fe40003f05270 */
[----:B0-----:R-:W-:-:S04]  /*0330*/  IADD3 R2, P2, PT, R2, 0x400, RZ ;  /* 0x0000040002027810 */ /* 0x001fc80007f5e0ff */
[----:B------:R-:W-:Y:S01]  /*0340*/  IADD3.X R5, PT, PT, RZ, R5, RZ, P2, !PT ;  /* 0x00000005ff057210 */ /* 0x000fe200017fe4ff */
[----:B--2--5:R-:W-:-:S06]  /*0350*/  FADD R0, R3, R0 ;  /* 0x0000000003007221 */ /* 0x024fcc0000000000 */
[----:B------:R-:W-:Y:S05]  /*0360*/  @P0 BRA `(.L_x_10) ;  /* 0xfffffffc00dc0947 */ /* 0x000fea000383ffff */
.L_x_9:
[----:B------:R-:W-:Y:S05]  /*0370*/  BSYNC.RECONVERGENT B2 ;  /* 0x0000000000027941 */ /* 0x000fea0003800200 */
.L_x_8:
[----:B------:R-:W-:Y:S05]  /*0380*/  @!P1 BRA `(.L_x_7) ;  /* 0x0000000400689947 */ /* 0x000fea0003800000 */
[----:B------:R-:W-:Y:S01]  /*0390*/  IADD3 R2, PT, PT, -R11, R20, RZ ;  /* 0x000000140b027210 */ /* 0x000fe20007ffe1ff */
[----:B------:R-:W-:Y:S01]  /*03a0*/  BSSY.RECONVERGENT B2, `(.L_x_11) ;  /* 0x0000031000027945 */ /* 0x000fe20003800200 */
[----:B------:R-:W-:Y:S02]  /*03b0*/  PLOP3.LUT P0, PT, PT, PT, PT, 0x80, 0x8 ;  /* 0x000000000008781c */ /* 0x000fe40003f0f070 */
[----:B------:R-:W-:-:S13]  /*03c0*/  ISETP.GT.AND P1, PT, R2, 0xc00, PT ;  /* 0x00000c000200780c */ /* 0x000fda0003f24270 */
[----:B------:R-:W-:Y:S05]  /*03d0*/  @!P1 BRA `(.L_x_12) ;  /* 0x0000000000b49947 */ /* 0x000fea0003800000 */
[----:B------:R-:W-:Y:S02]  /*03e0*/  PLOP3.LUT P0, PT, PT, PT, PT, 0x8, 0x80 ;  /* 0x000000000080781c */ /* 0x000fe40003f0e170 */
[----:B------:R-:W-:-:S11]  /*03f0*/  IADD3 R8, PT, PT, R20, -0xc00, RZ ;  /* 0xfffff40014087810 */ /* 0x000fd60007ffe0ff */
.L_x_13:
[----:B------:R-:W0:Y:S01]  /*0400*/  LDC.64 R6, c[0x0][0x380] ;  /* 0x0000e000ff067b82 */ /* 0x000e220000000a00 */
[C---:B------:R-:W-:Y:S01]  /*0410*/  IADD3 R5, PT, PT, R11.reuse, 0x400, RZ ;  /* 0x000004000b057810 */ /* 0x040fe20007ffe0ff */
[----:B0-----:R-:W-:-:S05]  /*0420*/  IMAD.WIDE R24, R11, 0x4, R6 ;  /* 0x000000040b187825 */ /* 0x001fca00078e0206 */
[----:B------:R-:W2:Y:S04]  /*0430*/  LDG.E.CONSTANT R13, desc[UR6][R24.64] ;  /* 0x00000006180d7981 */ /* 0x000ea8000c1e9900 */
[----:B------:R-:W3:Y:S01]  /*0440*/  LDG.E.CONSTANT R10, desc[UR6][R24.64+0x400] ;  /* 0x00040006180a7981 */ /* 0x000ee2000c1e9900 */
[----:B------:R-:W-:-:S03]  /*0450*/  IMAD.WIDE R4, R5, 0x4, R6 ;  /* 0x0000000405047825 */ /* 0x000fc600078e0206 */
[----:B------:R-:W4:Y:S04]  /*0460*/  LDG.E.CONSTANT R12, desc[UR6][R24.64+0x800] ;  /* 0x00080006180c7981 */ /* 0x000f28000c1e9900 */
[----:B------:R-:W4:Y:S04]  /*0470*/  LDG.E.CONSTANT R17, desc[UR6][R24.64+0xc00] ;  /* 0x000c000618117981 */ /* 0x000f28000c1e9900 */
[----:B------:R-:W4:Y:S01]  /*0480*/  LDG.E.CONSTANT R16, desc[UR6][R4.64] ;  /* 0x0000000604107981 */ /* 0x000f22000c1e9900 */
[----:B------:R-:W-:-:S03]  /*0490*/  IADD3 R3, PT, PT, R11, 0x800, RZ ;  /* 0x000008000b037810 */ /* 0x000fc60007ffe0ff */
[----:B------:R-:W4:Y:S04]  /*04a0*/  LDG.E.CONSTANT R15, desc[UR6][R4.64+0x400] ;  /* 0x00040006040f7981 */ /* 0x000f28000c1e9900 */
[----:B------:R-:W4:Y:S01]  /*04b0*/  LDG.E.CONSTANT R14, desc[UR6][R4.64+0x800] ;  /* 0x00080006040e7981 */ /* 0x000f22000c1e9900 */
[----:B------:R-:W-:-:S03]  /*04c0*/  IMAD.WIDE R2, R3, 0x4, R6 ;  /* 0x0000000403027825 */ /* 0x000fc600078e0206 */
[----:B------:R-:W4:Y:S04]  /*04d0*/  LDG.E.CONSTANT R22, desc[UR6][R4.64+0xc00] ;  /* 0x000c000604167981 */ /* 0x000f28000c1e9900 */
[----:B------:R-:W4:Y:S01]  /*04e0*/  LDG.E.CONSTANT R21, desc[UR6][R2.64] ;  /* 0x0000000602157981 */ /* 0x000f22000c1e9900 */
[----:B------:R-:W-:-:S03]  /*04f0*/  IADD3 R23, PT, PT, R11, 0xc00, RZ ;  /* 0x00000c000b177810 */ /* 0x000fc60007ffe0ff */
[----:B------:R-:W4:Y:S04]  /*0500*/  LDG.E.CONSTANT R19, desc[UR6][R2.64+0x400] ;  /* 0x0004000602137981 */ /* 0x000f28000c1e9900 */
[----:B------:R-:W4:Y:S01]  /*0510*/  LDG.E.CONSTANT R18, desc[UR6][R2.64+0x800] ;  /* 0x0008000602127981 */ /* 0x000f22000c1e9900 */
[----:B------:R-:W-:-:S03]  /*0520*/  IMAD.WIDE R6, R23, 0x4, R6 ;  /* 0x0000000417067825 */ /* 0x000fc600078e0206 */
[----:B------:R-:W4:Y:S04]  /*0530*/  LDG.E.CONSTANT R26, desc[UR6][R2.64+0xc00] ;  /* 0x000c0006021a7981 */ /* 0x000f28000c1e9900 */
[----:B------:R-:W4:Y:S04]  /*0540*/  LDG.E.CONSTANT R25, desc[UR6][R6.64] ;  /* 0x0000000606197981 */ /* 0x000f28000c1e9900 */
[----:B------:R-:W4:Y:S04]  /*0550*/  LDG.E.CONSTANT R23, desc[UR6][R6.64+0x400] ;  /* 0x0004000606177981 */ /* 0x000f28000c1e9900 */
[----:B------:R-:W4:Y:S04]  /*0560*/  LDG.E.CONSTANT R24, desc[UR6][R6.64+0x800] ;  /* 0x0008000606187981 */ /* 0x000f28000c1e9900 */
[----:B------:R-:W4:Y:S01]  /*0570*/  LDG.E.CONSTANT R27, desc[UR6][R6.64+0xc00] ;  /* 0x000c0006061b7981 */ /* 0x000f22000c1e9900 */
[----:B------:R-:W-:-:S04]  /*0580*/  IADD3 R11, PT, PT, R11, 0x1000, RZ ;  /* 0x000010000b0b7810 */ /* 0x000fc80007ffe0ff */
[----:B------:R-:W-:Y:S01]  /*0590*/  ISETP.GE.AND P1, PT, R11, R8, PT ;  /* 0x000000080b00720c */ /* 0x000fe20003f26270 */
[----:B--2--5:R-:W-:-:S04]  /*05a0*/  FADD R13, R13, R0 ;  /* 0x000000000d0d7221 */ /* 0x024fc80000000000 */
[----:B---3--:R-:W-:-:S04]  /*05b0*/  FADD R13, R13, R10 ;  /* 0x0000000a0d0d7221 */ /* 0x008fc80000000000 */
[----:B----4-:R-:W-:-:S04]  /*05c0*/  FADD R12, R13, R12 ;  /* 0x0000000c0d0c7221 */ /* 0x010fc80000000000 */
[----:B------:R-:W-:-:S04]  /*05d0*/  FADD R17, R12, R17 ;  /* 0x000000110c117221 */ /* 0x000fc80000000000 */
        /* <DEDUP_REMOVED lines=11> */
[----:B------:R-:W-:Y:S01]  /*0690*/  FADD R0, R24, R27 ;  /* 0x0000001b18007221 */ /* 0x000fe20000000000 */
[----:B------:R-:W-:Y:S06]  /*06a0*/  @!P1 BRA `(.L_x_13) ;  /* 0xfffffffc00549947 */ /* 0x000fec000383ffff */
.L_x_12:
[----:B------:R-:W-:Y:S05]  /*06b0*/  BSYNC.RECONVERGENT B2 ;  /* 0x0000000000027941 */ /* 0x000fea0003800200 */
.L_x_11:
[----:B------:R-:W-:Y:S01]  /*06c0*/  IADD3 R2, PT, PT, -R11, R20, RZ ;  /* 0x000000140b027210 */ /* 0x000fe20007ffe1ff */
[----:B------:R-:W-:Y:S03]  /*06d0*/  BSSY.RECONVERGENT B2, `(.L_x_14) ;  /* 0x0000019000027945 */ /* 0x000fe60003800200 */
[----:B------:R-:W-:-:S13]  /*06e0*/  ISETP.GT.AND P1, PT, R2, 0x400, PT ;  /* 0x000004000200780c */ /* 0x000fda0003f24270 */
[----:B------:R-:W-:Y:S05]  /*06f0*/  @!P1 BRA `(.L_x_15) ;  /* 0x0000000000589947 */ /* 0x000fea0003800000 */
[----:B------:R-:W0:Y:S01]  /*0700*/  LDC.64 R4, c[0x0][0x380] ;  /* 0x0000e000ff047b82 */ /* 0x000e220000000a00 */
[C---:B------:R-:W-:Y:S02]  /*0710*/  VIADD R15, R11.reuse, 0x400 ;  /* 0x000004000b0f7836 */ /* 0x040fe40000000000 */
[----:B0-----:R-:W-:-:S05]  /*0720*/  IMAD.WIDE R2, R11, 0x4, R4 ;  /* 0x000000040b027825 */ /* 0x001fca00078e0204 */
[----:B------:R-:W2:Y:S04]  /*0730*/  LDG.E.CONSTANT R7, desc[UR6][R2.64] ;  /* 0x0000000602077981 */ /* 0x000ea8000c1e9900 */
[----:B------:R-:W3:Y:S01]  /*0740*/  LDG.E.CONSTANT R6, desc[UR6][R2.64+0x400] ;  /* 0x0004000602067981 */ /* 0x000ee2000c1e9900 */
[----:B------:R-:W-:-:S03]  /*0750*/  IMAD.WIDE R4, R15, 0x4, R4 ;  /* 0x000000040f047825 */ /* 0x000fc600078e0204 */
[----:B------:R-:W4:Y:S04]  /*0760*/  LDG.E.CONSTANT R13, desc[UR6][R2.64+0x800] ;  /* 0x00080006020d7981 */ /* 0x000f28000c1e9900 */
[----:B------:R-:W4:Y:S04]  /*0770*/  LDG.E.CONSTANT R15, desc[UR6][R2.64+0xc00] ;  /* 0x000c0006020f7981 */ /* 0x000f28000c1e9900 */
[----:B------:R-:W4:Y:S04]  /*0780*/  LDG.E.CONSTANT R17, desc[UR6][R4.64] ;  /* 0x0000000604117981 */ /* 0x000f28000c1e9900 */
[----:B------:R-:W4:Y:S04]  /*0790*/  LDG.E.CONSTANT R19, desc[UR6][R4.64+0x400] ;  /* 0x0004000604137981 */ /* 0x000f28000c1e9900 */
[----:B------:R-:W4:Y:S04]  /*07a0*/  LDG.E.CONSTANT R21, desc[UR6][R4.64+0x800] ;  /* 0x0008000604157981 */ /* 0x000f28000c1e9900 */
[----:B------:R-:W4:Y:S01]  /*07b0*/  LDG.E.CONSTANT R23, desc[UR6][R4.64+0xc00] ;  /* 0x000c000604177981 */ /* 0x000f22000c1e9900 */
[----:B------:R-:W-:-:S02]  /*07c0*/  PLOP3.LUT P0, PT, PT, PT, PT, 0x8, 0x80 ;  /* 0x000000000080781c */ /* 0x000fc40003f0e170 */
[----:B------:R-:W-:Y:S01]  /*07d0*/  IADD3 R11, PT, PT, R11, 0x800, RZ ;  /* 0x000008000b0b7810 */ /* 0x000fe20007ffe0ff */
[----:B--2--5:R-:W-:-:S04]  /*07e0*/  FADD R7, R0, R7 ;  /* 0x0000000700077221 */ /* 0x024fc80000000000 */
[----:B---3--:R-:W-:-:S04]  /*07f0*/  FADD R6, R7, R6 ;  /* 0x0000000607067221 */ /* 0x008fc80000000000 */
[----:B----4-:R-:W-:-:S04]  /*0800*/  FADD R6, R6, R13 ;  /* 0x0000000d06067221 */ /* 0x010fc80000000000 */
[----:B------:R-:W-:-:S04]  /*0810*/  FADD R6, R6, R15 ;  /* 0x0000000f06067221 */ /* 0x000fc80000000000 */
[----:B------:R-:W-:-:S04]  /*0820*/  FADD R6, R6, R17 ;  /* 0x0000001106067221 */ /* 0x000fc80000000000 */
[----:B------:R-:W-:-:S04]  /*0830*/  FADD R6, R6, R19 ;  /* 0x0000001306067221 */ /* 0x000fc80000000000 */
[----:B------:R-:W-:-:S04]  /*0840*/  FADD R6, R6, R21 ;  /* 0x0000001506067221 */ /* 0x000fc80000000000 */
[----:B------:R-:W-:-:S07]  /*0850*/  FADD R0, R6, R23 ;  /* 0x0000001706007221 */ /* 0x000fce0000000000 */
.L_x_15:
[----:B------:R-:W-:Y:S05]  /*0860*/  BSYNC.RECONVERGENT B2 ;  /* 0x0000000000027941 */ /* 0x000fea0003800200 */
.L_x_14:
[----:B------:R-:W-:-:S13]  /*0870*/  ISETP.LT.OR P0, PT, R11, R20, P0 ;  /* 0x000000140b00720c */ /* 0x000fda0000701670 */
[----:B------:R-:W-:Y:S05]  /*0880*/  @!P0 BRA `(.L_x_7) ;  /* 0x0000000000288947 */ /* 0x000fea0003800000 */
[----:B------:R-:W0:Y:S02]  /*0890*/  LDC.64 R2, c[0x0][0x380] ;  /* 0x0000e000ff027b82 */ /* 0x000e240000000a00 */
[----:B0-----:R-:W-:-:S05]  /*08a0*/  IMAD.WIDE R2, R11, 0x4, R2 ;  /* 0x000000040b027825 */ /* 0x001fca00078e0202 */
[----:B------:R-:W2:Y:S04]  /*08b0*/  LDG.E.CONSTANT R5, desc[UR6][R2.64] ;  /* 0x0000000602057981 */ /* 0x000ea8000c1e9900 */
[----:B------:R-:W3:Y:S04]  /*08c0*/  LDG.E.CONSTANT R4, desc[UR6][R2.64+0x400] ;  /* 0x0004000602047981 */ /* 0x000ee8000c1e9900 */
[----:B------:R-:W4:Y:S04]  /*08d0*/  LDG.E.CONSTANT R7, desc[UR6][R2.64+0x800] ;  /* 0x0008000602077981 */ /* 0x000f28000c1e9900 */
[----:B------:R-:W4:Y:S01]  /*08e0*/  LDG.E.CONSTANT R11, desc[UR6][R2.64+0xc00] ;  /* 0x000c0006020b7981 */ /* 0x000f22000c1e9900 */
[----:B--2--5:R-:W-:-:S04]  /*08f0*/  FADD R5, R0, R5 ;  /* 0x0000000500057221 */ /* 0x024fc80000000000 */
[----:B---3--:R-:W-:-:S04]  /*0900*/  FADD R4, R5, R4 ;  /* 0x0000000405047221 */ /* 0x008fc80000000000 */
[----:B----4-:R-:W-:-:S04]  /*0910*/  FADD R4, R4, R7 ;  /* 0x0000000704047221 */ /* 0x010fc80000000000 */
[----:B------:R-:W-:-:S07]  /*0920*/  FADD R0, R4, R11 ;  /* 0x0000000b04007221 */ /* 0x000fce0000000000 */
.L_x_7:
[----:B------:R-:W-:Y:S05]  /*0930*/  BSYNC.RECONVERGENT B1 ;  /* 0x0000000000017941 */ /* 0x000fea0003800200 */
.L_x_6:
[----:B------:R-:W-:Y:S02]  /*0940*/  ISETP.GE.AND P0, PT, R20, 0x100, PT ;  /* 0x000001001400780c */ /* 0x000fe40003f06270 */
[----:B-----5:R-:W-:-:S11]  /*0950*/  MOV R7, R0 ;  /* 0x0000000000077202 */ /* 0x020fd60000000f00 */
[----:B------:R-:W-:Y:S05]  /*0960*/  @!P0 BRA `(.L_x_16) ;  /* 0x0000000000ac8947 */ /* 0x000fea0003800000 */
[----:B------:R-:W1:Y:S01]  /*0970*/  S2R R6, SR_LANEID ;  /* 0x0000000000067919 */ /* 0x000e620000000000 */
[----:B------:R-:W2:Y:S02]  /*0980*/  SHFL.DOWN PT, R0, R7, 0x1, 0x1f ;  /* 0x08201f0007007f89 */ /* 0x000ea400000e0000 */
[----:B--2---:R-:W-:Y:S01]  /*0990*/  FADD R0, R0, R7 ;  /* 0x0000000700007221 */ /* 0x004fe20000000000 */
[C---:B-1----:R-:W-:Y:S02]  /*09a0*/  ISETP.GT.AND P0, PT, R6.reuse, 0x1e, PT ;  /* 0x0000001e0600780c */ /* 0x042fe40003f04270 */
[C---:B------:R-:W-:Y:S02]  /*09b0*/  ISETP.NE.AND P1, PT, R6.reuse, RZ, PT ;  /* 0x000000ff0600720c */ /* 0x040fe40003f25270 */
[----:B------:R-:W-:Y:S02]  /*09c0*/  FSEL R0, R7, R0, P0 ;  /* 0x0000000007007208 */ /* 0x000fe40000000000 */
[----:B------:R-:W-:-:S03]  /*09d0*/  ISETP.GT.AND P0, PT, R6, 0x1d, PT ;  /* 0x0000001d0600780c */ /* 0x000fc60003f04270 */
[----:B0-----:R-:W0:Y:S06]  /*09e0*/  SHFL.DOWN PT, R3, R0, 0x2, 0x1f ;  /* 0x08401f0000037f89 */ /* 0x001e2c00000e0000 */
[----:B------:R-:W1:Y:S01]  /*09f0*/  @!P1 S2R R5, SR_CgaCtaId ;  /* 0x0000000000059919 */ /* 0x000e620000008800 */
[----:B------:R-:W-:Y:S02]  /*0a00*/  @!P1 MOV R4, 0x400 ;  /* 0x0000040000049802 */ /* 0x000fe40000000f00 */
[----:B------:R-:W-:-:S04]  /*0a10*/  @!P1 SHF.R.U32.HI R2, RZ, 0x3, R9 ;  /* 0x00000003ff029819 */ /* 0x000fc80000011609 */
[----:B------:R-:W-:Y:S01]  /*0a20*/  @!P1 LOP3.LUT R2, R2, 0x7c, RZ, 0xc0, !PT ;  /* 0x0000007c02029812 */ /* 0x000fe200078ec0ff */
[----:B0-----:R-:W-:Y:S01]  /*0a30*/  @!P0 FADD R0, R0, R3 ;  /* 0x0000000300008221 */ /* 0x001fe20000000000 */
[----:B------:R-:W-:-:S04]  /*0a40*/  ISETP.GT.AND P0, PT, R6, 0x1b, PT ;  /* 0x0000001b0600780c */ /* 0x000fc80003f04270 */
[----:B------:R-:W0:Y:S01]  /*0a50*/  SHFL.DOWN PT, R3, R0, 0x4, 0x1f ;  /* 0x08801f0000037f89 */ /* 0x000e2200000e0000 */
[----:B-1----:R-:W-:-:S04]  /*0a60*/  @!P1 LEA R5, R5, R4, 0x18 ;  /* 0x0000000405059211 */ /* 0x002fc800078ec0ff */
[----:B------:R-:W-:-:S04]  /*0a70*/  @!P1 IADD3 R2, PT, PT, R2, R5, RZ ;  /* 0x0000000502029210 */ /* 0x000fc80007ffe0ff */
[----:B0-----:R-:W-:Y:S01]  /*0a80*/  @!P0 FADD R0, R0, R3 ;  /* 0x0000000300008221 */ /* 0x001fe20000000000 */
[----:B------:R-:W-:-:S04]  /*0a90*/  ISETP.GT.AND P0, PT, R6, 0x17, PT ;  /* 0x000000170600780c */ /* 0x000fc80003f04270 */
[----:B------:R-:W0:Y:S09]  /*0aa0*/  SHFL.DOWN PT, R3, R0, 0x8, 0x1f ;  /* 0x09001f0000037f89 */ /* 0x000e3200000e0000 */
[----:B0-----:R-:W-:Y:S01]  /*0ab0*/  @!P0 FADD R0, R0, R3 ;  /* 0x0000000300008221 */ /* 0x001fe20000000000 */
[----:B------:R-:W-:-:S04]  /*0ac0*/  ISETP.NE.AND P0, PT, R9, RZ, PT ;  /* 0x000000ff0900720c */ /* 0x000fc80003f05270 */
[----:B------:R-:W0:Y:S02]  /*0ad0*/  SHFL.DOWN PT, R3, R0, 0x10, 0x1f ;  /* 0x0a001f0000037f89 */ /* 0x000e2400000e0000 */
[----:B0-----:R-:W-:-:S05]  /*0ae0*/  FADD R3, R0, R3 ;  /* 0x0000000300037221 */ /* 0x001fca0000000000 */
[----:B------:R0:W-:Y:S01]  /*0af0*/  @!P1 STS [R2+0x8], R3 ;  /* 0x0000080302009388 */ /* 0x0001e20000000800 */
[----:B------:R-:W-:Y:S01]  /*0b00*/  BAR.SYNC.DEFER_BLOCKING 0x0 ;  /* 0x0000000000007b1d */ /* 0x000fe20000010000 */
[----:B------:R-:W-:-:S04]  /*0b10*/  ISETP.GT.AND P1, PT, R6, 0xf, PT ;  /* 0x0000000f0600780c */ /* 0x000fc80003f24270 */
[----:B------:R-:W-:Y:S01]  /*0b20*/  FSEL R0, R0, R3, P1 ;  /* 0x0000000300007208 */ /* 0x000fe20000800000 */
[----:B------:R-:W-:Y:S08]  /*0b30*/  @P0 BRA `(.L_x_17) ;  /* 0x0000003000900947 */ /* 0x000ff00003800000 */
[----:B------:R-:W1:Y:S01]  /*0b40*/  S2UR UR5, SR_CgaCtaId ;  /* 0x00000000000579c3 */ /* 0x000e620000008800 */
[----:B------:R-:W-:Y:S02]  /*0b50*/  UMOV UR4, 0x400 ;  /* 0x0000040000047882 */ /* 0x000fe40000000000 */
[----:B-1----:R-:W-:-:S09]  /*0b60*/  ULEA UR4, UR5, UR4, 0x18 ;  /* 0x0000000405047291 */ /* 0x002fd2000f8ec0ff */
[----:B0-----:R-:W0:Y:S04]  /*0b70*/  LDS R3, [UR4+0xc] ;  /* 0x00000c04ff037984 */ /* 0x001e280008000800 */
[----:B------:R-:W1:Y:S04]  /*0b80*/  LDS.128 R4, [UR4+0x10] ;  /* 0x00001004ff047984 */ /* 0x000e680008000c00 */
[----:B------:R-:W2:Y:S01]  /*0b90*/  LDS.64 R8, [UR4+0x20] ;  /* 0x00002004ff087984 */ /* 0x000ea20008000a00 */
[----:B0-----:R-:W-:-:S04]  /*0ba0*/  FADD R3, R0, R3 ;  /* 0x0000000300037221 */ /* 0x001fc80000000000 */
[----:B-1----:R-:W-:-:S04]  /*0bb0*/  FADD R4, R3, R4 ;  /* 0x0000000403047221 */ /* 0x002fc80000000000 */
[----:B------:R-:W-:-:S04]  /*0bc0*/  FADD R5, R4, R5 ;  /* 0x0000000504057221 */ /* 0x000fc80000000000 */
[----:B------:R-:W-:-:S04]  /*0bd0*/  FADD R6, R5, R6 ;  /* 0x0000000605067221 */ /* 0x000fc80000000000 */
[----:B------:R-:W-:-:S04]  /*0be0*/  FADD R7, R6, R7 ;  /* 0x0000000706077221 */ /* 0x000fc80000000000 */
[----:B--2---:R-:W-:-:S04]  /*0bf0*/  FADD R8, R7, R8 ;  /* 0x0000000807087221 */ /* 0x004fc80000000000 */
[----:B------:R-:W-:Y:S01]  /*0c00*/  FADD R0, R8, R9 ;  /* 0x0000000908007221 */ /* 0x000fe20000000000 */
[----:B------:R-:W-:Y:S06]  /*0c10*/  BRA `(.L_x_17) ;  /* 0x0000003000587947 */ /* 0x000fec0003800000 */
.L_x_16:
[----:B------:R-:W1:Y:S01]  /*0c20*/  S2R R4, SR_LANEID ;  /* 0x0000000000047919 */ /* 0x000e620000000000 */
[----:B------:R-:W-:-:S04]  /*0c30*/  LOP3.LUT R0, R9, 0x3e0, RZ, 0xc0, !PT ;  /* 0x000003e009007812 */ /* 0x000fc800078ec0ff */
[----:B0-----:R-:W-:Y:S02]  /*0c40*/  IADD3 R3, PT, PT, R0, 0x20, RZ ;  /* 0x0000002000037810 */ /* 0x001fe40007ffe0ff */
[----:B------:R-:W-:Y:S02]  /*0c50*/  LOP3.LUT R5, RZ, R0, RZ, 0x33, !PT ;  /* 0x00000000ff057212 */ /* 0x000fe400078e33ff */
[-C--:B------:R-:W-:Y:S02]  /*0c60*/  ISETP.GT.AND P0, PT, R3, R20.reuse, PT ;  /* 0x000000140300720c */ /* 0x080fe40003f04270 */
[----:B------:R-:W-:-:S04]  /*0c70*/  IADD3 R5, PT, PT, R5, R20, RZ ;  /* 0x0000001405057210 */ /* 0x000fc80007ffe0ff */
[----:B------:R-:W-:-:S05]  /*0c80*/  SEL R5, R5, 0x1f, P0 ;  /* 0x0000001f05057807 */ /* 0x000fca0000000000 */
[----:B------:R-:W0:Y:S01]  /*0c90*/  SHFL.DOWN PT, R0, R7, 0x1, R5 ;  /* 0x0820000007007989 */ /* 0x000e2200000e0005 */
[C---:B-1----:R-:W-:Y:S02]  /*0ca0*/  ISETP.GE.AND P0, PT, R4.reuse, R5, PT ;  /* 0x000000050400720c */ /* 0x042fe40003f06270 */
[C---:B------:R-:W-:Y:S02]  /*0cb0*/  IADD3 R2, PT, PT, R4.reuse, 0x2, RZ ;  /* 0x0000000204027810 */ /* 0x040fe40007ffe0ff */
[----:B------:R-:W-:-:S09]  /*0cc0*/  ISETP.NE.AND P1, PT, R4, RZ, PT ;  /* 0x000000ff0400720c */ /* 0x000fd20003f25270 */
[----:B0-----:R-:W-:Y:S01]  /*0cd0*/  @!P0 FADD R7, R0, R7 ;  /* 0x0000000700078221 */ /* 0x001fe20000000000 */
[-C--:B------:R-:W-:Y:S02]  /*0ce0*/  ISETP.GT.AND P0, PT, R2, R5.reuse, PT ;  /* 0x000000050200720c */ /* 0x080fe40003f04270 */
[----:B------:R-:W-:Y:S01]  /*0cf0*/  IADD3 R2, PT, PT, R4, 0x4, RZ ;  /* 0x0000000404027810 */ /* 0x000fe20007ffe0ff */
[----:B------:R-:W0:Y:S01]  /*0d00*/  @!P1 S2R R6, SR_CgaCtaId ;  /* 0x0000000000069919 */ /* 0x000e220000008800 */
[----:B------:R-:W-:Y:S01]  /*0d10*/  @!P1 MOV R3, 0x400 ;  /* 0x0000040000039802 */ /* 0x000fe20000000f00 */
[----:B------:R-:W1:Y:S08]  /*0d20*/  SHFL.DOWN PT, R0, R7, 0x2, R5 ;  /* 0x0840000007007989 */ /* 0x000e7000000e0005 */
[----:B-1----:R-:W-:Y:S01]  /*0d30*/  @!P0 FADD R7, R7, R0 ;  /* 0x0000000007078221 */ /* 0x002fe20000000000 */
[----:B------:R-:W-:-:S02]  /*0d40*/  ISETP.GT.AND P0, PT, R2, R5, PT ;  /* 0x000000050200720c */ /* 0x000fc40003f04270 */
[----:B------:R-:W-:Y:S02]  /*0d50*/  IADD3 R2, PT, PT, R4, 0x8, RZ ;  /* 0x0000000804027810 */ /* 0x000fe40007ffe0ff */
[----:B------:R-:W1:Y:S01]  /*0d60*/  SHFL.DOWN PT, R0, R7, 0x4, R5 ;  /* 0x0880000007007989 */ /* 0x000e6200000e0005 */
[----:B0-----:R-:W-:-:S08]  /*0d70*/  @!P1 LEA R3, R6, R3, 0x18 ;  /* 0x0000000306039211 */ /* 0x001fd000078ec0ff */
[----:B-1----:R-:W-:Y:S01]  /*0d80*/  @!P0 FADD R7, R7, R0 ;  /* 0x0000000007078221 */ /* 0x002fe20000000000 */
[----:B------:R-:W-:Y:S01]  /*0d90*/  ISETP.GT.AND P0, PT, R2, R5, PT ;  /* 0x000000050200720c */ /* 0x000fe20003f04270 */
[----:B------:R-:W-:-:S03]  /*0da0*/  VIADD R2, R4, 0x10 ;  /* 0x0000001004027836 */ /* 0x000fc60000000000 */
[----:B------:R-:W0:Y:S09]  /*0db0*/  SHFL.DOWN PT, R0, R7, 0x8, R5 ;  /* 0x0900000007007989 */ /* 0x000e3200000e0005 */
[----:B0-----:R-:W-:Y:S01]  /*0dc0*/  @!P0 FADD R7, R7, R0 ;  /* 0x0000000007078221 */ /* 0x001fe20000000000 */
[----:B------:R-:W-:-:S02]  /*0dd0*/  ISETP.GT.AND P0, PT, R2, R5, PT ;  /* 0x000000050200720c */ /* 0x000fc40003f04270 */
[----:B------:R-:W-:Y:S02]  /*0de0*/  @!P1 SHF.R.U32.HI R2, RZ, 0x3, R9 ;  /* 0x00000003ff029819 */ /* 0x000fe40000011609 */
[----:B------:R-:W0:Y:S02]  /*0df0*/  SHFL.DOWN PT, R0, R7, 0x10, R5 ;  /* 0x0a00000007007989 */ /* 0x000e2400000e0005 */
[----:B------:R-:W-:-:S04]  /*0e00*/  @!P1 LOP3.LUT R2, R2, 0x7c, RZ, 0xc0, !PT ;  /* 0x0000007c02029812 */ /* 0x000fc800078ec0ff */
[----:B------:R-:W-:-:S03]  /*0e10*/  @!P1 IADD3 R3, PT, PT, R2, R3, RZ ;  /* 0x0000000302039210 */ /* 0x000fc60007ffe0ff */
[----:B0-----:R-:W-:Y:S01]  /*0e20*/  @!P0 FADD R7, R7, R0 ;  /* 0x0000000007078221 */ /* 0x001fe20000000000 */
[----:B------:R-:W-:-:S04]  /*0e30*/  ISETP.NE.AND P0, PT, R9, RZ, PT ;  /* 0x000000ff0900720c */ /* 0x000fc80003f05270 */
[----:B------:R-:W-:-:S05]  /*0e40*/  MOV R0, R7 ;  /* 0x0000000700007202 */ /* 0x000fca0000000f00 */
[----:B------:R4:W-:Y:S01]  /*0e50*/  @!P1 STS [R3+0x8], R0 ;  /* 0x0000080003009388 */ /* 0x0009e20000000800 */
[----:B------:R-:W-:Y:S06]  /*0e60*/  BAR.SYNC.DEFER_BLOCKING 0x0 ;  /* 0x0000000000007b1d */ /* 0x000fec0000010000 */
[----:B------:R-:W-:Y:S05]  /*0e70*/  @P0 BRA `(.L_x_17) ;  /* 0x0000002c00c00947 */ /* 0x000fea0003800000 */
[----:B------:R-:W0:Y:S01]  /*0e80*/  S2UR UR5, SR_CgaCtaId ;  /* 0x00000000000579c3 */ /* 0x000e220000008800 */
[----:B------:R-:W-:Y:S01]  /*0e90*/  UMOV UR4, 0x400 ;  /* 0x0000040000047882 */ /* 0x000fe20000000000 */
[C---:B------:R-:W-:Y:S02]  /*0ea0*/  ISETP.GT.AND P2, PT, R20.reuse, 0x20, PT ;  /* 0x000000201400780c */ /* 0x040fe40003f44270 */
[C---:B------:R-:W-:Y:S02]  /*0eb0*/  ISETP.GT.AND P4, PT, R20.reuse, 0x40, PT ;  /* 0x000000401400780c */ /* 0x040fe40003f84270 */
[C---:B------:R-:W-:Y:S02]  /*0ec0*/  ISETP.GT.AND P3, PT, R20.reuse, 0x60, PT ;  /* 0x000000601400780c */ /* 0x040fe40003f64270 */
[----:B------:R-:W-:Y:S01]  /*0ed0*/  ISETP.GT.AND P1, PT, R20, 0x80, PT ;  /* 0x000000801400780c */ /* 0x000fe20003f24270 */
[----:B0-----:R-:W-:-:S09]  /*0ee0*/  ULEA UR4, UR5, UR4, 0x18 ;  /* 0x0000000405047291 */ /* 0x001fd2000f8ec0ff */
[----:B----4-:R-:W0:Y:S04]  /*0ef0*/  LDS R3, [UR4+0xc] ;  /* 0x00000c04ff037984 */ /* 0x010e280008000800 */
[----:B------:R-:W1:Y:S04]  /*0f00*/  LDS.128 R4, [UR4+0x10] ;  /* 0x00001004ff047984 */ /* 0x000e680008000c00 */
[----:B------:R-:W2:Y:S01]  /*0f10*/  LDS.64 R8, [UR4+0x20] ;  /* 0x00002004ff087984 */ /* 0x000ea20008000a00 */
[----:B0-----:R-:W-:Y:S01]  /*0f20*/  @P2 FADD R0, R0, R3 ;  /* 0x0000000300002221 */ /* 0x001fe20000000000 */
[----:B------:R-:W-:-:S03]  /*0f30*/  ISETP.GT.AND P2, PT, R20, 0xa0, PT ;  /* 0x000000a01400780c */ /* 0x000fc60003f44270 */
[----:B-1----:R-:W-:Y:S01]  /*0f40*/  @P4 FADD R0, R0, R4 ;  /* 0x0000000400004221 */ /* 0x002fe20000000000 */
[----:B------:R-:W-:-:S03]  /*0f50*/  ISETP.GT.AND P4, PT, R20, 0xc0, PT ;  /* 0x000000c01400780c */ /* 0x000fc60003f84270 */
[----:B------:R-:W-:Y:S01]  /*0f60*/  @P3 FADD R0, R0, R5 ;  /* 0x0000000500003221 */ /* 0x000fe20000000000 */
[----:B------:R-:W-:-:S03]  /*0f70*/  ISETP.GT.AND P3, PT, R20, 0xe0, PT ;  /* 0x000000e01400780c */ /* 0x000fc60003f64270 */
[----:B------:R-:W-:-:S04]  /*0f80*/  @P1 FADD R0, R0, R6 ;  /* 0x0000000600001221 */ /* 0x000fc80000000000 */
[----:B------:R-:W-:-:S04]  /*0f90*/  @P2 FADD R0, R0, R7 ;  /* 0x0000000700002221 */ /* 0x000fc80000000000 */
[----:B--2---:R-:W-:-:S04]  /*0fa0*/  @P4 FADD R0, R0, R8 ;  /* 0x0000000800004221 */ /* 0x004fc80000000000 */
[----:B------:R-:W-:Y:S01]  /*0fb0*/  @P3 FADD R0, R0, R9 ;  /* 0x0000000900003221 */ /* 0x000fe20000000000 */
[----:B------:R-:W-:Y:S06]  /*0fc0*/  BRA `(.L_x_17) ;  /* 0x0000002c006c7947 */ /* 0x000fec0003800000 */
.L_x_3:
[----:B------:R-:W0:Y:S01]  /*0fd0*/  S2R R0, SR_TID.X ;  /* 0x0000000000007919 */ /* 0x000e220000002100 */
[----:B------:R-:W1:Y:S01]  /*0fe0*/  LDC.64 R2, c[0x0][0x380] ;  /* 0x0000e000ff027b82 */ /* 0x000e620000000a00 */
[----:B0-----:R-:W-:-:S05]  /*0ff0*/  SHF.L.U32 R5, R0, 0x2, RZ ;  /* 0x0000000200057819 */ /* 0x001fca00000006ff */
[----:B-1----:R-:W-:-:S05]  /*1000*/  IMAD.WIDE.U32 R2, R5, 0x4, R2 ;  /* 0x0000000405027825 */ /* 0x002fca00078e0002 */
[----:B------:R-:W2:Y:S04]  /*1010*/  LDG.E.128.CONSTANT R4, desc[UR6][R2.64] ;  /* 0x0000000602047981 */ /* 0x000ea8000c1e9d00 */
[----:B------:R-:W3:Y:S04]  /*1020*/  LDG.E.128.CONSTANT R8, desc[UR6][R2.64+0x1000] ;  /* 0x0010000602087981 */ /* 0x000ee8000c1e9d00 */
[----:B------:R-:W4:Y:S04]  /*1030*/  LDG.E.128.CONSTANT R12, desc[UR6][R2.64+0x2000] ;  /* 0x00200006020c7981 */ /* 0x000f28000c1e9d00 */
[----:B------:R-:W5:Y:S01]  /*1040*/  LDG.E.128.CONSTANT R16, desc[UR6][R2.64+0x3000] ;  /* 0x0030000602107981 */ /* 0x000f62000c1e9d00 */
[----:B------:R-:W-:Y:S01]  /*1050*/  ISETP.GE.U32.AND P0, PT, R20, 0x2000, PT ;  /* 0x000020001400780c */ /* 0x000fe20003f06070 */
[----:B------:R-:W-:-:S02]  /*1060*/  HFMA2 R23, -RZ, RZ, 0, 0.00048828125 ;  /* 0x00001000ff177431 */ /* 0x000fc400000001ff */
[----:B--2---:R-:W-:Y:S01]  /*1070*/  FADD R4, R4, R5 ;  /* 0x0000000504047221 */ /* 0x004fe20000000000 */
[----:B------:R-:W-:Y:S01]  /*1080*/  FADD R7, R6, R7 ;  /* 0x0000000706077221 */ /* 0x000fe20000000000 */
[----:B---3--:R-:W-:Y:S01]  /*1090*/  FADD R8, R8, R9 ;  /* 0x0000000908087221 */ /* 0x008fe20000000000 */
[----:B------:R-:W-:Y:S02]  /*10a0*/  FADD R11, R10, R11 ;  /* 0x0000000b0a0b7221 */ /* 0x000fe40000000000 */
[----:B------:R-:W-:Y:S01]  /*10b0*/  FADD R4, R4, R7 ;  /* 0x0000000704047221 */ /* 0x000fe20000000000 */
[----:B----4-:R-:W-:Y:S01]  /*10c0*/  FADD R12, R12, R13 ;  /* 0x0000000d0c0c7221 */ /* 0x010fe20000000000 */
[----:B------:R-:W-:Y:S01]  /*10d0*/  FADD R15, R14, R15 ;  /* 0x0000000f0e0f7221 */ /* 0x000fe20000000000 */
[----:B------:R-:W-:Y:S01]  /*10e0*/  FADD R11, R8, R11 ;  /* 0x0000000b080b7221 */ /* 0x000fe20000000000 */
[----:B-----5:R-:W-:Y:S01]  /*10f0*/  FADD R16, R16, R17 ;  /* 0x0000001110107221 */ /* 0x020fe20000000000 */
[----:B------:R-:W-:Y:S01]  /*1100*/  FADD R19, R18, R19 ;  /* 0x0000001312137221 */ /* 0x000fe20000000000 */
[----:B------:R-:W-:Y:S01]  /*1110*/  FADD R12, R12, R15 ;  /* 0x0000000f0c0c7221 */ /* 0x000fe20000000000 */
[----:B------:R-:W-:-:S02]  /*1120*/  FADD R4, R4, R11 ;  /* 0x0000000b04047221 */ /* 0x000fc40000000000 */
[----:B------:R-:W-:-:S04]  /*1130*/  FADD R19, R16, R19 ;  /* 0x0000001310137221 */ /* 0x000fc80000000000 */
[----:B------:R-:W-:-:S04]  /*1140*/  FADD R19, R12, R19 ;  /* 0x000000130c137221 */ /* 0x000fc80000000000 */
[----:B------:R-:W-:Y:S01]  /*1150*/  FADD R21, R4, R19 ;  /* 0x0000001304157221 */ /* 0x000fe20000000000 */
[----:B------:R-:W-:Y:S06]  /*1160*/  @!P0 BRA `(.L_x_18) ;  /* 0x00000000007c8947 */ /* 0x000fec0003800000 */
[----:B------:R-:W0:Y:S01]  /*1170*/  LDC R24, c[0x0][0x390] ;  /* 0x0000e400ff187b82 */ /* 0x000e220000000800 */
[----:B------:R-:W-:Y:S02]  /*1180*/  IADD3 R22, PT, PT, R20, -0x1000, RZ ;  /* 0xfffff00014167810 */ /* 0x000fe40007ffe0ff */
[----:B------:R-:W-:-:S07]  /*1190*/  MOV R23, 0x1000 ;  /* 0x0000100000177802 */ /* 0x000fce0000000f00 */
.L_x_20:
[----:B------:R-:W-:-:S05]  /*11a0*/  IMAD.WIDE R26, R23, 0x4, R2 ;  /* 0x00000004171a7825 */ /* 0x000fca00078e0202 */
[----:B------:R-:W2:Y:S04]  /*11b0*/  LDG.E.128.CONSTANT R16, desc[UR6][R26.64+0x2000] ;  /* 0x002000061a107981 */ /* 0x000ea8000c1e9d00 */
[----:B------:R-:W3:Y:S04]  /*11c0*/  LDG.E.128.CONSTANT R4, desc[UR6][R26.64+0x3000] ;  /* 0x003000061a047981 */ /* 0x000ee8000c1e9d00 */
[----:B------:R-:W4:Y:S04]  /*11d0*/  LDG.E.128.CONSTANT R8, desc[UR6][R26.64] ;  /* 0x000000061a087981 */ /* 0x000f28000c1e9d00 */
[----:B------:R-:W5:Y:S01]  /*11e0*/  LDG.E.128.CONSTANT R12, desc[UR6][R26.64+0x1000] ;  /* 0x001000061a0c7981 */ /* 0x000f62000c1e9d00 */
[----:B0-----:R-:W-:Y:S01]  /*11f0*/  MOV R20, R24 ;  /* 0x0000001800147202 */ /* 0x001fe20000000f00 */
[----:B--2---:R-:W-:Y:S01]  /*1200*/  FADD R17, R17, R18 ;  /* 0x0000001211117221 */ /* 0x004fe20000000000 */
[----:B---3--:R-:W-:-:S02]  /*1210*/  FADD R18, R19, R4 ;  /* 0x0000000413127221 */ /* 0x008fc40000000000 */
[----:B------:R-:W-:Y:S01]  /*1220*/  IADD3 R4, PT, PT, -R23, R20, RZ ;  /* 0x0000001417047210 */ /* 0x000fe20007ffe1ff */
[----:B------:R-:W-:Y:S01]  /*1230*/  FADD R5, R5, R6 ;  /* 0x0000000605057221 */ /* 0x000fe20000000000 */
[----:B----4-:R-:W-:Y:S01]  /*1240*/  FADD R9, R9, R10 ;  /* 0x0000000a09097221 */ /* 0x010fe20000000000 */
[----:B------:R-:W-:Y:S01]  /*1250*/  FADD R8, R8, R21 ;  /* 0x0000001508087221 */ /* 0x000fe20000000000 */
[----:B------:R-:W-:Y:S01]  /*1260*/  ISETP.GE.AND P0, PT, R4, 0x1000, PT ;  /* 0x000010000400780c */ /* 0x000fe20003f06270 */
[----:B-----5:R-:W-:Y:S01]  /*1270*/  FADD R13, R13, R14 ;  /* 0x0000000e0d0d7221 */ /* 0x020fe20000000000 */
[----:B------:R-:W-:Y:S01]  /*1280*/  FADD R10, R11, R12 ;  /* 0x0000000c0b0a7221 */ /* 0x000fe20000000000 */
[----:B------:R-:W-:Y:S01]  /*1290*/  FADD R14, R15, R16 ;  /* 0x000000100f0e7221 */ /* 0x000fe20000000000 */
[----:B------:R-:W-:Y:S01]  /*12a0*/  FADD R8, R8, R9 ;  /* 0x0000000908087221 */ /* 0x000fe20000000000 */
[----:B------:R-:W-:Y:S01]  /*12b0*/  FADD R5, R18, R5 ;  /* 0x0000000512057221 */ /* 0x000fe20000000000 */
[----:B------:R-:W-:Y:S01]  /*12c0*/  FADD R13, R10, R13 ;  /* 0x0000000d0a0d7221 */ /* 0x000fe20000000000 */
[----:B------:R-:W-:-:S03]  /*12d0*/  FADD R14, R14, R17 ;  /* 0x000000110e0e7221 */ /* 0x000fc60000000000 */
[----:B------:R-:W-:Y:S01]  /*12e0*/  FADD R8, R8, R13 ;  /* 0x0000000d08087221 */ /* 0x000fe20000000000 */
[----:B------:R-:W-:-:S04]  /*12f0*/  FADD R5, R14, R5 ;  /* 0x000000050e057221 */ /* 0x000fc80000000000 */
[----:B------:R-:W-:-:S04]  /*1300*/  FADD R5, R8, R5 ;  /* 0x0000000508057221 */ /* 0x000fc80000000000 */
[----:B------:R-:W-:Y:S01]  /*1310*/  FADD R21, R7, R5 ;  /* 0x0000000507157221 */ /* 0x000fe20000000000 */
[----:B------:R-:W-:Y:S06]  /*1320*/  @!P0 BRA `(.L_x_19) ;  /* 0x0000000800308947 */ /* 0x000fec0003800000 */
[----:B------:R-:W-:-:S04]  /*1330*/  IADD3 R23, PT, PT, R23, 0x1000, RZ ;  /* 0x0000100017177810 */ /* 0x000fc80007ffe0ff */
[----:B------:R-:W-:-:S13]  /*1340*/  ISETP.GT.AND P0, PT, R23, R22, PT ;  /* 0x000000161700720c */ /* 0x000fda0003f04270 */
[----:B------:R-:W-:Y:S05]  /*1350*/  @!P0 BRA `(.L_x_20) ;  /* 0xfffffffc00908947 */ /* 0x000fea000383ffff */
.L_x_18:
[----:B------:R-:W-:-:S13]  /*1360*/  ISETP.GE.AND P0, PT, R23, R20, PT ;  /* 0x000000141700720c */ /* 0x000fda0003f06270 */
[----:B------:R-:W-:Y:S05]  /*1370*/  @P0 BRA `(.L_x_19) ;  /* 0x00000008001c0947 */ /* 0x000fea0003800000 */
[----:B------:R-:W-:Y:S01]  /*1380*/  IMAD.IADD R9, R20, 0x1, -R23 ;  /* 0x0000000114097824 */ /* 0x000fe200078e0a17 */
[----:B------:R-:W-:Y:S04]  /*1390*/  BSSY.RECONVERGENT B1, `(.L_x_19) ;  /* 0x0000085000017945 */ /* 0x000fe80003800200 */
[----:B------:R-:W-:-:S13]  /*13a0*/  ISETP.GE.AND P0, PT, R0, R9, PT ;  /* 0x000000090000720c */ /* 0x000fda0003f06270 */
[----:B------:R-:W-:Y:S05]  /*13b0*/  @P0 BRA `(.L_x_21) ;  /* 0x0000000800080947 */ /* 0x000fea0003800000 */
[-C--:B------:R-:W-:Y:S01]  /*13c0*/  LOP3.LUT R2, RZ, R0.reuse, RZ, 0x33, !PT ;  /* 0x00000000ff027212 */ /* 0x080fe200078e33ff */
[----:B------:R-:W-:Y:S01]  /*13d0*/  BSSY.RECONVERGENT B2, `(.L_x_22) ;  /* 0x0000015000027945 */ /* 0x000fe20003800200 */
[----:B------:R-:W-:Y:S02]  /*13e0*/  MOV R8, R0 ;  /* 0x0000000000087202 */ /* 0x000fe40000000f00 */
[----:B------:R-:W-:-:S04]  /*13f0*/  IADD3 R2, PT, PT, -R23, R20, R2 ;  /* 0x0000001417027210 */ /* 0x000fc80007ffe102 */
[C---:B------:R-:W-:Y:S02]  /*1400*/  LOP3.LUT R3, R2.reuse, 0x300, RZ, 0xc0, !PT ;  /* 0x0000030002037812 */ /* 0x040fe400078ec0ff */
[----:B------:R-:W-:Y:S02]  /*1410*/  ISETP.GE.U32.AND P1, PT, R2, 0x300, PT ;  /* 0x000003000200780c */ /* 0x000fe40003f26070 */
[----:B------:R-:W-:-:S13]  /*1420*/  ISETP.NE.AND P0, PT, R3, 0x300, PT ;  /* 0x000003000300780c */ /* 0x000fda0003f05270 */
[----:B------:R-:W-:Y:S05]  /*1430*/  @!P0 BRA `(.L_x_23) ;  /* 0x0000000000388947 */ /* 0x000fea0003800000 */
[----:B------:R-:W0:Y:S01]  /*1440*/  LDC.64 R4, c[0x0][0x380] ;  /* 0x0000e000ff047b82 */ /* 0x000e220000000a00 */
[----:B------:R-:W-:Y:S02]  /*1450*/  LEA.HI R2, R2, 0x1, RZ, 0x18 ;  /* 0x0000000102027811 */ /* 0x000fe400078fc0ff */
[----:B------:R-:W-:Y:S02]  /*1460*/  IADD3 R7, PT, PT, R0, R23, RZ ;  /* 0x0000001700077210 */ /* 0x000fe40007ffe0ff */
[----:B------:R-:W-:Y:S02]  /*1470*/  LOP3.LUT R2, R2, 0x3, RZ, 0xc0, !PT ;  /* 0x0000000302027812 */ /* 0x000fe400078ec0ff */
[----:B------:R-:W-:Y:S02]  /*1480*/  MOV R8, R0 ;  /* 0x0000000000087202 */ /* 0x000fe40000000f00 */
[----:B------:R-:W-:-:S07]  /*1490*/  IADD3 R6, PT, PT, -R2, RZ, RZ ;  /* 0x000000ff02067210 */ /* 0x000fce0007ffe1ff */
.L_x_24:
[----:B0-----:R-:W-:-:S06]  /*14a0*/  IMAD.WIDE.U32 R2, R7, 0x4, R4 ;  /* 0x0000000407027825 */ /* 0x001fcc00078e0004 */
[----:B------:R-:W2:Y:S01]  /*14b0*/  LDG.E.CONSTANT R2, desc[UR6][R2.64] ;  /* 0x0000000602027981 */ /* 0x000ea2000c1e9900 */
[----:B------:R-:W-:Y:S02]  /*14c0*/  IADD3 R6, PT, PT, R6, 0x1, RZ ;  /* 0x0000000106067810 */ /* 0x000fe40007ffe0ff */
[----:B------:R-:W-:Y:S02]  /*14d0*/  IADD3 R8, PT, PT, R8, 0x100, RZ ;  /* 0x0000010008087810 */ /* 0x000fe40007ffe0ff */
[----:B------:R-:W-:Y:S02]  /*14e0*/  ISETP.NE.AND P0, PT, R6, RZ, PT ;  /* 0x000000ff0600720c */ /* 0x000fe40003f05270 */
[----:B------:R-:W-:Y:S01]  /*14f0*/  IADD3 R7, PT, PT, R7, 0x100, RZ ;  /* 0x0000010007077810 */ /* 0x000fe20007ffe0ff */
[----:B--2---:R-:W-:-:S10]  /*1500*/  FADD R21, R2, R21 ;  /* 0x0000001502157221 */ /* 0x004fd40000000000 */
[----:B------:R-:W-:Y:S05]  /*1510*/  @P0 BRA `(.L_x_24) ;  /* 0xfffffffc00e00947 */ /* 0x000fea000383ffff */
.L_x_23:
[----:B------:R-:W-:Y:S05]  /*1520*/  BSYNC.RECONVERGENT B2 ;  /* 0x0000000000027941 */ /* 0x000fea0003800200 */
.L_x_22:
[----:B------:R-:W-:Y:S05]  /*1530*/  @!P1 BRA `(.L_x_21) ;  /* 0x0000000400a89947 */ /* 0x000fea0003800000 */
[----:B------:R-:W0:Y:S01]  /*1540*/  LDCU.64 UR4, c[0x0][0x380] ;  /* 0x00007000ff0477ac */ /* 0x000e220008000a00 */
[----:B------:R-:W-:Y:S01]  /*1550*/  IADD3 R5, PT, PT, R9, -R8, RZ ;  /* 0x8000000809057210 */ /* 0x000fe20007ffe0ff */
[----:B------:R-:W-:Y:S01]  /*1560*/  BSSY.RECONVERGENT B2, `(.L_x_25) ;  /* 0x000003b000027945 */ /* 0x000fe20003800200 */
[CC--:B------:R-:W-:Y:S02]  /*1570*/  IADD3 R3, P0, PT, R8.reuse, R23.reuse, RZ ;  /* 0x0000001708037210 */ /* 0x0c0fe40007f1e0ff */
[----:B------:R-:W-:Y:S02]  /*1580*/  ISETP.GT.AND P1, PT, R5, 0xc00, PT ;  /* 0x00000c000500780c */ /* 0x000fe40003f24270 */
[----:B------:R-:W-:Y:S02]  /*1590*/  IADD3.X R4, PT, PT, RZ, RZ, RZ, P0, !PT ;  /* 0x000000ffff047210 */ /* 0x000fe400007fe4ff */
[----:B------:R-:W-:Y:S02]  /*15a0*/  IADD3 R11, PT, PT, R8, R23, RZ ;  /* 0x00000017080b7210 */ /* 0x000fe40007ffe0ff */
[----:B0-----:R-:W-:-:S04]  /*15b0*/  LEA R2, P0, R3, UR4, 0x2 ;  /* 0x0000000403027c11 */ /* 0x001fc8000f8010ff */
[----:B------:R-:W-:Y:S02]  /*15c0*/  LEA.HI.X R3, R3, UR5, R4, 0x2, P0 ;  /* 0x0000000503037c11 */ /* 0x000fe400080f1404 */
[----:B------:R-:W-:-:S05]  /*15d0*/  IADD3 R2, P0, PT, R2, 0x800, RZ ;  /* 0x0000080002027810 */ /* 0x000fca0007f1e0ff */
[----:B------:R-:W-:Y:S01]  /*15e0*/  IMAD.X R3, RZ, RZ, R3, P0 ;  /* 0x000000ffff037224 */ /* 0x000fe200000e0603 */
[----:B------:R-:W-:Y:S01]  /*15f0*/  PLOP3.LUT P0, PT, PT, PT, PT, 0x80, 0x8 ;  /* 0x000000000008781c */ /* 0x000fe20003f0f070 */
[----:B------:R-:W-:-:S12]  /*1600*/  @!P1 BRA `(.L_x_26) ;  /* 0x0000000000c09947 */ /* 0x000fd80003800000 */
[----:B------:R-:W-:Y:S02]  /*1610*/  PLOP3.LUT P0, PT, PT, PT, PT, 0x8, 0x80 ;  /* 0x000000000080781c */ /* 0x000fe40003f0e170 */
[----:B------:R-:W-:-:S11]  /*1620*/  IADD3 R13, PT, PT, R9, -0xc00, RZ ;  /* 0xfffff400090d7810 */ /* 0x000fd60007ffe0ff */
.L_x_27:
[----:B------:R-:W0:Y:S01]  /*1630*/  LDC.64 R4, c[0x0][0x380] ;  /* 0x0000e000ff047b82 */ /* 0x000e220000000a00 */
[----:B------:R-:W2:Y:S01]  /*1640*/  LDG.E.CONSTANT R10, desc[UR6][R2.64+-0x400] ;  /* 0xfffc0006020a7981 */ /* 0x000ea2000c1e9900 */
[----:B------:R-:W-:-:S03]  /*1650*/  IADD3 R25, PT, PT, R11, 0x400, RZ ;  /* 0x000004000b197810 */ /* 0x000fc60007ffe0ff */
[----:B------:R-:W3:Y:S04]  /*1660*/  LDG.E.CONSTANT R19, desc[UR6][R2.64] ;  /* 0x0000000602137981 */ /* 0x000ee8000c1e9900 */
[----:B------:R-:W4:Y:S01]  /*1670*/  LDG.E.CONSTANT R18, desc[UR6][R2.64+0x400] ;  /* 0x0004000602127981 */ /* 0x000f22000c1e9900 */
[----:B------:R-:W-:-:S03]  /*1680*/  IADD3 R7, PT, PT, R11, 0x800, RZ ;  /* 0x000008000b077810 */ /* 0x000fc60007ffe0ff */
[----:B------:R-:W5:Y:S04]  /*1690*/  LDG.E.CONSTANT R16, desc[UR6][R2.64+0xc00] ;  /* 0x000c000602107981 */ /* 0x000f68000c1e9900 */
[----:B------:R-:W5:Y:S04]  /*16a0*/  LDG.E.CONSTANT R15, desc[UR6][R2.64+0x1000] ;  /* 0x00100006020f7981 */ /* 0x000f68000c1e9900 */
[----:B------:R-:W5:Y:S01]  /*16b0*/  LDG.E.CONSTANT R14, desc[UR6][R2.64+0x1400] ;  /* 0x00140006020e7981 */ /* 0x000f62000c1e9900 */
[----:B0-----:R-:W-:-:S03]  /*16c0*/  IMAD.WIDE.U32 R22, R11, 0x4, R4 ;  /* 0x000000040b167825 */ /* 0x001fc600078e0004 */
[----:B------:R-:W5:Y:S04]  /*16d0*/  LDG.E.CONSTANT R20, desc[UR6][R2.64+0x2000] ;  /* 0x0020000602147981 */ /* 0x000f68000c1e9900 */
[----:B------:R0:W2:Y:S01]  /*16e0*/  LDG.E.CONSTANT R12, desc[UR6][R22.64] ;  /* 0x00000006160c7981 */ /* 0x0000a2000c1e9900 */
[----:B------:R-:W-:-:S03]  /*16f0*/  IMAD.WIDE.U32 R24, R25, 0x4, R4 ;  /* 0x0000000419187825 */ /* 0x000fc600078e0004 */
[----:B------:R-:W5:Y:S04]  /*1700*/  LDG.E.CONSTANT R26, desc[UR6][R2.64+0x3000] ;  /* 0x00300006021a7981 */ /* 0x000f68000c1e9900 */
[----:B------:R-:W5:Y:S01]  /*1710*/  LDG.E.CONSTANT R17, desc[UR6][R24.64] ;  /* 0x0000000618117981 */ /* 0x000f62000c1e9900 */
[--C-:B------:R-:W-:Y:S01]  /*1720*/  IMAD.WIDE.U32 R6, R7, 0x4, R4.reuse ;  /* 0x0000000407067825 */ /* 0x100fe200078e0004 */
[----:B0-----:R-:W-:Y:S02]  /*1730*/  IADD3 R23, PT, PT, R11, 0xc00, RZ ;  /* 0x00000c000b177810 */ /* 0x001fe40007ffe0ff */
[----:B------:R-:W5:Y:S04]  /*1740*/  LDG.E.CONSTANT R22, desc[UR6][R2.64+0x1c00] ;  /* 0x001c000602167981 */ /* 0x000f68000c1e9900 */
[----:B------:R-:W5:Y:S01]  /*1750*/  LDG.E.CONSTANT R6, desc[UR6][R6.64] ;  /* 0x0000000606067981 */ /* 0x000f62000c1e9900 */
[----:B------:R-:W-:-:S03]  /*1760*/  IMAD.WIDE.U32 R4, R23, 0x4, R4 ;  /* 0x0000000417047825 */ /* 0x000fc600078e0004 */
[----:B------:R-:W5:Y:S04]  /*1770*/  LDG.E.CONSTANT R23, desc[UR6][R2.64+0x2400] ;  /* 0x0024000602177981 */ /* 0x000f68000c1e9900 */
[----:B------:R-:W5:Y:S04]  /*1780*/  LDG.E.CONSTANT R4, desc[UR6][R4.64] ;  /* 0x0000000604047981 */ /* 0x000f68000c1e9900 */
[----:B------:R-:W5:Y:S04]  /*1790*/  LDG.E.CONSTANT R24, desc[UR6][R2.64+0x2c00] ;  /* 0x002c000602187981 */ /* 0x000f68000c1e9900 */
[----:B------:R0:W5:Y:S01]  /*17a0*/  LDG.E.CONSTANT R25, desc[UR6][R2.64+0x3400] ;  /* 0x0034000602197981 */ /* 0x000162000c1e9900 */
[----:B------:R-:W-:-:S04]  /*17b0*/  IADD3 R8, PT, PT, R8, 0x1000, RZ ;  /* 0x0000100008087810 */ /* 0x000fc80007ffe0ff */
[----:B------:R-:W-:Y:S02]  /*17c0*/  ISETP.GE.AND P1, PT, R8, R13, PT ;  /* 0x0000000d0800720c */ /* 0x000fe40003f26270 */
[----:B0-----:R-:W-:Y:S02]  /*17d0*/  IADD3 R2, P2, PT, R2, 0x4000, RZ ;  /* 0x0000400002027810 */ /* 0x001fe40007f5e0ff */
[----:B------:R-:W-:Y:S02]  /*17e0*/  IADD3 R11, PT, PT, R11, 0x1000, RZ ;  /* 0x000010000b0b7810 */ /* 0x000fe40007ffe0ff */
[----:B------:R-:W-:Y:S01]  /*17f0*/  IADD3.X R3, PT, PT, RZ, R3, RZ, P2, !PT ;  /* 0x00000003ff037210 */ /* 0x000fe200017fe4ff */
[----:B--2---:R-:W-:-:S04]  /*1800*/  FADD R21, R12, R21 ;  /* 0x000000150c157221 */ /* 0x004fc80000000000 */
[----:B------:R-:W-:-:S04]  /*1810*/  FADD R10, R21, R10 ;  /* 0x0000000a150a7221 */ /* 0x000fc80000000000 */
[----:B---3--:R-:W-:-:S04]  /*1820*/  FADD R19, R10, R19 ;  /* 0x000000130a137221 */ /* 0x008fc80000000000 */
[----:B----4-:R-:W-:-:S04]  /*1830*/  FADD R18, R19, R18 ;  /* 0x0000001213127221 */ /* 0x010fc80000000000 */
[----:B-----5:R-:W-:-:S04]  /*1840*/  FADD R17, R18, R17 ;  /* 0x0000001112117221 */ /* 0x020fc80000000000 */
        /* <DEDUP_REMOVED lines=12> */
.L_x_26:
[----:B------:R-:W-:Y:S05]  /*1910*/  BSYNC.RECONVERGENT B2 ;  /* 0x0000000000027941 */ /* 0x000fea0003800200 */
.L_x_25:
[----:B------:R-:W-:Y:S01]  /*1920*/  IADD3 R4, PT, PT, R9, -R8, RZ ;  /* 0x8000000809047210 */ /* 0x000fe20007ffe0ff */
[----:B------:R-:W-:Y:S03]  /*1930*/  BSSY.RECONVERGENT B2, `(.L_x_28) ;  /* 0x000001e000027945 */ /* 0x000fe60003800200 */
[----:B------:R-:W-:-:S13]  /*1940*/  ISETP.GT.AND P1, PT, R4, 0x400, PT ;  /* 0x000004000400780c */ /* 0x000fda0003f24270 */
[----:B------:R-:W-:Y:S05]  /*1950*/  @!P1 BRA `(.L_x_29) ;  /* 0x00000000006c9947 */ /* 0x000fea0003800000 */
[----:B------:R-:W0:Y:S01]  /*1960*/  LDC.64 R6, c[0x0][0x380] ;  /* 0x0000e000ff067b82 */ /* 0x000e220000000a00 */
[----:B------:R-:W2:Y:S01]  /*1970*/  LDG.E.CONSTANT R10, desc[UR6][R2.64+-0x400] ;  /* 0xfffc0006020a7981 */ /* 0x000ea2000c1e9900 */
[----:B------:R-:W-:-:S03]  /*1980*/  VIADD R15, R11, 0x400 ;  /* 0x000004000b0f7836 */ /* 0x000fc60000000000 */
[----:B------:R-:W3:Y:S04]  /*1990*/  LDG.E.CONSTANT R13, desc[UR6][R2.64] ;  /* 0x00000006020d7981 */ /* 0x000ee8000c1e9900 */
[----:B------:R-:W4:Y:S04]  /*19a0*/  LDG.E.CONSTANT R17, desc[UR6][R2.64+0xc00] ;  /* 0x000c000602117981 */ /* 0x000f28000c1e9900 */
[----:B------:R-:W5:Y:S04]  /*19b0*/  LDG.E.CONSTANT R19, desc[UR6][R2.64+0x1000] ;  /* 0x0010000602137981 */ /* 0x000f68000c1e9900 */
[----:B------:R1:W5:Y:S01]  /*19c0*/  LDG.E.CONSTANT R23, desc[UR6][R2.64+0x1400] ;  /* 0x0014000602177981 */ /* 0x000362000c1e9900 */
[----:B0-----:R-:W-:-:S06]  /*19d0*/  IMAD.WIDE.U32 R4, R11, 0x4, R6 ;  /* 0x000000040b047825 */ /* 0x001fcc00078e0006 */
[----:B------:R-:W2:Y:S01]  /*19e0*/  LDG.E.CONSTANT R4, desc[UR6][R4.64] ;  /* 0x0000000604047981 */ /* 0x000ea2000c1e9900 */
[----:B------:R-:W-:-:S03]  /*19f0*/  IMAD.WIDE.U32 R6, R15, 0x4, R6 ;  /* 0x000000040f067825 */ /* 0x000fc600078e0006 */
[----:B------:R-:W4:Y:S04]  /*1a00*/  LDG.E.CONSTANT R15, desc[UR6][R2.64+0x400] ;  /* 0x00040006020f7981 */ /* 0x000f28000c1e9900 */
[----:B------:R-:W5:Y:S01]  /*1a10*/  LDG.E.CONSTANT R7, desc[UR6][R6.64] ;  /* 0x0000000606077981 */ /* 0x000f62000c1e9900 */
[----:B------:R-:W-:Y:S02]  /*1a20*/  PLOP3.LUT P0, PT, PT, PT, PT, 0x8, 0x80 ;  /* 0x000000000080781c */ /* 0x000fe40003f0e170 */
[----:B------:R-:W-:Y:S02]  /*1a30*/  IADD3 R8, PT, PT, R8, 0x800, RZ ;  /* 0x0000080008087810 */ /* 0x000fe40007ffe0ff */
[----:B------:R-:W-:Y:S01]  /*1a40*/  IADD3 R11, PT, PT, R11, 0x800, RZ ;  /* 0x000008000b0b7810 */ /* 0x000fe20007ffe0ff */
[----:B--2---:R-:W-:-:S04]  /*1a50*/  FADD R21, R21, R4 ;  /* 0x0000000415157221 */ /* 0x004fc80000000000 */
[----:B------:R-:W-:-:S04]  /*1a60*/  FADD R10, R21, R10 ;  /* 0x0000000a150a7221 */ /* 0x000fc80000000000 */
[----:B---3--:R-:W-:-:S04]  /*1a70*/  FADD R10, R10, R13 ;  /* 0x0000000d0a0a7221 */ /* 0x008fc80000000000 */
[----:B----4-:R-:W-:-:S04]  /*1a80*/  FADD R10, R10, R15 ;  /* 0x0000000f0a0a7221 */ /* 0x010fc80000000000 */
[----:B-----5:R-:W-:Y:S01]  /*1a90*/  FADD R10, R10, R7 ;  /* 0x000000070a0a7221 */ /* 0x020fe20000000000 */
[----:B------:R-:W-:-:S03]  /*1aa0*/  IADD3 R4, P1, PT, R2, 0x2000, RZ ;  /* 0x0000200002047810 */ /* 0x000fc60007f3e0ff */
[----:B------:R-:W-:Y:S01]  /*1ab0*/  FADD R10, R10, R17 ;  /* 0x000000110a0a7221 */ /* 0x000fe20000000000 */
[----:B------:R-:W-:-:S03]  /*1ac0*/  IADD3.X R5, PT, PT, RZ, R3, RZ, P1, !PT ;  /* 0x00000003ff057210 */ /* 0x000fc60000ffe4ff */
[----:B------:R-:W-:Y:S01]  /*1ad0*/  FADD R10, R10, R19 ;  /* 0x000000130a0a7221 */ /* 0x000fe20000000000 */
[----:B-1----:R-:W-:Y:S02]  /*1ae0*/  MOV R2, R4 ;  /* 0x0000000400027202 */ /* 0x002fe40000000f00 */
[----:B------:R-:W-:Y:S01]  /*1af0*/  MOV R3, R5 ;  /* 0x0000000500037202 */ /* 0x000fe20000000f00 */
[----:B------:R-:W-:-:S07]  /*1b00*/  FADD R21, R10, R23 ;  /* 0x000000170a157221 */ /* 0x000fce0000000000 */
.L_x_29:
[----:B------:R-:W-:Y:S05]  /*1b10*/  BSYNC.RECONVERGENT B2 ;  /* 0x0000000000027941 */ /* 0x000fea0003800200 */
.L_x_28:
[----:B------:R-:W-:-:S13]  /*1b20*/  ISETP.LT.OR P0, PT, R8, R9, P0 ;  /* 0x000000090800720c */ /* 0x000fda0000701670 */
[----:B------:R-:W-:Y:S05]  /*1b30*/  @!P0 BRA `(.L_x_21) ;  /* 0x0000000000288947 */ /* 0x000fea0003800000 */
[----:B------:R-:W0:Y:S01]  /*1b40*/  LDC.64 R4, c[0x0][0x380] ;  /* 0x0000e000ff047b82 */ /* 0x000e220000000a00 */
[----:B------:R-:W2:Y:S04]  /*1b50*/  LDG.E.CONSTANT R6, desc[UR6][R2.64+-0x400] ;  /* 0xfffc000602067981 */ /* 0x000ea8000c1e9900 */
[----:B------:R-:W3:Y:S04]  /*1b60*/  LDG.E.CONSTANT R7, desc[UR6][R2.64] ;  /* 0x0000000602077981 */ /* 0x000ee8000c1e9900 */
[----:B------:R-:W4:Y:S01]  /*1b70*/  LDG.E.CONSTANT R9, desc[UR6][R2.64+0x400] ;  /* 0x0004000602097981 */ /* 0x000f22000c1e9900 */
[----:B0-----:R-:W-:-:S06]  /*1b80*/  IMAD.WIDE.U32 R4, R11, 0x4, R4 ;  /* 0x000000040b047825 */ /* 0x001fcc00078e0004 */
[----:B------:R-:W5:Y:S02]  /*1b90*/  LDG.E.CONSTANT R4, desc[UR6][R4.64] ;  /* 0x0000000604047981 */ /* 0x000f64000c1e9900 */
[----:B-----5:R-:W-:-:S04]  /*1ba0*/  FADD R21, R21, R4 ;  /* 0x0000000415157221 */ /* 0x020fc80000000000 */
[----:B--2---:R-:W-:-:S04]  /*1bb0*/  FADD R6, R21, R6 ;  /* 0x0000000615067221 */ /* 0x004fc80000000000 */
[----:B---3--:R-:W-:-:S04]  /*1bc0*/  FADD R6, R6, R7 ;  /* 0x0000000706067221 */ /* 0x008fc80000000000 */
[----:B----4-:R-:W-:-:S07]  /*1bd0*/  FADD R21, R6, R9 ;  /* 0x0000000906157221 */ /* 0x010fce0000000000 */
.L_x_21:
[----:B------:R-:W-:Y:S05]  /*1be0*/  BSYNC.RECONVERGENT B1 ;  /* 0x0000000000017941 */ /* 0x000fea0003800200 */
.L_x_19:
[----:B------:R-:W0:Y:S01]  /*1bf0*/  S2R R6, SR_LANEID ;  /* 0x0000000000067919 */ /* 0x000e220000000000 */
[----:B------:R-:W1:Y:S01]  /*1c00*/  SHFL.DOWN PT, R2, R21, 0x1, 0x1f ;  /* 0x08201f0015027f89 */ /* 0x000e6200000e0000 */
[C---:B0-----:R-:W-:Y:S02]  /*1c10*/  ISETP.GT.AND P0, PT, R6.reuse, 0x1e, PT ;  /* 0x0000001e0600780c */ /* 0x041fe40003f04270 */
[----:B------:R-:W-:-:S11]  /*1c20*/  ISETP.NE.AND P1, PT, R6, RZ, PT ;  /* 0x000000ff0600720c */ /* 0x000fd60003f25270 */
[----:B-1----:R-:W-:Y:S01]  /*1c30*/  @!P0 FADD R21, R2, R21 ;  /* 0x0000001502158221 */ /* 0x002fe20000000000 */
[----:B------:R-:W-:Y:S01]  /*1c40*/  ISETP.GT.AND P0, PT, R6, 0x1d, PT ;  /* 0x0000001d0600780c */ /* 0x000fe20003f04270 */
[----:B------:R-:W0:Y:S01]  /*1c50*/  @!P1 S2R R5, SR_CgaCtaId ;  /* 0x0000000000059919 */ /* 0x000e220000008800 */
[----:B------:R-:W-:Y:S02]  /*1c60*/  @!P1 MOV R4, 0x400 ;  /* 0x0000040000049802 */ /* 0x000fe40000000f00 */
[----:B------:R-:W-:Y:S01]  /*1c70*/  @!P1 SHF.R.U32.HI R3, RZ, 0x3, R0 ;  /* 0x00000003ff039819 */ /* 0x000fe20000011600 */
[----:B------:R-:W1:Y:S03]  /*1c80*/  SHFL.DOWN PT, R2, R21, 0x2, 0x1f ;  /* 0x08401f0015027f89 */ /* 0x000e6600000e0000 */
[----:B------:R-:W-:-:S05]  /*1c90*/  @!P1 LOP3.LUT R3, R3, 0x7c, RZ, 0xc0, !PT ;  /* 0x0000007c03039812 */ /* 0x000fca00078ec0ff */
[----:B-1----:R-:W-:Y:S01]  /*1ca0*/  @!P0 FADD R21, R21, R2 ;  /* 0x0000000215158221 */ /* 0x002fe20000000000 */
[----:B------:R-:W-:Y:S02]  /*1cb0*/  ISETP.GT.AND P0, PT, R6, 0x1b, PT ;  /* 0x0000001b0600780c */ /* 0x000fe40003f04270 */
[----:B0-----:R-:W-:Y:S02]  /*1cc0*/  @!P1 LEA R4, R5, R4, 0x18 ;  /* 0x0000000405049211 */ /* 0x001fe400078ec0ff */
[----:B------:R-:W0:Y:S02]  /*1cd0*/  SHFL.DOWN PT, R2, R21, 0x4, 0x1f ;  /* 0x08801f0015027f89 */ /* 0x000e2400000e0000 */
[----:B------:R-:W-:-:S07]  /*1ce0*/  @!P1 IADD3 R3, PT, PT, R3, R4, RZ ;  /* 0x0000000403039210 */ /* 0x000fce0007ffe0ff */
        /* <DEDUP_REMOVED lines=12> */
[----:B------:R-:W0:Y:S01]  /*1db0*/  S2UR UR5, SR_CgaCtaId ;  /* 0x00000000000579c3 */ /* 0x000e220000008800 */
[----:B------:R-:W-:Y:S02]  /*1dc0*/  UMOV UR4, 0x400 ;  /* 0x0000040000047882 */ /* 0x000fe40000000000 */
[----:B0-----:R-:W-:-:S09]  /*1dd0*/  ULEA UR4, UR5, UR4, 0x18 ;  /* 0x0000000405047291 */ /* 0x001fd2000f8ec0ff */
[----:B---3--:R-:W0:Y:S04]  /*1de0*/  LDS R3, [UR4+0xc] ;  /* 0x00000c04ff037984 */ /* 0x008e280008000800 */
        /* <DEDUP_REMOVED lines=10> */
.L_x_2:
        /* <DEDUP_REMOVED lines=12> */
.L_x_32:
[----:B------:R-:W-:Y:S05]  /*1f50*/  BSYNC.RECONVERGENT B1 ;  /* 0x0000000000017941 */ /* 0x000fea0003800200 */
.L_x_31:
[----:B------:R-:W-:Y:S01]  /*1f60*/  ISETP.GE.AND P0, PT, R11, R20, PT ;  /* 0x000000140b00720c */ /* 0x000fe20003f06270 */
[----:B------:R-:W-:-:S12]  /*1f70*/  BSSY.RECONVERGENT B1, `(.L_x_33) ;  /* 0x0000074000017945 */ /* 0x000fd80003800200 */
[----:B------:R-:W-:Y:S05]  /*1f80*/  @P0 BRA `(.L_x_34) ;  /* 0x0000000400c80947 */ /* 0x000fea0003800000 */
[----:B0-----:R-:W-:Y:S01]  /*1f90*/  LOP3.LUT R3, RZ, R11, RZ, 0x33, !PT ;  /* 0x0000000bff037212 */ /* 0x001fe200078e33ff */
[----:B------:R-:W-:Y:S04]  /*1fa0*/  BSSY.RECONVERGENT B2, `(.L_x_35) ;  /* 0x0000015000027945 */ /* 0x000fe80003800200 */
[----:B------:R-:W-:-:S05]  /*1fb0*/  IMAD.IADD R4, R3, 0x1, R20 ;  /* 0x0000000103047824 */ /* 0x000fca00078e0214 */
        /* <DEDUP_REMOVED lines=10> */
.L_x_37:
[----:B------:R-:W-:-:S06]  /*2060*/  MOV R3, R5 ;  /* 0x0000000500037202 */ /* 0x000fcc0000000f00 */
[----:B------:R0:W2:Y:S01]  /*2070*/  LDG.E.CONSTANT R3, desc[UR6][R2.64] ;  /* 0x0000000602037981 */ /* 0x0000a2000c1e9900 */
[----:B------:R-:W-:Y:S02]  /*2080*/  IADD3 R4, PT, PT, R4, 0x1, RZ ;  /* 0x0000000104047810 */ /* 0x000fe40007ffe0ff */
[----:B------:R-:W-:Y:S02]  /*2090*/  IADD3 R11, PT, PT, R11, 0x100, RZ ;  /* 0x000001000b0b7810 */ /* 0x000fe40007ffe0ff */
[----:B------:R-:W-:Y:S02]  /*20a0*/  ISETP.NE.AND P0, PT, R4, RZ, PT ;  /* 0x000000ff0400720c */ /* 0x000fe40003f05270 */
[----:B0-----:R-:W-:-:S04]  /*20b0*/  IADD3 R2, P2, PT, R2, 0x400, RZ ;  /* 0x0000040002027810 */ /* 0x001fc80007f5e0ff */
[----:B------:R-:W-:Y:S01]  /*20c0*/  IADD3.X R5, PT, PT, RZ, R5, RZ, P2, !PT ;  /* 0x00000005ff057210 */ /* 0x000fe200017fe4ff */
[----:B--2--5:R-:W-:-:S06]  /*20d0*/  FADD R0, R3, R0 ;  /* 0x0000000003007221 */ /* 0x024fcc0000000000 */
[----:B------:R-:W-:Y:S05]  /*20e0*/  @P0 BRA `(.L_x_37) ;  /* 0xfffffffc00dc0947 */ /* 0x000fea000383ffff */
.L_x_36:
[----:B------:R-:W-:Y:S05]  /*20f0*/  BSYNC.RECONVERGENT B2 ;  /* 0x0000000000027941 */ /* 0x000fea0003800200 */
.L_x_35:
        /* <DEDUP_REMOVED lines=8> */
.L_x_40:
        /* <DEDUP_REMOVED lines=9> */
[----:B------:R-:W-:-:S03]  /*2210*/  VIADD R3, R11, 0x800 ;  /* 0x000008000b037836 */ /* 0x000fc60000000000 */
[----:B------:R-:W4:Y:S01]  /*2220*/  LDG.E.CONSTANT R15, desc[UR6][R4.64+0x400] ;  /* 0x00040006040f7981 */ /* 0x000f22000c1e9900 */
        /* <DEDUP_REMOVED lines=32> */
.L_x_39:
[----:B------:R-:W-:Y:S05]  /*2430*/  BSYNC.RECONVERGENT B2 ;  /* 0x0000000000027941 */ /* 0x000fea0003800200 */
.L_x_38:
[----:B------:R-:W-:Y:S01]  /*2440*/  IADD3 R2, PT, PT, -R11, R20, RZ ;  /* 0x000000140b027210 */ /* 0x000fe20007ffe1ff */
[----:B------:R-:W-:Y:S03]  /*2450*/  BSSY.RECONVERGENT B2, `(.L_x_41) ;  /* 0x0000019000027945 */ /* 0x000fe60003800200 */
[----:B------:R-:W-:-:S13]  /*2460*/  ISETP.GT.AND P1, PT, R2, 0x400, PT ;  /* 0x000004000200780c */ /* 0x000fda0003f24270 */
[----:B------:R-:W-:Y:S05]  /*2470*/  @!P1 BRA `(.L_x_42) ;  /* 0x0000000000589947 */ /* 0x000fea0003800000 */
        /* <DEDUP_REMOVED lines=22> */
.L_x_42:
[----:B------:R-:W-:Y:S05]  /*25e0*/  BSYNC.RECONVERGENT B2 ;  /* 0x0000000000027941 */ /* 0x000fea0003800200 */
.L_x_41:
        /* <DEDUP_REMOVED lines=12> */
.L_x_34:
[----:B------:R-:W-:Y:S05]  /*26b0*/  BSYNC.RECONVERGENT B1 ;  /* 0x0000000000017941 */ /* 0x000fea0003800200 */
.L_x_33:
        /* <DEDUP_REMOVED lines=35> */
[----:B--2---:R-:W0:Y:S04]  /*28f0*/  LDS R3, [UR4+0xc] ;  /* 0x00000c04ff037984 */ /* 0x004e280008000800 */
        /* <DEDUP_REMOVED lines=10> */
.L_x_43:
[----:B0-----:R-:W0:Y:S01]  /*29a0*/  S2R R2, SR_LANEID ;  /* 0x0000000000027919 */ /* 0x001e220000000000 */
[----:B------:R-:W-:-:S04]  /*29b0*/  LOP3.LUT R0, R9, 0x3e0, RZ, 0xc0, !PT ;  /* 0x000003e009007812 */ /* 0x000fc800078ec0ff */
[----:B------:R-:W-:Y:S02]  /*29c0*/  IADD3 R3, PT, PT, R0, 0x20, RZ ;  /* 0x0000002000037810 */ /* 0x000fe40007ffe0ff */
[----:B------:R-:W-:Y:S02]  /*29d0*/  LOP3.LUT R7, RZ, R0, RZ, 0x33, !PT ;  /* 0x00000000ff077212 */ /* 0x000fe400078e33ff */
[-C--:B------:R-:W-:Y:S02]  /*29e0*/  ISETP.GT.AND P0, PT, R3, R20.reuse, PT ;  /* 0x000000140300720c */ /* 0x080fe40003f04270 */
[----:B------:R-:W-:-:S04]  /*29f0*/  IADD3 R7, PT, PT, R7, R20, RZ ;  /* 0x0000001407077210 */ /* 0x000fc80007ffe0ff */
[----:B------:R-:W-:-:S05]  /*2a00*/  SEL R4, R7, 0x1f, P0 ;  /* 0x0000001f07047807 */ /* 0x000fca0000000000 */
[----:B------:R-:W1:Y:S01]  /*2a10*/  SHFL.DOWN PT, R0, R5, 0x1, R4 ;  /* 0x0820000005007989 */ /* 0x000e6200000e0004 */
[C---:B0-----:R-:W-:Y:S01]  /*2a20*/  ISETP.GE.AND P0, PT, R2.reuse, R4, PT ;  /* 0x000000040200720c */ /* 0x041fe20003f06270 */
[C---:B------:R-:W-:Y:S01]  /*2a30*/  VIADD R3, R2.reuse, 0x2 ;  /* 0x0000000202037836 */ /* 0x040fe20000000000 */
[----:B------:R-:W-:-:S11]  /*2a40*/  ISETP.NE.AND P1, PT, R2, RZ, PT ;  /* 0x000000ff0200720c */ /* 0x000fd60003f25270 */
[----:B-1----:R-:W-:Y:S01]  /*2a50*/  @!P0 FADD R5, R0, R5 ;  /* 0x0000000500058221 */ /* 0x002fe20000000000 */
[-C--:B------:R-:W-:Y:S01]  /*2a60*/  ISETP.GT.AND P0, PT, R3, R4.reuse, PT ;  /* 0x000000040300720c */ /* 0x080fe20003f04270 */
[----:B------:R-:W0:Y:S01]  /*2a70*/  @!P1 S2R R6, SR_CgaCtaId ;  /* 0x0000000000069919 */ /* 0x000e220000008800 */
[----:B------:R-:W-:Y:S02]  /*2a80*/  IADD3 R3, PT, PT, R2, 0x4, RZ ;  /* 0x0000000402037810 */ /* 0x000fe40007ffe0ff */
[----:B------:R-:W1:Y:S09]  /*2a90*/  SHFL.DOWN PT, R0, R5, 0x2, R4 ;  /* 0x0840000005007989 */ /* 0x000e7200000e0004 */
[----:B-1----:R-:W-:Y:S01]  /*2aa0*/  @!P0 FADD R5, R5, R0 ;  /* 0x0000000005058221 */ /* 0x002fe20000000000 */
[----:B------:R-:W-:-:S02]  /*2ab0*/  ISETP.GT.AND P0, PT, R3, R4, PT ;  /* 0x000000040300720c */ /* 0x000fc40003f04270 */
[----:B------:R-:W-:Y:S02]  /*2ac0*/  IADD3 R3, PT, PT, R2, 0x8, RZ ;  /* 0x0000000802037810 */ /* 0x000fe40007ffe0ff */
[----:B------:R-:W1:Y:S09]  /*2ad0*/  SHFL.DOWN PT, R0, R5, 0x4, R4 ;  /* 0x0880000005007989 */ /* 0x000e7200000e0004 */
[----:B-1----:R-:W-:Y:S01]  /*2ae0*/  @!P0 FADD R5, R5, R0 ;  /* 0x0000000005058221 */ /* 0x002fe20000000000 */
[----:B------:R-:W-:-:S02]  /*2af0*/  ISETP.GT.AND P0, PT, R3, R4, PT ;  /* 0x000000040300720c */ /* 0x000fc40003f04270 */
[----:B------:R-:W-:Y:S02]  /*2b00*/  IADD3 R3, PT, PT, R2, 0x10, RZ ;  /* 0x0000001002037810 */ /* 0x000fe40007ffe0ff */
[----:B------:R-:W1:Y:S01]  /*2b10*/  SHFL.DOWN PT, R0, R5, 0x8, R4 ;  /* 0x0900000005007989 */ /* 0x000e6200000e0004 */
[----:B------:R-:W-:-:S04]  /*2b20*/  @!P1 SHF.R.U32.HI R2, RZ, 0x3, R9 ;  /* 0x00000003ff029819 */ /* 0x000fc80000011609 */
[----:B------:R-:W-:-:S04]  /*2b30*/  @!P1 LOP3.LUT R2, R2, 0x7c, RZ, 0xc0, !PT ;  /* 0x0000007c02029812 */ /* 0x000fc800078ec0ff */
[----:B-1----:R-:W-:Y:S01]  /*2b40*/  @!P0 FADD R5, R5, R0 ;  /* 0x0000000005058221 */ /* 0x002fe20000000000 */
[----:B------:R-:W-:Y:S02]  /*2b50*/  ISETP.GT.AND P0, PT, R3, R4, PT ;  /* 0x000000040300720c */ /* 0x000fe40003f04270 */
[----:B------:R-:W-:Y:S02]  /*2b60*/  @!P1 MOV R3, 0x400 ;  /* 0x0000040000039802 */ /* 0x000fe40000000f00 */
[----:B------:R-:W1:Y:S02]  /*2b70*/  SHFL.DOWN PT, R0, R5, 0x10, R4 ;  /* 0x0a00000005007989 */ /* 0x000e6400000e0004 */
[----:B0-----:R-:W-:-:S04]  /*2b80*/  @!P1 LEA R3, R6, R3, 0x18 ;  /* 0x0000000306039211 */ /* 0x001fc800078ec0ff */
[----:B------:R-:W-:-:S03]  /*2b90*/  @!P1 IADD3 R3, PT, PT, R2, R3, RZ ;  /* 0x0000000302039210 */ /* 0x000fc60007ffe0ff */
[----:B-1----:R-:W-:Y:S01]  /*2ba0*/  @!P0 FADD R5, R5, R0 ;  /* 0x0000000005058221 */ /* 0x002fe20000000000 */
        /* <DEDUP_REMOVED lines=12> */
[----:B-1----:R-:W0:Y:S04]  /*2c70*/  LDS R3, [UR4+0xc] ;  /* 0x00000c04ff037984 */ /* 0x002e280008000800 */
        /* <DEDUP_REMOVED lines=13> */
.L_x_30:
[----:B------:R-:W0:Y:S01]  /*2d50*/  S2R R8, SR_TID.X ;  /* 0x0000000000087919 */ /* 0x000e220000002100 */
[----:B------:R-:W0:Y:S02]  /*2d60*/  LDC.64 R2, c[0x0][0x380] ;  /* 0x0000e000ff027b82 */ /* 0x000e240000000a00 */
[----:B0-----:R-:W-:-:S05]  /*2d70*/  IMAD.WIDE.U32 R2, R8, 0x4, R2 ;  /* 0x0000000408027825 */ /* 0x001fca00078e0002 */
[----:B------:R-:W2:Y:S04]  /*2d80*/  LDG.E.CONSTANT R19, desc[UR6][R2.64] ;  /* 0x0000000602137981 */ /* 0x000ea8000c1e9900 */
[----:B------:R-:W2:Y:S04]  /*2d90*/  LDG.E.CONSTANT R0, desc[UR6][R2.64+0x400] ;  /* 0x0004000602007981 */ /* 0x000ea8000c1e9900 */
[----:B------:R-:W3:Y:S04]  /*2da0*/  LDG.E.CONSTANT R4, desc[UR6][R2.64+0x800] ;  /* 0x0008000602047981 */ /* 0x000ee8000c1e9900 */
[----:B------:R-:W3:Y:S04]  /*2db0*/  LDG.E.CONSTANT R5, desc[UR6][R2.64+0xc00] ;  /* 0x000c000602057981 */ /* 0x000ee8000c1e9900 */
[----:B------:R-:W4:Y:S04]  /*2dc0*/  LDG.E.CONSTANT R6, desc[UR6][R2.64+0x1000] ;  /* 0x0010000602067981 */ /* 0x000f28000c1e9900 */
[----:B------:R-:W4:Y:S04]  /*2dd0*/  LDG.E.CONSTANT R7, desc[UR6][R2.64+0x1400] ;  /* 0x0014000602077981 */ /* 0x000f28000c1e9900 */
[----:B------:R-:W5:Y:S04]  /*2de0*/  LDG.E.CONSTANT R9, desc[UR6][R2.64+0x1800] ;  /* 0x0018000602097981 */ /* 0x000f68000c1e9900 */
        /* <DEDUP_REMOVED lines=8> */
[----:B------:R-:W5:Y:S01]  /*2e70*/  LDG.E.CONSTANT R18, desc[UR6][R2.64+0x3c00] ;  /* 0x003c000602127981 */ /* 0x000f62000c1e9900 */
[----:B------:R-:W-:Y:S01]  /*2e80*/  ISETP.GE.U32.AND P0, PT, R20, 0x2000, PT ;  /* 0x000020001400780c */ /* 0x000fe20003f06070 */
[----:B--2---:R-:W-:Y:S01]  /*2e90*/  FADD R0, R19, R0 ;  /* 0x0000000013007221 */ /* 0x004fe20000000000 */
[----:B---3--:R-:W-:-:S04]  /*2ea0*/  FADD R5, R4, R5 ;  /* 0x0000000504057221 */ /* 0x008fc80000000000 */
[----:B------:R-:W-:Y:S01]  /*2eb0*/  FADD R0, R0, R5 ;  /* 0x0000000500007221 */ /* 0x000fe20000000000 */
[----:B----4-:R-:W-:Y:S01]  /*2ec0*/  FADD R6, R6, R7 ;  /* 0x0000000706067221 */ /* 0x010fe20000000000 */
[----:B-----5:R-:W-:-:S04]  /*2ed0*/  FADD R9, R9, R10 ;  /* 0x0000000a09097221 */ /* 0x020fc80000000000 */
[----:B------:R-:W-:Y:S01]  /*2ee0*/  FADD R9, R6, R9 ;  /* 0x0000000906097221 */ /* 0x000fe20000000000 */
[----:B------:R-:W-:-:S03]  /*2ef0*/  FADD R11, R11, R12 ;  /* 0x0000000c0b0b7221 */ /* 0x000fc60000000000 */
[----:B------:R-:W-:Y:S01]  /*2f00*/  FADD R0, R0, R9 ;  /* 0x0000000900007221 */ /* 0x000fe20000000000 */
[----:B------:R-:W-:-:S04]  /*2f10*/  FADD R14, R13, R14 ;  /* 0x0000000e0d0e7221 */ /* 0x000fc80000000000 */
[----:B------:R-:W-:Y:S01]  /*2f20*/  FADD R11, R11, R14 ;  /* 0x0000000e0b0b7221 */ /* 0x000fe20000000000 */
[----:B------:R-:W-:Y:S01]  /*2f30*/  FADD R15, R15, R16 ;  /* 0x000000100f0f7221 */ /* 0x000fe20000000000 */
[----:B------:R-:W-:-:S04]  /*2f40*/  FADD R18, R17, R18 ;  /* 0x0000001211127221 */ /* 0x000fc80000000000 */
[----:B------:R-:W-:-:S04]  /*2f50*/  FADD R18, R15, R18 ;  /* 0x000000120f127221 */ /* 0x000fc80000000000 */
[----:B------:R-:W-:Y:S01]  /*2f60*/  FADD R5, R11, R18 ;  /* 0x000000120b057221 */ /* 0x000fe20000000000 */
[----:B------:R-:W-:-:S03]  /*2f70*/  HFMA2 R11, -RZ, RZ, 0, 0.00048828125 ;  /* 0x00001000ff0b7431 */ /* 0x000fc600000001ff */
[----:B------:R-:W-:Y:S01]  /*2f80*/  FADD R0, R0, R5 ;  /* 0x0000000500007221 */ /* 0x000fe20000000000 */
[----:B------:R-:W-:Y:S06]  /*2f90*/  @!P0 BRA `(.L_x_44) ;  /* 0x0000000000ac8947 */ /* 0x000fec0003800000 */
[----:B------:R-:W0:Y:S01]  /*2fa0*/  LDC R7, c[0x0][0x390] ;  /* 0x0000e400ff077b82 */ /* 0x000e220000000800 */
[----:B------:R-:W-:Y:S02]  /*2fb0*/  IADD3 R6, PT, PT, R20, -0x1000, RZ ;  /* 0xfffff00014067810 */ /* 0x000fe40007ffe0ff */
[----:B------:R-:W-:-:S07]  /*2fc0*/  MOV R11, 0x1000 ;  /* 0x00001000000b7802 */ /* 0x000fce0000000f00 */
.L_x_46:
[----:B------:R-:W-:-:S05]  /*2fd0*/  IMAD.WIDE R4, R11, 0x4, R2 ;  /* 0x000000040b047825 */ /* 0x000fca00078e0202 */
[----:B------:R-:W2:Y:S04]  /*2fe0*/  LDG.E.CONSTANT R20, desc[UR6][R4.64+0x400] ;  /* 0x0004000604147981 */ /* 0x000ea8000c1e9900 */
[----:B------:R-:W2:Y:S04]  /*2ff0*/  LDG.E.CONSTANT R21, desc[UR6][R4.64+0x800] ;  /* 0x0008000604157981 */ /* 0x000ea8000c1e9900 */
        /* <DEDUP_REMOVED lines=13> */
[----:B------:R1:W5:Y:S01]  /*30d0*/  LDG.E.CONSTANT R18, desc[UR6][R4.64+0x3c00] ;  /* 0x003c000604127981 */ /* 0x000362000c1e9900 */
[----:B--2---:R-:W-:Y:S01]  /*30e0*/  FADD R21, R20, R21 ;  /* 0x0000001514157221 */ /* 0x004fe20000000000 */
[----:B0-----:R-:W-:-:S05]  /*30f0*/  MOV R20, R7 ;  /* 0x0000000700147202 */ /* 0x001fca0000000f00 */
[----:B-1----:R-:W-:Y:S02]  /*3100*/  IMAD.IADD R4, R20, 0x1, -R11 ;  /* 0x0000000114047824 */ /* 0x002fe400078e0a0b */
[----:B---3--:R-:W-:-:S03]  /*3110*/  FADD R0, R19, R0 ;  /* 0x0000000013007221 */ /* 0x008fc60000000000 */
[----:B------:R-:W-:Y:S01]  /*3120*/  ISETP.GE.AND P0, PT, R4, 0x1000, PT ;  /* 0x000010000400780c */ /* 0x000fe20003f06270 */
[----:B----4-:R-:W-:Y:S01]  /*3130*/  FADD R22, R22, R23 ;  /* 0x0000001716167221 */ /* 0x010fe20000000000 */
[----:B------:R-:W-:Y:S01]  /*3140*/  FADD R0, R0, R21 ;  /* 0x0000001500007221 */ /* 0x000fe20000000000 */
[----:B-----5:R-:W-:-:S04]  /*3150*/  FADD R25, R24, R25 ;  /* 0x0000001918197221 */ /* 0x020fc80000000000 */
[----:B------:R-:W-:Y:S01]  /*3160*/  FADD R25, R22, R25 ;  /* 0x0000001916197221 */ /* 0x000fe20000000000 */
[----:B------:R-:W-:Y:S01]  /*3170*/  FADD R16, R16, R17 ;  /* 0x0000001110107221 */ /* 0x000fe20000000000 */
[----:B------:R-:W-:-:S04]  /*3180*/  FADD R15, R15, R10 ;  /* 0x0000000a0f0f7221 */ /* 0x000fc80000000000 */
[----:B------:R-:W-:Y:S01]  /*3190*/  FADD R15, R16, R15 ;  /* 0x0000000f100f7221 */ /* 0x000fe20000000000 */
[----:B------:R-:W-:Y:S01]  /*31a0*/  FADD R9, R14, R9 ;  /* 0x000000090e097221 */ /* 0x000fe20000000000 */
[----:B------:R-:W-:-:S04]  /*31b0*/  FADD R12, R13, R12 ;  /* 0x0000000c0d0c7221 */ /* 0x000fc80000000000 */
[----:B------:R-:W-:Y:S01]  /*31c0*/  FADD R12, R9, R12 ;  /* 0x0000000c090c7221 */ /* 0x000fe20000000000 */
[----:B------:R-:W-:-:S03]  /*31d0*/  FADD R0, R0, R25 ;  /* 0x0000001900007221 */ /* 0x000fc60000000000 */
[----:B------:R-:W-:-:S04]  /*31e0*/  FADD R15, R15, R12 ;  /* 0x0000000c0f0f7221 */ /* 0x000fc80000000000 */
[----:B------:R-:W-:-:S04]  /*31f0*/  FADD R15, R0, R15 ;  /* 0x0000000f000f7221 */ /* 0x000fc80000000000 */
[----:B------:R-:W-:Y:S01]  /*3200*/  FADD R0, R18, R15 ;  /* 0x0000000f12007221 */ /* 0x000fe20000000000 */
[----:B------:R-:W-:Y:S06]  /*3210*/  @!P0 BRA `(.L_x_45) ;  /* 0x0000000800308947 */ /* 0x000fec0003800000 */
[----:B------:R-:W-:-:S04]  /*3220*/  IADD3 R11, PT, PT, R11, 0x1000, RZ ;  /* 0x000010000b0b7810 */ /* 0x000fc80007ffe0ff */
[----:B------:R-:W-:-:S13]  /*3230*/  ISETP.GT.AND P0, PT, R11, R6, PT ;  /* 0x000000060b00720c */ /* 0x000fda0003f04270 */
[----:B------:R-:W-:Y:S05]  /*3240*/  @!P0 BRA `(.L_x_46) ;  /* 0xfffffffc00608947 */ /* 0x000fea000383ffff */
.L_x_44:
[----:B------:R-:W-:-:S13]  /*3250*/  ISETP.GE.AND P0, PT, R11, R20, PT ;  /* 0x000000140b00720c */ /* 0x000fda0003f06270 */
[----:B------:R-:W-:Y:S05]  /*3260*/  @P0 BRA `(.L_x_45) ;  /* 0x00000008001c0947 */ /* 0x000fea0003800000 */
[----:B------:R-:W-:Y:S01]  /*3270*/  IADD3 R9, PT, PT, -R11, R20, RZ ;  /* 0x000000140b097210 */ /* 0x000fe20007ffe1ff */
[----:B------:R-:W-:Y:S03]  /*3280*/  BSSY.RECONVERGENT B1, `(.L_x_45) ;  /* 0x0000085000017945 */ /* 0x000fe60003800200 */
        /* <DEDUP_REMOVED lines=16> */
.L_x_50:
        /* <DEDUP_REMOVED lines=8> */
.L_x_49:
[----:B------:R-:W-:Y:S05]  /*3410*/  BSYNC.RECONVERGENT B2 ;  /* 0x0000000000027941 */ /* 0x000fea0003800200 */
.L_x_48:
[----:B------:R-:W-:Y:S05]  /*3420*/  @!P1 BRA `(.L_x_47) ;  /* 0x0000000400a89947 */ /* 0x000fea0003800000 */
[----:B------:R-:W0:Y:S01]  /*3430*/  LDCU.64 UR4, c[0x0][0x380] ;  /* 0x00007000ff0477ac */ /* 0x000e220008000a00 */
[----:B------:R-:W-:Y:S01]  /*3440*/  IADD3 R5, PT, PT, R9, -R10, RZ ;  /* 0x8000000a09057210 */ /* 0x000fe20007ffe0ff */
[----:B------:R-:W-:Y:S01]  /*3450*/  BSSY.RECONVERGENT B2, `(.L_x_51) ;  /* 0x000003b000027945 */ /* 0x000fe20003800200 */
[CC--:B------:R-:W-:Y:S02]  /*3460*/  IADD3 R3, P0, PT, R10.reuse, R11.reuse, RZ ;  /* 0x0000000b0a037210 */ /* 0x0c0fe40007f1e0ff */
[----:B------:R-:W-:Y:S02]  /*3470*/  ISETP.GT.AND P1, PT, R5, 0xc00, PT ;  /* 0x00000c000500780c */ /* 0x000fe40003f24270 */
[----:B------:R-:W-:Y:S01]  /*3480*/  IADD3 R11, PT, PT, R10, R11, RZ ;  /* 0x0000000b0a0b7210 */ /* 0x000fe20007ffe0ff */
[----:B------:R-:W-:Y:S01]  /*3490*/  IMAD.X R4, RZ, RZ, RZ, P0 ;  /* 0x000000ffff047224 */ /* 0x000fe200000e06ff */
[----:B0-----:R-:W-:-:S04]  /*34a0*/  LEA R2, P0, R3, UR4, 0x2 ;  /* 0x0000000403027c11 */ /* 0x001fc8000f8010ff */
[----:B------:R-:W-:Y:S02]  /*34b0*/  LEA.HI.X R3, R3, UR5, R4, 0x2, P0 ;  /* 0x0000000503037c11 */ /* 0x000fe400080f1404 */
[----:B------:R-:W-:-:S04]  /*34c0*/  IADD3 R2, P0, PT, R2, 0x800, RZ ;  /* 0x0000080002027810 */ /* 0x000fc80007f1e0ff */
[----:B------:R-:W-:Y:S02]  /*34d0*/  IADD3.X R3, PT, PT, RZ, R3, RZ, P0, !PT ;  /* 0x00000003ff037210 */ /* 0x000fe400007fe4ff */
[----:B------:R-:W-:Y:S01]  /*34e0*/  PLOP3.LUT P0, PT, PT, PT, PT, 0x80, 0x8 ;  /* 0x000000000008781c */ /* 0x000fe20003f0f070 */
[----:B------:R-:W-:-:S12]  /*34f0*/  @!P1 BRA `(.L_x_52) ;  /* 0x0000000000c09947 */ /* 0x000fd80003800000 */
[----:B------:R-:W-:Y:S02]  /*3500*/  PLOP3.LUT P0, PT, PT, PT, PT, 0x8, 0x80 ;  /* 0x000000000080781c */ /* 0x000fe40003f0e170 */
[----:B------:R-:W-:-:S11]  /*3510*/  IADD3 R13, PT, PT, R9, -0xc00, RZ ;  /* 0xfffff400090d7810 */ /* 0x000fd60007ffe0ff */
.L_x_53:
[----:B------:R-:W0:Y:S01]  /*3520*/  LDC.64 R4, c[0x0][0x380] ;  /* 0x0000e000ff047b82 */ /* 0x000e220000000a00 */
[----:B------:R-:W2:Y:S01]  /*3530*/  LDG.E.CONSTANT R12, desc[UR6][R2.64+-0x400] ;  /* 0xfffc0006020c7981 */ /* 0x000ea2000c1e9900 */
[----:B------:R-:W-:-:S03]  /*3540*/  IADD3 R25, PT, PT, R11, 0x400, RZ ;  /* 0x000004000b197810 */ /* 0x000fc60007ffe0ff */
[----:B------:R-:W3:Y:S04]  /*3550*/  LDG.E.CONSTANT R20, desc[UR6][R2.64] ;  /* 0x0000000602147981 */ /* 0x000ee8000c1e9900 */
[----:B------:R-:W4:Y:S01]  /*3560*/  LDG.E.CONSTANT R19, desc[UR6][R2.64+0x400] ;  /* 0x0004000602137981 */ /* 0x000f22000c1e9900 */
[----:B------:R-:W-:-:S03]  /*3570*/  IADD3 R7, PT, PT, R11, 0x800, RZ ;  /* 0x000008000b077810 */ /* 0x000fc60007ffe0ff */
[----:B------:R-:W5:Y:S04]  /*3580*/  LDG.E.CONSTANT R17, desc[UR6][R2.64+0xc00] ;  /* 0x000c000602117981 */ /* 0x000f68000c1e9900 */
[----:B------:R-:W5:Y:S01]  /*3590*/  LDG.E.CONSTANT R16, desc[UR6][R2.64+0x1000] ;  /* 0x0010000602107981 */ /* 0x000f62000c1e9900 */
[----:B------:R-:W-:-:S03]  /*35a0*/  IADD3 R23, PT, PT, R11, 0xc00, RZ ;  /* 0x00000c000b177810 */ /* 0x000fc60007ffe0ff */
[----:B------:R-:W5:Y:S01]  /*35b0*/  LDG.E.CONSTANT R22, desc[UR6][R2.64+0x1c00] ;  /* 0x001c000602167981 */ /* 0x000f62000c1e9900 */
[----:B0-----:R-:W-:-:S03]  /*35c0*/  IMAD.WIDE.U32 R14, R11, 0x4, R4 ;  /* 0x000000040b0e7825 */ /* 0x001fc600078e0004 */
[----:B------:R-:W5:Y:S04]  /*35d0*/  LDG.E.CONSTANT R21, desc[UR6][R2.64+0x2000] ;  /* 0x0020000602157981 */ /* 0x000f68000c1e9900 */
[----:B------:R-:W5:Y:S04]  /*35e0*/  LDG.E.CONSTANT R26, desc[UR6][R2.64+0x3000] ;  /* 0x00300006021a7981 */ /* 0x000f68000c1e9900 */
[----:B------:R-:W2:Y:S01]  /*35f0*/  LDG.E.CONSTANT R15, desc[UR6][R14.64] ;  /* 0x000000060e0f7981 */ /* 0x000ea2000c1e9900 */
[----:B------:R-:W-:-:S05]  /*3600*/  IMAD.WIDE.U32 R24, R25, 0x4, R4 ;  /* 0x0000000419187825 */ /* 0x000fca00078e0004 */
[----:B------:R-:W5:Y:S01]  /*3610*/  LDG.E.CONSTANT R18, desc[UR6][R24.64] ;  /* 0x0000000618127981 */ /* 0x000f62000c1e9900 */
[----:B------:R-:W-:-:S03]  /*3620*/  IMAD.WIDE.U32 R6, R7, 0x4, R4 ;  /* 0x0000000407067825 */ /* 0x000fc600078e0004 */
        /* <DEDUP_REMOVED lines=8> */
[----:B------:R-:W-:Y:S01]  /*36b0*/  ISETP.GE.AND P1, PT, R10, R13, PT ;  /* 0x0000000d0a00720c */ /* 0x000fe20003f26270 */
[----:B------:R-:W-:Y:S01]  /*36c0*/  VIADD R11, R11, 0x1000 ;  /* 0x000010000b0b7836 */ /* 0x000fe20000000000 */
[----:B0-----:R-:W-:-:S04]  /*36d0*/  IADD3 R2, P2, PT, R2, 0x4000, RZ ;  /* 0x0000400002027810 */ /* 0x001fc80007f5e0ff */
        /* <DEDUP_REMOVED lines=18> */
.L_x_52:
[----:B------:R-:W-:Y:S05]  /*3800*/  BSYNC.RECONVERGENT B2 ;  /* 0x0000000000027941 */ /* 0x000fea0003800200 */
.L_x_51:
[----:B------:R-:W-:Y:S01]  /*3810*/  IADD3 R4, PT, PT, R9, -R10, RZ ;  /* 0x8000000a09047210 */ /* 0x000fe20007ffe0ff */
[----:B------:R-:W-:Y:S03]  /*3820*/  BSSY.RECONVERGENT B2, `(.L_x_54) ;  /* 0x000001e000027945 */ /* 0x000fe60003800200 */
[----:B------:R-:W-:-:S13]  /*3830*/  ISETP.GT.AND P1, PT, R4, 0x400, PT ;  /* 0x000004000400780c */ /* 0x000fda0003f24270 */
[----:B------:R-:W-:Y:S05]  /*3840*/  @!P1 BRA `(.L_x_55) ;  /* 0x00000000006c9947 */ /* 0x000fea0003800000 */
[----:B------:R-:W0:Y:S01]  /*3850*/  LDC.64 R6, c[0x0][0x380] ;  /* 0x0000e000ff067b82 */ /* 0x000e220000000a00 */
[----:B------:R-:W2:Y:S01]  /*3860*/  LDG.E.CONSTANT R13, desc[UR6][R2.64+-0x400] ;  /* 0xfffc0006020d7981 */ /* 0x000ea2000c1e9900 */
[----:B------:R-:W-:-:S03]  /*3870*/  IADD3 R17, PT, PT, R11, 0x400, RZ ;  /* 0x000004000b117810 */ /* 0x000fc60007ffe0ff */
[----:B------:R-:W3:Y:S04]  /*3880*/  LDG.E.CONSTANT R15, desc[UR6][R2.64] ;  /* 0x00000006020f7981 */ /* 0x000ee8000c1e9900 */
[----:B------:R-:W4:Y:S04]  /*3890*/  LDG.E.CONSTANT R19, desc[UR6][R2.64+0xc00] ;  /* 0x000c000602137981 */ /* 0x000f28000c1e9900 */
[----:B------:R-:W5:Y:S04]  /*38a0*/  LDG.E.CONSTANT R21, desc[UR6][R2.64+0x1000] ;  /* 0x0010000602157981 */ /* 0x000f68000c1e9900 */
[----:B------:R-:W5:Y:S01]  /*38b0*/  LDG.E.CONSTANT R23, desc[UR6][R2.64+0x1400] ;  /* 0x0014000602177981 */ /* 0x000f62000c1e9900 */
[----:B0-----:R-:W-:-:S06]  /*38c0*/  IMAD.WIDE.U32 R4, R11, 0x4, R6 ;  /* 0x000000040b047825 */ /* 0x001fcc00078e0006 */
[----:B------:R0:W2:Y:S01]  /*38d0*/  LDG.E.CONSTANT R5, desc[UR6][R4.64] ;  /* 0x0000000604057981 */ /* 0x0000a2000c1e9900 */
[----:B------:R-:W-:-:S03]  /*38e0*/  IMAD.WIDE.U32 R6, R17, 0x4, R6 ;  /* 0x0000000411067825 */ /* 0x000fc600078e0006 */
[----:B------:R1:W4:Y:S04]  /*38f0*/  LDG.E.CONSTANT R17, desc[UR6][R2.64+0x400] ;  /* 0x0004000602117981 */ /* 0x000328000c1e9900 */
[----:B------:R-:W5:Y:S01]  /*3900*/  LDG.E.CONSTANT R7, desc[UR6][R6.64] ;  /* 0x0000000606077981 */ /* 0x000f62000c1e9900 */
[----:B0-----:R-:W-:Y:S02]  /*3910*/  IADD3 R4, P1, PT, R2, 0x2000, RZ ;  /* 0x0000200002047810 */ /* 0x001fe40007f3e0ff */
[----:B------:R-:W-:Y:S02]  /*3920*/  PLOP3.LUT P0, PT, PT, PT, PT, 0x8, 0x80 ;  /* 0x000000000080781c */ /* 0x000fe40003f0e170 */
[----:B------:R-:W-:Y:S02]  /*3930*/  IADD3 R10, PT, PT, R10, 0x800, RZ ;  /* 0x000008000a0a7810 */ /* 0x000fe40007ffe0ff */
[----:B------:R-:W-:-:S02]  /*3940*/  IADD3 R11, PT, PT, R11, 0x800, RZ ;  /* 0x000008000b0b7810 */ /* 0x000fc40007ffe0ff */
[----:B-1----:R-:W-:Y:S01]  /*3950*/  MOV R2, R4 ;  /* 0x0000000400027202 */ /* 0x002fe20000000f00 */
[----:B--2---:R-:W-:-:S04]  /*3960*/  FADD R0, R0, R5 ;  /* 0x0000000500007221 */ /* 0x004fc80000000000 */
[----:B------:R-:W-:-:S04]  /*3970*/  FADD R0, R0, R13 ;  /* 0x0000000d00007221 */ /* 0x000fc80000000000 */
[----:B---3--:R-:W-:-:S04]  /*3980*/  FADD R0, R0, R15 ;  /* 0x0000000f00007221 */ /* 0x008fc80000000000 */
[----:B----4-:R-:W-:-:S04]  /*3990*/  FADD R0, R0, R17 ;  /* 0x0000001100007221 */ /* 0x010fc80000000000 */
[----:B-----5:R-:W-:-:S04]  /*39a0*/  FADD R0, R0, R7 ;  /* 0x0000000700007221 */ /* 0x020fc80000000000 */
[----:B------:R-:W-:Y:S01]  /*39b0*/  FADD R0, R0, R19 ;  /* 0x0000001300007221 */ /* 0x000fe20000000000 */
[----:B------:R-:W-:-:S03]  /*39c0*/  IADD3.X R5, PT, PT, RZ, R3, RZ, P1, !PT ;  /* 0x00000003ff057210 */ /* 0x000fc60000ffe4ff */
[----:B------:R-:W-:Y:S01]  /*39d0*/  FADD R0, R0, R21 ;  /* 0x0000001500007221 */ /* 0x000fe20000000000 */
[----:B------:R-:W-:-:S03]  /*39e0*/  MOV R3, R5 ;  /* 0x0000000500037202 */ /* 0x000fc60000000f00 */
[----:B------:R-:W-:-:S07]  /*39f0*/  FADD R0, R0, R23 ;  /* 0x0000001700007221 */ /* 0x000fce0000000000 */
.L_x_55:
[----:B------:R-:W-:Y:S05]  /*3a00*/  BSYNC.RECONVERGENT B2 ;  /* 0x0000000000027941 */ /* 0x000fea0003800200 */
.L_x_54:
[----:B------:R-:W-:-:S13]  /*3a10*/  ISETP.LT.OR P0, PT, R10, R9, P0 ;  /* 0x000000090a00720c */ /* 0x000fda0000701670 */
[----:B------:R-:W-:Y:S05]  /*3a20*/  @!P0 BRA `(.L_x_47) ;  /* 0x0000000000288947 */ /* 0x000fea0003800000 */
[----:B------:R-:W0:Y:S01]  /*3a30*/  LDC.64 R4, c[0x0][0x380] ;  /* 0x0000e000ff047b82 */ /* 0x000e220000000a00 */
[----:B------:R-:W2:Y:S04]  /*3a40*/  LDG.E.CONSTANT R7, desc[UR6][R2.64+-0x400] ;  /* 0xfffc000602077981 */ /* 0x000ea8000c1e9900 */
[----:B------:R-:W3:Y:S01]  /*3a50*/  LDG.E.CONSTANT R9, desc[UR6][R2.64] ;  /* 0x0000000602097981 */ /* 0x000ee2000c1e9900 */
[----:B0-----:R-:W-:-:S03]  /*3a60*/  IMAD.WIDE.U32 R4, R11, 0x4, R4 ;  /* 0x000000040b047825 */ /* 0x001fc600078e0004 */
[----:B------:R-:W4:Y:S04]  /*3a70*/  LDG.E.CONSTANT R11, desc[UR6][R2.64+0x400] ;  /* 0x00040006020b7981 */ /* 0x000f28000c1e9900 */
[----:B------:R-:W5:Y:S02]  /*3a80*/  LDG.E.CONSTANT R5, desc[UR6][R4.64] ;  /* 0x0000000604057981 */ /* 0x000f64000c1e9900 */
[----:B-----5:R-:W-:-:S04]  /*3a90*/  FADD R0, R0, R5 ;  /* 0x0000000500007221 */ /* 0x020fc80000000000 */
[----:B--2---:R-:W-:-:S04]  /*3aa0*/  FADD R0, R0, R7 ;  /* 0x0000000700007221 */ /* 0x004fc80000000000 */
[----:B---3--:R-:W-:-:S04]  /*3ab0*/  FADD R0, R0, R9 ;  /* 0x0000000900007221 */ /* 0x008fc80000000000 */
[----:B----4-:R-:W-:-:S07]  /*3ac0*/  FADD R0, R0, R11 ;  /* 0x0000000b00007221 */ /* 0x010fce0000000000 */
.L_x_47:
[----:B------:R-:W-:Y:S05]  /*3ad0*/  BSYNC.RECONVERGENT B1 ;  /* 0x0000000000017941 */ /* 0x000fea0003800200 */
.L_x_45:
[----:B------:R-:W0:Y:S01]  /*3ae0*/  S2R R6, SR_LANEID ;  /* 0x0000000000067919 */ /* 0x000e220000000000 */
[----:B------:R-:W-:-:S05]  /*3af0*/  MOV R3, R0 ;  /* 0x0000000000037202 */ /* 0x000fca0000000f00 */
        /* <DEDUP_REMOVED lines=30> */
[----:B------:R-:W1:Y:S04]  /*3ce0*/  LDS R3, [UR4+0xc] ;  /* 0x00000c04ff037984 */ /* 0x000e680008000800 */
[----:B0-----:R-:W0:Y:S04]  /*3cf0*/  LDS.128 R4, [UR4+0x10] ;  /* 0x00001004ff047984 */ /* 0x001e280008000c00 */
[----:B------:R-:W2:Y:S01]  /*3d00*/  LDS.64 R8, [UR4+0x20] ;  /* 0x00002004ff087984 */ /* 0x000ea20008000a00 */
[----:B-1----:R-:W-:-:S04]  /*3d10*/  FADD R3, R0, R3 ;  /* 0x0000000300037221 */ /* 0x002fc80000000000 */
[----:B0-----:R-:W-:-:S04]  /*3d20*/  FADD R4, R3, R4 ;  /* 0x0000000403047221 */ /* 0x001fc80000000000 */
[----:B------:R-:W-:-:S04]  /*3d30*/  FADD R5, R4, R5 ;  /* 0x0000000504057221 */ /* 0x000fc80000000000 */
[----:B------:R-:W-:-:S04]  /*3d40*/  FADD R6, R5, R6 ;  /* 0x0000000605067221 */ /* 0x000fc80000000000 */
[----:B------:R-:W-:-:S04]  /*3d50*/  FADD R7, R6, R7 ;  /* 0x0000000706077221 */ /* 0x000fc80000000000 */
[----:B--2---:R-:W-:-:S04]  /*3d60*/  FADD R8, R7, R8 ;  /* 0x0000000807087221 */ /* 0x004fc80000000000 */
[----:B------:R-:W-:-:S07]  /*3d70*/  FADD R0, R8, R9 ;  /* 0x0000000908007221 */ /* 0x000fce0000000000 */
.L_x_17:
[----:B------:R-:W-:Y:S05]  /*3d80*/  BSYNC.RECONVERGENT B0 ;  /* 0x0000000000007941 */ /* 0x000fea0003800200 */
.L_x_1:
[----:B------:R-:W-:Y:S05]  /*3d90*/  @P0 EXIT ;  /* 0x000000000000094d */ /* 0x000fea0003800000 */
[----:B01234-:R-:W0:Y:S01]  /*3da0*/  LDC.64 R2, c[0x0][0x388] ;  /* 0x0000e200ff027b82 */ /* 0x01fe220000000a00 */
[----:B------:R-:W1:Y:S02]  /*3db0*/  LDCU UR4, c[0x0][0x398] ;  /* 0x00007300ff0477ac */ /* 0x000e640008000800 */
[----:B-1----:R-:W-:-:S05]  /*3dc0*/  FADD R5, R0, UR4 ;  /* 0x0000000400057e21 */ /* 0x002fca0008000000 */
[----:B0-----:R-:W-:Y:S01]  /*3dd0*/  STG.E desc[UR6][R2.64], R5 ;  /* 0x0000000502007986 */ /* 0x001fe2000c101906 */
[----:B------:R-:W-:Y:S05]  /*3de0*/  EXIT ;  /* 0x000000000000794d */ /* 0x000fea0003800000 */
.L_x_56:
[----:B------:R-:W-:-:S00]  /*3df0*/  BRA `(.L_x_56) ;  /* 0xfffffffc00fc7947 */ /* 0x000fc0000383ffff */
[----:B------:R-:W-:-:S00]  /*3e00*/  NOP ;  /* 0x0000000000007918 */ /* 0x000fc00000000000 */
[----:B------:R-:W-:-:S00]  /*3e10*/  NOP ;  /* 0x0000000000007918 */ /* 0x000fc00000000000 */
[----:B------:R-:W-:-:S00]  /*3e20*/  NOP ;  /* 0x0000000000007918 */ /* 0x000fc00000000000 */
[----:B------:R-:W-:-:S00]  /*3e30*/  NOP ;  /* 0x0000000000007918 */ /* 0x000fc00000000000 */
[----:B------:R-:W-:-:S00]  /*3e40*/  NOP ;  /* 0x0000000000007918 */ /* 0x000fc00000000000 */
[----:B------:R-:W-:-:S00]  /*3e50*/  NOP ;  /* 0x0000000000007918 */ /* 0x000fc00000000000 */
[----:B------:R-:W-:-:S00]  /*3e60*/  NOP ;  /* 0x0000000000007918 */ /* 0x000fc00000000000 */
[----:B------:R-:W-:-:S00]  /*3e70*/  NOP ;  /* 0x0000000000007918 */ /* 0x000fc00000000000 */
.L_x_236:


//--------------------- .text._ZN3cub18CUB_300001_SM_10006detail6reduce18DeviceReduceKernelINS2_10policy_hubIfyN4cuda3std3__44plusIfEEE10Policy1000EN6thrust24THRUST_300001_SM_1000_NS6detail15normal_iteratorINSD_10device_ptrIfEEEEyS9_fNS7_10__identityEEEvT0_PT3_T1_NS0_13GridEvenShareISN_EET2_T4_ --------------------------
	.section	.text._ZN3cub18CUB_300001_SM_10006detail6reduce18DeviceReduceKernelINS2_10policy_hubIfyN4cuda3std3__44plusIfEEE10Policy1000EN6thrust24THRUST_300001_SM_1000_NS6detail15normal_iteratorINSD_10device_ptrIfEEEEyS9_fNS7_10__identityEEEvT0_PT3_T1_NS0_13GridEvenShareISN_EET2_T4_,"ax",@progbits
	.align	128
        .global         _ZN3cub18CUB_300001_SM_10006detail6reduce18DeviceReduceKernelINS2_10policy_hubIfyN4cuda3std3__44plusIfEEE10Policy1000EN6thrust24THRUST_300001_SM_1000_NS6detail15normal_iteratorINSD_10device_ptrIfEEEEyS9_fNS7_10__identityEEEvT0_PT3_T1_NS0_13GridEvenShareISN_EET2_T4_
        .type           _ZN3cub18CUB_300001_SM_10006detail6reduce18DeviceReduceKernelINS2_10policy_hubIfyN4cuda3std3__44plusIfEEE10Policy1000EN6thrust24THRUST_300001_SM_1000_NS6detail15normal_iteratorINSD_10device_ptrIfEEEEyS9_fNS7_10__identityEEEvT0_PT3_T1_NS0_13GridEvenShareISN_EET2_T4_,@function
        .size           _ZN3cub18CUB_300001_SM_10006detail6reduce18DeviceReduceKernelINS2_10policy_hubIfyN4cuda3std3__44plusIfEEE10Policy1000EN6thrust24THRUST_300001_SM_1000_NS6detail15normal_iteratorINSD_10device_ptrIfEEEEyS9_fNS7_10__identityEEEvT0_PT3_T1_NS0_13GridEvenShareISN_EET2_T4_,(.L_x_237 - _ZN3cub18CUB_300001_SM_10006detail6reduce18DeviceReduceKernelINS2_10policy_hubIfyN4cuda3std3__44plusIfEEE10Policy1000EN6thrust24THRUST_300001_SM_1000_NS6detail15normal_iteratorINSD_10device_ptrIfEEEEyS9_fNS7_10__identityEEEvT0_PT3_T1_NS0_13GridEvenShareISN_EET2_T4_)
        .other          _ZN3cub18CUB_300001_SM_10006detail6reduce18DeviceReduceKernelINS2_10policy_hubIfyN4cuda3std3__44plusIfEEE10Policy1000EN6thrust24THRUST_300001_SM_1000_NS6detail15normal_iteratorINSD_10device_ptrIfEEEEyS9_fNS7_10__identityEEEvT0_PT3_T1_NS0_13GridEvenShareISN_EET2_T4_,@"STO_CUDA_ENTRY STV_DEFAULT"
_ZN3cub18CUB_300001_SM_10006detail6reduce18DeviceReduceKernelINS2_10policy_hubIfyN4cuda3std3__44plusIfEEE10Policy1000EN6thrust24THRUST_300001_SM_1000_NS6detail15normal_iteratorINSD_10device_ptrIfEEEEyS9_fNS7_10__identityEEEvT0_PT3_T1_NS0_13GridEvenShareISN_EET2_T4_:
.text._ZN3cub18CUB_300001_SM_10006detail6reduce18DeviceReduceKernelINS2_10policy_hubIfyN4cuda3std3__44plusIfEEE10Policy1000EN6thrust24THRUST_300001_SM_1000_NS6detail15normal_iteratorINSD_10device_ptrIfEEEEyS9_fNS7_10__identityEEEvT0_PT3_T1_NS0_13GridEvenShareISN_EET2_T4_:
[----:B------:R-:W-:Y:S08]  /*0000*/  LDC R1, c[0x0][0x37c] ;  /* 0x0000df00ff017b82 */ /* 0x000ff00000000800 */
[----:B------:R-:W0:Y:S01]  /*0010*/  S2UR UR16, SR_CTAID.X ;  /* 0x00000000001079c3 */ /* 0x000e220000002500 */
[----:B------:R-:W1:Y:S01]  /*0020*/  LDCU.64 UR8, c[0x0][0x3b8] ;  /* 0x00007700ff0877ac */ /* 0x000e620008000a00 */
[----:B------:R-:W-:Y:S01]  /*0030*/  BSSY.RECONVERGENT B0, `(.L_x_57) ;  /* 0x0000229000007945 */ /* 0x000fe20003800200 */
[----:B------:R-:W2:Y:S01]  /*0040*/  LDCU UR5, c[0x0][0x3c0] ;  /* 0x00007800ff0577ac */ /* 0x000ea20008000800 */
[----:B------:R-:W3:Y:S01]  /*0050*/  LDCU.64 UR14, c[0x0][0x358] ;  /* 0x00006b00ff0e77ac */ /* 0x000ee20008000a00 */
[----:B-1----:R-:W-:-:S02]  /*0060*/  IMAD.U32 R2, RZ, RZ, UR8 ;  /* 0x00000008ff027e24 */ /* 0x002fc4000f8e00ff */
[----:B------:R-:W-:Y:S01]  /*0070*/  IMAD.U32 R3, RZ, RZ, UR9 ;  /* 0x00000009ff037e24 */ /* 0x000fe2000f8e00ff */
[----:B--2---:R-:W-:Y:S02]  /*0080*/  USHF.L.U32 UR5, UR5, 0xc, URZ ;  /* 0x0000000c05057899 */ /* 0x004fe400080006ff */
[----:B0-----:R-:W-:Y:S02]  /*0090*/  USHF.L.U32 UR7, UR16, 0xc, URZ ;  /* 0x0000000c10077899 */ /* 0x001fe400080006ff */
[----:B------:R-:W-:-:S04]  /*00a0*/  USHF.R.S32.HI UR4, URZ, 0x1f, UR5 ;  /* 0x0000001fff047899 */ /* 0x000fc80008011405 */
[----:B------:R-:W-:-:S04]  /*00b0*/  IADD3 R23, P1, PT, R2, -UR7, RZ ;  /* 0x8000000702177c10 */ /* 0x000fc8000ff3e0ff */
[----:B------:R-:W-:Y:S02]  /*00c0*/  ISETP.GT.U32.AND P0, PT, R23, 0xfff, PT ;  /* 0x00000fff1700780c */ /* 0x000fe40003f04070 */
[----:B------:R-:W-:-:S04]  /*00d0*/  IADD3.X R22, PT, PT, R3, -0x1, RZ, P1, !PT ;  /* 0xffffffff03167810 */ /* 0x000fc80000ffe4ff */
[----:B------:R-:W-:-:S13]  /*00e0*/  ISETP.GT.U32.AND.EX P0, PT, R22, RZ, PT, P0 ;  /* 0x000000ff1600720c */ /* 0x000fda0003f04100 */
[----:B---3--:R-:W-:Y:S05]  /*00f0*/  @P0 BRA `(.L_x_58) ;  /* 0x0000000c00c40947 */ /* 0x008fea0003800000 */
[----:B------:R-:W0:Y:S01]  /*0100*/  S2R R0, SR_TID.X ;  /* 0x0000000000007919 */ /* 0x000e220000002100 */
[----:B------:R-:W-:Y:S01]  /*0110*/  IADD3 R5, PT, PT, R2, -UR7, RZ ;  /* 0x8000000702057c10 */ /* 0x000fe2000fffe0ff */
[----:B------:R-:W-:Y:S01]  /*0120*/  BSSY.RECONVERGENT B1, `(.L_x_59) ;  /* 0x000000a000017945 */ /* 0x000fe20003800200 */
[----:B------:R-:W-:Y:S02]  /*0130*/  IMAD.MOV.U32 R4, RZ, RZ, RZ ;  /* 0x000000ffff047224 */ /* 0x000fe400078e00ff */
[----:B0-----:R-:W-:Y:S02]  /*0140*/  ISETP.GE.AND P0, PT, R0, R5, PT ;  /* 0x000000050000720c */ /* 0x001fe40003f06270 */
[----:B------:R-:W-:-:S11]  /*0150*/  MOV R6, R0 ;  /* 0x0000000000067202 */ /* 0x000fd60000000f00 */
[----:B------:R-:W-:Y:S05]  /*0160*/  @P0 BRA `(.L_x_60) ;  /* 0x0000000000140947 */ /* 0x000fea0003800000 */
[----:B------:R-:W0:Y:S01]  /*0170*/  LDC.64 R8, c[0x0][0x380] ;  /* 0x0000e000ff087b82 */ /* 0x000e220000000a00 */
[----:B------:R-:W-:-:S04]  /*0180*/  VIADD R3, R0, UR7 ;  /* 0x0000000700037c36 */ /* 0x000fc80008000000 */
[----:B0-----:R-:W-:-:S05]  /*0190*/  IMAD.WIDE.U32 R8, R3, 0x4, R8 ;  /* 0x0000000403087825 */ /* 0x001fca00078e0008 */
[----:B------:R0:W5:Y:S01]  /*01a0*/  LDG.E R4, desc[UR14][R8.64] ;  /* 0x0000000e08047981 */ /* 0x000162000c1e1900 */
[----:B------:R-:W-:-:S07]  /*01b0*/  IADD3 R6, PT, PT, R0, 0x100, RZ ;  /* 0x0000010000067810 */ /* 0x000fce0007ffe0ff */
.L_x_60:
[----:B------:R-:W-:Y:S05]  /*01c0*/  BSYNC.RECONVERGENT B1 ;  /* 0x0000000000017941 */ /* 0x000fea0003800200 */
.L_x_59:
[----:B------:R-:W-:Y:S01]  /*01d0*/  ISETP.GE.AND P0, PT, R6, R5, PT ;  /* 0x000000050600720c */ /* 0x000fe20003f06270 */
[----:B------:R-:W-:-:S12]  /*01e0*/  BSSY.RECONVERGENT B1, `(.L_x_61) ;  /* 0x0000079000017945 */ /* 0x000fd80003800200 */
[----:B------:R-:W-:Y:S05]  /*01f0*/  @P0 BRA `(.L_x_62) ;  /* 0x0000000400dc0947 */ /* 0x000fea0003800000 */
[----:B------:R-:W-:Y:S01]  /*0200*/  LOP3.LUT R3, RZ, R6, RZ, 0x33, !PT ;  /* 0x00000006ff037212 */ /* 0x000fe200078e33ff */
[----:B------:R-:W-:Y:S03]  /*0210*/  BSSY.RECONVERGENT B2, `(.L_x_63) ;  /* 0x0000037000027945 */ /* 0x000fe60003800200 */
[----:B------:R-:W-:-:S04]  /*0220*/  IADD3 R3, PT, PT, R2, -UR7, R3 ;  /* 0x8000000702037c10 */ /* 0x000fc8000fffe003 */
[C---:B------:R-:W-:Y:S02]  /*0230*/  ISETP.GE.U32.AND P1, PT, R3.reuse, 0xf00, PT ;  /* 0x00000f000300780c */ /* 0x040fe40003f26070 */
[----:B------:R-:W-:-:S04]  /*0240*/  LEA.HI R7, R3, 0x1, RZ, 0x18 ;  /* 0x0000000103077811 */ /* 0x000fc800078fc0ff */
[----:B------:R-:W-:-:S04]  /*0250*/  LOP3.LUT R22, R7, 0xf, RZ, 0xc0, !PT ;  /* 0x0000000f07167812 */ /* 0x000fc800078ec0ff */
[----:B------:R-:W-:-:S03]  /*0260*/  ISETP.NE.AND P0, PT, R22, RZ, PT ;  /* 0x000000ff1600720c */ /* 0x000fc60003f05270 */
[----:B------:R-:W-:Y:S10]  /*0270*/  @!P1 BRA `(.L_x_64) ;  /* 0x0000000000c09947 */ /* 0x000ff40003800000 */
[----:B------:R-:W1:Y:S01]  /*0280*/  LDCU.64 UR8, c[0x0][0x380] ;  /* 0x00007000ff0877ac */ /* 0x000e620008000a00 */
[----:B------:R-:W-:Y:S01]  /*0290*/  IMAD.WIDE.U32 R2, R6, 0x4, RZ ;  /* 0x0000000406027825 */ /* 0x000fe200078e00ff */
[----:B------:R-:W-:Y:S01]  /*02a0*/  LOP3.LUT R11, R7, 0x1fffff0, RZ, 0xc0, !PT ;  /* 0x01fffff0070b7812 */ /* 0x000fe200078ec0ff */
[----:B------:R-:W-:-:S04]  /*02b0*/  UIMAD.WIDE.U32 UR4, UR16, 0x4000, URZ ;  /* 0x00004000100478a5 */ /* 0x000fc8000f8e00ff */
[----:B------:R-:W-:Y:S02]  /*02c0*/  IMAD.MOV R11, RZ, RZ, -R11 ;  /* 0x000000ffff0b7224 */ /* 0x000fe400078e0a0b */
[----:B------:R-:W-:Y:S02]  /*02d0*/  LOP3.LUT R2, R2, UR4, RZ, 0xfc, !PT ;  /* 0x0000000402027c12 */ /* 0x000fe4000f8efcff */
[----:B------:R-:W-:Y:S02]  /*02e0*/  LOP3.LUT R3, R3, UR5, RZ, 0xfc, !PT ;  /* 0x0000000503037c12 */ /* 0x000fe4000f8efcff */
[----:B-1----:R-:W-:-:S04]  /*02f0*/  IADD3 R2, P1, PT, R2, UR8, RZ ;  /* 0x0000000802027c10 */ /* 0x002fc8000ff3e0ff */
[----:B------:R-:W-:-:S04]  /*0300*/  IADD3 R2, P2, PT, R2, 0x2000, RZ ;  /* 0x0000200002027810 */ /* 0x000fc80007f5e0ff */
[----:B------:R-:W-:-:S09]  /*0310*/  IADD3.X R3, PT, PT, RZ, UR9, R3, P2, P1 ;  /* 0x00000009ff037c10 */ /* 0x000fd200097e2403 */
.L_x_65:
[----:B------:R-:W2:Y:S04]  /*0320*/  LDG.E R21, desc[UR14][R2.64+-0x2000] ;  /* 0xffe0000e02157981 */ /* 0x000ea8000c1e1900 */
[----:B------:R-:W3:Y:S04]  /*0330*/  LDG.E R20, desc[UR14][R2.64+-0x1c00] ;  /* 0xffe4000e02147981 */ /* 0x000ee8000c1e1900 */
[----:B------:R-:W4:Y:S04]  /*0340*/  LDG.E R23, desc[UR14][R2.64+-0x1800] ;  /* 0xffe8000e02177981 */ /* 0x000f28000c1e1900 */
        /* <DEDUP_REMOVED lines=11> */
[----:B0-----:R-:W4:Y:S04]  /*0400*/  LDG.E R9, desc[UR14][R2.64+0x1800] ;  /* 0x0018000e02097981 */ /* 0x001f28000c1e1900 */
[----:B------:R0:W4:Y:S01]  /*0410*/  LDG.E R8, desc[UR14][R2.64+0x1c00] ;  /* 0x001c000e02087981 */ /* 0x000122000c1e1900 */
[----:B------:R-:W-:-:S02]  /*0420*/  IADD3 R11, PT, PT, R11, 0x10, RZ ;  /* 0x000000100b0b7810 */ /* 0x000fc40007ffe0ff */
[----:B------:R-:W-:Y:S02]  /*0430*/  IADD3 R6, PT, PT, R6, 0x1000, RZ ;  /* 0x0000100006067810 */ /* 0x000fe40007ffe0ff */
[----:B------:R-:W-:Y:S02]  /*0440*/  ISETP.NE.AND P1, PT, R11, RZ, PT ;  /* 0x000000ff0b00720c */ /* 0x000fe40003f25270 */
[----:B0-----:R-:W-:-:S05]  /*0450*/  IADD3 R2, P2, PT, R2, 0x4000, RZ ;  /* 0x0000400002027810 */ /* 0x001fca0007f5e0ff */
[----:B------:R-:W-:Y:S02]  /*0460*/  IMAD.X R3, RZ, RZ, R3, P2 ;  /* 0x000000ffff037224 */ /* 0x000fe400010e0603 */
        /* <DEDUP_REMOVED lines=16> */
[----:B------:R-:W-:Y:S06]  /*0570*/  @P1 BRA `(.L_x_65) ;  /* 0xfffffffc00681947 */ /* 0x000fec000383ffff */
.L_x_64:
[----:B------:R-:W-:Y:S05]  /*0580*/  BSYNC.RECONVERGENT B2 ;  /* 0x0000000000027941 */ /* 0x000fea0003800200 */
.L_x_63:
[----:B------:R-:W-:Y:S05]  /*0590*/  @!P0 BRA `(.L_x_62) ;  /* 0x0000000000f48947 */ /* 0x000fea0003800000 */
[----:B------:R-:W-:Y:S01]  /*05a0*/  ISETP.GE.U32.AND P0, PT, R22, 0x8, PT ;  /* 0x000000081600780c */ /* 0x000fe20003f06070 */
[----:B------:R-:W-:Y:S01]  /*05b0*/  BSSY.RECONVERGENT B2, `(.L_x_66) ;  /* 0x000001a000027945 */ /* 0x000fe20003800200 */
[----:B------:R-:W-:-:S04]  /*05c0*/  LOP3.LUT R10, R7, 0x7, RZ, 0xc0, !PT ;  /* 0x00000007070a7812 */ /* 0x000fc800078ec0ff */
[----:B------:R-:W-:-:S07]  /*05d0*/  ISETP.NE.AND P1, PT, R10, RZ, PT ;  /* 0x000000ff0a00720c */ /* 0x000fce0003f25270 */
[----:B------:R-:W-:Y:S06]  /*05e0*/  @!P0 BRA `(.L_x_67) ;  /* 0x0000000000588947 */ /* 0x000fec0003800000 */
[----:B------:R-:W1:Y:S01]  /*05f0*/  LDCU.64 UR4, c[0x0][0x380] ;  /* 0x00007000ff0477ac */ /* 0x000e620008000a00 */
[----:B------:R-:W-:-:S04]  /*0600*/  IADD3 R3, P0, PT, R6, UR7, RZ ;  /* 0x0000000706037c10 */ /* 0x000fc8000ff1e0ff */
[----:B0-----:R-:W-:Y:S02]  /*0610*/  LEA.HI.X.SX32 R8, R6, RZ, 0x1, P0 ;  /* 0x000000ff06087211 */ /* 0x001fe400000f0eff */
[----:B-1----:R-:W-:-:S04]  /*0620*/  LEA R2, P0, R3, UR4, 0x2 ;  /* 0x0000000403027c11 */ /* 0x002fc8000f8010ff */
[----:B------:R-:W-:-:S05]  /*0630*/  LEA.HI.X R3, R3, UR5, R8, 0x2, P0 ;  /* 0x0000000503037c11 */ /* 0x000fca00080f1408 */
[----:B------:R-:W2:Y:S04]  /*0640*/  LDG.E R9, desc[UR14][R2.64] ;  /* 0x0000000e02097981 */ /* 0x000ea8000c1e1900 */
[----:B------:R-:W3:Y:S04]  /*0650*/  LDG.E R8, desc[UR14][R2.64+0x400] ;  /* 0x0004000e02087981 */ /* 0x000ee8000c1e1900 */
[----:B------:R-:W4:Y:S04]  /*0660*/  LDG.E R11, desc[UR14][R2.64+0x800] ;  /* 0x0008000e020b7981 */ /* 0x000f28000c1e1900 */
[----:B------:R-:W4:Y:S04]  /*0670*/  LDG.E R13, desc[UR14][R2.64+0xc00] ;  /* 0x000c000e020d7981 */ /* 0x000f28000c1e1900 */
[----:B------:R-:W4:Y:S04]  /*0680*/  LDG.E R15, desc[UR14][R2.64+0x1000] ;  /* 0x0010000e020f7981 */ /* 0x000f28000c1e1900 */
[----:B------:R-:W4:Y:S04]  /*0690*/  LDG.E R17, desc[UR14][R2.64+0x1400] ;  /* 0x0014000e02117981 */ /* 0x000f28000c1e1900 */
[----:B------:R-:W4:Y:S04]  /*06a0*/  LDG.E R19, desc[UR14][R2.64+0x1800] ;  /* 0x0018000e02137981 */ /* 0x000f28000c1e1900 */
[----:B------:R-:W4:Y:S01]  /*06b0*/  LDG.E R21, desc[UR14][R2.64+0x1c00] ;  /* 0x001c000e02157981 */ /* 0x000f22000c1e1900 */
[----:B------:R-:W-:-:S02]  /*06c0*/  VIADD R6, R6, 0x800 ;  /* 0x0000080006067836 */ /* 0x000fc40000000000 */
        /* <DEDUP_REMOVED lines=8> */
.L_x_67:
[----:B------:R-:W-:Y:S05]  /*0750*/  BSYNC.RECONVERGENT B2 ;  /* 0x0000000000027941 */ /* 0x000fea0003800200 */
.L_x_66:
        /* <DEDUP_REMOVED lines=14> */
[----:B------:R-:W4:Y:S01]  /*0840*/  LDG.E R13, desc[UR14][R2.64+0xc00] ;  /* 0x000c000e020d7981 */ /* 0x000f22000c1e1900 */
[----:B------:R-:W-:Y:S01]  /*0850*/  IADD3 R6, PT, PT, R6, 0x400, RZ ;  /* 0x0000040006067810 */ /* 0x000fe20007ffe0ff */
[----:B--2--5:R-:W-:-:S04]  /*0860*/  FADD R9, R4, R9 ;  /* 0x0000000904097221 */ /* 0x024fc80000000000 */
[----:B---3--:R-:W-:-:S04]  /*0870*/  FADD R8, R9, R8 ;  /* 0x0000000809087221 */ /* 0x008fc80000000000 */
[----:B----4-:R-:W-:-:S04]  /*0880*/  FADD R8, R8, R11 ;  /* 0x0000000b08087221 */ /* 0x010fc80000000000 */
[----:B------:R-:W-:-:S07]  /*0890*/  FADD R4, R8, R13 ;  /* 0x0000000d08047221 */ /* 0x000fce0000000000 */
.L_x_69:
[----:B------:R-:W-:Y:S05]  /*08a0*/  BSYNC.RECONVERGENT B2 ;  /* 0x0000000000027941 */ /* 0x000fea0003800200 */
.L_x_68:
[----:B------:R-:W-:Y:S05]  /*08b0*/  @!P1 BRA `(.L_x_62) ;  /* 0x00000000002c9947 */ /* 0x000fea0003800000 */
[----:B------:R-:W1:Y:S01]  /*08c0*/  LDC.64 R2, c[0x0][0x380] ;  /* 0x0000e000ff027b82 */ /* 0x000e620000000a00 */
[----:B0-----:R-:W-:Y:S01]  /*08d0*/  IMAD.U32 R9, RZ, RZ, UR16 ;  /* 0x00000010ff097e24 */ /* 0x001fe2000f8e00ff */
[----:B------:R-:W-:-:S03]  /*08e0*/  IADD3 R7, PT, PT, -R7, RZ, RZ ;  /* 0x000000ff07077210 */ /* 0x000fc60007ffe1ff */
[----:B-1----:R-:W-:-:S07]  /*08f0*/  IMAD.WIDE.U32 R2, R9, 0x4000, R2 ;  /* 0x0000400009027825 */ /* 0x002fce00078e0002 */
.L_x_70:
[----:B------:R-:W-:-:S06]  /*0900*/  IMAD.WIDE R8, R6, 0x4, R2 ;  /* 0x0000000406087825 */ /* 0x000fcc00078e0202 */
[----:B------:R-:W2:Y:S01]  /*0910*/  LDG.E R9, desc[UR14][R8.64] ;  /* 0x0000000e08097981 */ /* 0x000ea2000c1e1900 */
[----:B------:R-:W-:Y:S01]  /*0920*/  VIADD R7, R7, 0x1 ;  /* 0x0000000107077836 */ /* 0x000fe20000000000 */
[----:B------:R-:W-:-:S04]  /*0930*/  IADD3 R6, PT, PT, R6, 0x100, RZ ;  /* 0x0000010006067810 */ /* 0x000fc80007ffe0ff */
[----:B------:R-:W-:Y:S01]  /*0940*/  ISETP.NE.AND P0, PT, R7, RZ, PT ;  /* 0x000000ff0700720c */ /* 0x000fe20003f05270 */
[----:B--2--5:R-:W-:-:S12]  /*0950*/  FADD R4, R9, R4 ;  /* 0x0000000409047221 */ /* 0x024fd80000000000 */
[----:B------:R-:W-:Y:S05]  /*0960*/  @P0 BRA `(.L_x_70) ;  /* 0xfffffffc00e40947 */ /* 0x000fea000383ffff */
.L_x_62:
[----:B------:R-:W-:Y:S05]  /*0970*/  BSYNC.RECONVERGENT B1 ;  /* 0x0000000000017941 */ /* 0x000fea0003800200 */
.L_x_61:
[----:B------:R-:W-:Y:S01]  /*0980*/  ISETP.GE.AND P0, PT, R5, 0x100, PT ;  /* 0x000001000500780c */ /* 0x000fe20003f06270 */
[----:B-----5:R-:W-:-:S12]  /*0990*/  IMAD.MOV.U32 R11, RZ, RZ, R4 ;  /* 0x000000ffff0b7224 */ /* 0x020fd800078e0004 */
[----:B------:R-:W-:Y:S05]  /*09a0*/  @!P0 BRA `(.L_x_71) ;  /* 0x0000000000ac8947 */ /* 0x000fea0003800000 */
[----:B------:R-:W1:Y:S01]  /*09b0*/  S2R R7, SR_LANEID ;  /* 0x0000000000077919 */ /* 0x000e620000000000 */
[----:B------:R-:W2:Y:S02]  /*09c0*/  SHFL.DOWN PT, R2, R11, 0x1, 0x1f ;  /* 0x08201f000b027f89 */ /* 0x000ea400000e0000 */
[----:B--2---:R-:W-:Y:S01]  /*09d0*/  FADD R2, R2, R11 ;  /* 0x0000000b02027221 */ /* 0x004fe20000000000 */
[C---:B-1----:R-:W-:Y:S02]  /*09e0*/  ISETP.GT.AND P0, PT, R7.reuse, 0x1e, PT ;  /* 0x0000001e0700780c */ /* 0x042fe40003f04270 */
[----:B------:R-:W-:Y:S02]  /*09f0*/  ISETP.NE.AND P1, PT, R7, RZ, PT ;  /* 0x000000ff0700720c */ /* 0x000fe40003f25270 */
[----:B------:R-:W-:Y:S02]  /*0a00*/  FSEL R2, R11, R2, P0 ;  /* 0x000000020b027208 */ /* 0x000fe40000000000 */
[----:B------:R-:W-:-:S03]  /*0a10*/  ISETP.GT.AND P0, PT, R7, 0x1d, PT ;  /* 0x0000001d0700780c */ /* 0x000fc60003f04270 */
[----:B------:R-:W1:Y:S06]  /*0a20*/  SHFL.DOWN PT, R3, R2, 0x2, 0x1f ;  /* 0x08401f0002037f89 */ /* 0x000e6c00000e0000 */
[----:B------:R-:W2:Y:S01]  /*0a30*/  @!P1 S2R R6, SR_CgaCtaId ;  /* 0x0000000000069919 */ /* 0x000ea20000008800 */
[----:B------:R-:W-:Y:S02]  /*0a40*/  @!P1 MOV R5, 0x400 ;  /* 0x0000040000059802 */ /* 0x000fe40000000f00 */
[----:B------:R-:W-:-:S04]  /*0a50*/  @!P1 SHF.R.U32.HI R4, RZ, 0x3, R0 ;  /* 0x00000003ff049819 */ /* 0x000fc80000011600 */
[----:B------:R-:W-:Y:S01]  /*0a60*/  @!P1 LOP3.LUT R4, R4, 0x7c, RZ, 0xc0, !PT ;  /* 0x0000007c04049812 */ /* 0x000fe200078ec0ff */
[----:B-1----:R-:W-:Y:S01]  /*0a70*/  @!P0 FADD R2, R2, R3 ;  /* 0x0000000302028221 */ /* 0x002fe20000000000 */
[----:B------:R-:W-:-:S04]  /*0a80*/  ISETP.GT.AND P0, PT, R7, 0x1b, PT ;  /* 0x0000001b0700780c */ /* 0x000fc80003f04270 */
[----:B------:R-:W1:Y:S01]  /*0a90*/  SHFL.DOWN PT, R3, R2, 0x4, 0x1f ;  /* 0x08801f0002037f89 */ /* 0x000e6200000e0000 */
[----:B--2---:R-:W-:-:S04]  /*0aa0*/  @!P1 LEA R5, R6, R5, 0x18 ;  /* 0x0000000506059211 */ /* 0x004fc800078ec0ff */
[----:B------:R-:W-:-:S04]  /*0ab0*/  @!P1 IADD3 R4, PT, PT, R4, R5, RZ ;  /* 0x0000000504049210 */ /* 0x000fc80007ffe0ff */
[----:B-1----:R-:W-:Y:S01]  /*0ac0*/  @!P0 FADD R2, R2, R3 ;  /* 0x0000000302028221 */ /* 0x002fe20000000000 */
[----:B------:R-:W-:-:S04]  /*0ad0*/  ISETP.GT.AND P0, PT, R7, 0x17, PT ;  /* 0x000000170700780c */ /* 0x000fc80003f04270 */
[----:B------:R-:W1:Y:S09]  /*0ae0*/  SHFL.DOWN PT, R3, R2, 0x8, 0x1f ;  /* 0x09001f0002037f89 */ /* 0x000e7200000e0000 */
[----:B-1----:R-:W-:Y:S01]  /*0af0*/  @!P0 FADD R2, R2, R3 ;  /* 0x0000000302028221 */ /* 0x002fe20000000000 */
[----:B------:R-:W-:-:S04]  /*0b00*/  ISETP.NE.AND P0, PT, R0, RZ, PT ;  /* 0x000000ff0000720c */ /* 0x000fc80003f05270 */
[----:B------:R-:W1:Y:S02]  /*0b10*/  SHFL.DOWN PT, R3, R2, 0x10, 0x1f ;  /* 0x0a001f0002037f89 */ /* 0x000e6400000e0000 */
[----:B-1----:R-:W-:-:S05]  /*0b20*/  FADD R3, R2, R3 ;  /* 0x0000000302037221 */ /* 0x002fca0000000000 */
[----:B------:R2:W-:Y:S01]  /*0b30*/  @!P1 STS [R4+0x8], R3 ;  /* 0x0000080304009388 */ /* 0x0005e20000000800 */
[----:B------:R-:W-:Y:S01]  /*0b40*/  BAR.SYNC.DEFER_BLOCKING 0x0 ;  /* 0x0000000000007b1d */ /* 0x000fe20000010000 */
[----:B------:R-:W-:-:S04]  /*0b50*/  ISETP.GT.AND P1, PT, R7, 0xf, PT ;  /* 0x0000000f0700780c */ /* 0x000fc80003f24270 */
[----:B0-----:R-:W-:Y:S01]  /*0b60*/  FSEL R9, R2, R3, P1 ;  /* 0x0000000302097208 */ /* 0x001fe20000800000 */
[----:B------:R-:W-:Y:S08]  /*0b70*/  @P0 BRA `(.L_x_72) ;  /* 0x0000001400d00947 */ /* 0x000ff00003800000 */
[----:B------:R-:W0:Y:S01]  /*0b80*/  S2UR UR5, SR_CgaCtaId ;  /* 0x00000000000579c3 */ /* 0x000e220000008800 */
[----:B------:R-:W-:Y:S02]  /*0b90*/  UMOV UR4, 0x400 ;  /* 0x0000040000047882 */ /* 0x000fe40000000000 */
[----:B0-----:R-:W-:-:S09]  /*0ba0*/  ULEA UR4, UR5, UR4, 0x18 ;  /* 0x0000000405047291 */ /* 0x001fd2000f8ec0ff */
[----:B------:R-:W0:Y:S04]  /*0bb0*/  LDS R0, [UR4+0xc] ;  /* 0x00000c04ff007984 */ /* 0x000e280008000800 */
[----:B--2---:R-:W1:Y:S04]  /*0bc0*/  LDS.128 R4, [UR4+0x10] ;  /* 0x00001004ff047984 */ /* 0x004e680008000c00 */
        /* <DEDUP_REMOVED lines=9> */
.L_x_71:
[----:B0-----:R-:W0:Y:S01]  /*0c60*/  S2R R9, SR_LANEID ;  /* 0x0000000000097919 */ /* 0x001e220000000000 */
[----:B------:R-:W-:-:S05]  /*0c70*/  LOP3.LUT R2, R0, 0x3e0, RZ, 0xc0, !PT ;  /* 0x000003e000027812 */ /* 0x000fca00078ec0ff */
[----:B------:R-:W-:Y:S01]  /*0c80*/  VIADD R4, R2, 0x20 ;  /* 0x0000002002047836 */ /* 0x000fe20000000000 */
[----:B------:R-:W-:-:S04]  /*0c90*/  LOP3.LUT R2, RZ, R2, RZ, 0x33, !PT ;  /* 0x00000002ff027212 */ /* 0x000fc800078e33ff */
[----:B------:R-:W-:Y:S02]  /*0ca0*/  ISETP.GT.AND P0, PT, R4, R5, PT ;  /* 0x000000050400720c */ /* 0x000fe40003f04270 */
[----:B------:R-:W-:-:S04]  /*0cb0*/  IADD3 R2, PT, PT, R5, R2, RZ ;  /* 0x0000000205027210 */ /* 0x000fc80007ffe0ff */
[----:B------:R-:W-:-:S05]  /*0cc0*/  SEL R2, R2, 0x1f, P0 ;  /* 0x0000001f02027807 */ /* 0x000fca0000000000 */
[----:B------:R-:W1:Y:S01]  /*0cd0*/  SHFL.DOWN PT, R3, R11, 0x1, R2 ;  /* 0x082000000b037989 */ /* 0x000e6200000e0002 */
[C---:B0-----:R-:W-:Y:S01]  /*0ce0*/  ISETP.GE.AND P0, PT, R9.reuse, R2, PT ;  /* 0x000000020900720c */ /* 0x041fe20003f06270 */
[C---:B------:R-:W-:Y:S01]  /*0cf0*/  VIADD R7, R9.reuse, 0x2 ;  /* 0x0000000209077836 */ /* 0x040fe20000000000 */
[----:B------:R-:W-:-:S11]  /*0d00*/  ISETP.NE.AND P1, PT, R9, RZ, PT ;  /* 0x000000ff0900720c */ /* 0x000fd60003f25270 */
[----:B-1----:R-:W-:Y:S01]  /*0d10*/  @!P0 FADD R11, R3, R11 ;  /* 0x0000000b030b8221 */ /* 0x002fe20000000000 */
[----:B------:R-:W-:Y:S01]  /*0d20*/  ISETP.GT.AND P0, PT, R7, R2, PT ;  /* 0x000000020700720c */ /* 0x000fe20003f04270 */
[----:B------:R-:W0:Y:S01]  /*0d30*/  @!P1 S2R R13, SR_CgaCtaId ;  /* 0x00000000000d9919 */ /* 0x000e220000008800 */
[----:B------:R-:W-:Y:S02]  /*0d40*/  IADD3 R7, PT, PT, R9, 0x4, RZ ;  /* 0x0000000409077810 */ /* 0x000fe40007ffe0ff */
[----:B------:R-:W-:Y:S01]  /*0d50*/  @!P1 MOV R6, 0x400 ;  /* 0x0000040000069802 */ /* 0x000fe20000000f00 */
[----:B------:R-:W1:Y:S01]  /*0d60*/  SHFL.DOWN PT, R3, R11, 0x2, R2 ;  /* 0x084000000b037989 */ /* 0x000e6200000e0002 */
[----:B------:R-:W-:-:S04]  /*0d70*/  @!P1 SHF.R.U32.HI R4, RZ, 0x3, R0 ;  /* 0x00000003ff049819 */ /* 0x000fc80000011600 */
[----:B------:R-:W-:-:S03]  /*0d80*/  @!P1 LOP3.LUT R4, R4, 0x7c, RZ, 0xc0, !PT ;  /* 0x0000007c04049812 */ /* 0x000fc600078ec0ff */
[----:B-1----:R-:W-:Y:S01]  /*0d90*/  @!P0 FADD R11, R11, R3 ;  /* 0x000000030b0b8221 */ /* 0x002fe20000000000 */
[----:B------:R-:W-:Y:S01]  /*0da0*/  ISETP.GT.AND P0, PT, R7, R2, PT ;  /* 0x000000020700720c */ /* 0x000fe20003f04270 */
[----:B------:R-:W-:Y:S01]  /*0db0*/  VIADD R7, R9, 0x8 ;  /* 0x0000000809077836 */ /* 0x000fe20000000000 */
[----:B0-----:R-:W-:Y:S02]  /*0dc0*/  @!P1 LEA R13, R13, R6, 0x18 ;  /* 0x000000060d0d9211 */ /* 0x001fe400078ec0ff */
[----:B------:R-:W0:Y:S03]  /*0dd0*/  SHFL.DOWN PT, R3, R11, 0x4, R2 ;  /* 0x088000000b037989 */ /* 0x000e2600000e0002 */
[----:B------:R-:W-:-:S06]  /*0de0*/  @!P1 IMAD.IADD R4, R4, 0x1, R13 ;  /* 0x0000000104049824 */ /* 0x000fcc00078e020d */
[----:B0-----:R-:W-:Y:S01]  /*0df0*/  @!P0 FADD R11, R11, R3 ;  /* 0x000000030b0b8221 */ /* 0x001fe20000000000 */
[-C--:B------:R-:W-:Y:S02]  /*0e00*/  ISETP.GT.AND P0, PT, R7, R2.reuse, PT ;  /* 0x000000020700720c */ /* 0x080fe40003f04270 */
[----:B------:R-:W-:Y:S02]  /*0e10*/  IADD3 R7, PT, PT, R9, 0x10, RZ ;  /* 0x0000001009077810 */ /* 0x000fe40007ffe0ff */
[----:B------:R-:W0:Y:S09]  /*0e20*/  SHFL.DOWN PT, R3, R11, 0x8, R2 ;  /* 0x090000000b037989 */ /* 0x000e3200000e0002 */
[----:B0-----:R-:W-:Y:S01]  /*0e30*/  @!P0 FADD R11, R11, R3 ;  /* 0x000000030b0b8221 */ /* 0x001fe20000000000 */
[----:B------:R-:W-:-:S04]  /*0e40*/  ISETP.GT.AND P0, PT, R7, R2, PT ;  /* 0x000000020700720c */ /* 0x000fc80003f04270 */
[----:B------:R-:W0:Y:S09]  /*0e50*/  SHFL.DOWN PT, R3, R11, 0x10, R2 ;  /* 0x0a0000000b037989 */ /* 0x000e3200000e0002 */
        /* <DEDUP_REMOVED lines=13> */
[----:B------:R-:W1:Y:S04]  /*0f30*/  LDS R0, [UR4+0xc] ;  /* 0x00000c04ff007984 */ /* 0x000e680008000800 */
[----:B------:R-:W0:Y:S04]  /*0f40*/  LDS.128 R12, [UR4+0x10] ;  /* 0x00001004ff0c7984 */ /* 0x000e280008000c00 */
[----:B------:R-:W2:Y:S01]  /*0f50*/  LDS.64 R2, [UR4+0x20] ;  /* 0x00002004ff027984 */ /* 0x000ea20008000a00 */
[----:B-1----:R-:W-:Y:S01]  /*0f60*/  @P2 FADD R9, R9, R0 ;  /* 0x0000000009092221 */ /* 0x002fe20000000000 */
[----:B------:R-:W-:-:S03]  /*0f70*/  ISETP.GT.AND P2, PT, R5, 0xa0, PT ;  /* 0x000000a00500780c */ /* 0x000fc60003f44270 */
[----:B0-----:R-:W-:Y:S01]  /*0f80*/  @P4 FADD R9, R9, R12 ;  /* 0x0000000c09094221 */ /* 0x001fe20000000000 */
        /* <DEDUP_REMOVED lines=8> */
.L_x_58:
[----:B------:R-:W0:Y:S01]  /*1010*/  S2R R0, SR_TID.X ;  /* 0x0000000000007919 */ /* 0x000e220000002100 */
[----:B------:R-:W1:Y:S01]  /*1020*/  LDC.64 R4, c[0x0][0x380] ;  /* 0x0000e000ff047b82 */ /* 0x000e620000000a00 */
[----:B0-----:R-:W-:-:S04]  /*1030*/  VIADD R7, R0, UR7 ;  /* 0x0000000700077c36 */ /* 0x001fc80008000000 */
[----:B-1----:R-:W-:-:S05]  /*1040*/  IMAD.WIDE.U32 R4, R7, 0x4, R4 ;  /* 0x0000000407047825 */ /* 0x002fca00078e0004 */
[----:B------:R-:W2:Y:S04]  /*1050*/  LDG.E R7, desc[UR14][R4.64] ;  /* 0x0000000e04077981 */ /* 0x000ea8000c1e1900 */
[----:B------:R-:W2:Y:S04]  /*1060*/  LDG.E R8, desc[UR14][R4.64+0x400] ;  /* 0x0004000e04087981 */ /* 0x000ea8000c1e1900 */
[----:B------:R-:W3:Y:S04]  /*1070*/  LDG.E R9, desc[UR14][R4.64+0x800] ;  /* 0x0008000e04097981 */ /* 0x000ee8000c1e1900 */
[----:B------:R-:W3:Y:S04]  /*1080*/  LDG.E R10, desc[UR14][R4.64+0xc00] ;  /* 0x000c000e040a7981 */ /* 0x000ee8000c1e1900 */
[----:B------:R-:W4:Y:S04]  /*1090*/  LDG.E R11, desc[UR14][R4.64+0x1000] ;  /* 0x0010000e040b7981 */ /* 0x000f28000c1e1900 */
[----:B------:R-:W4:Y:S04]  /*10a0*/  LDG.E R12, desc[UR14][R4.64+0x1400] ;  /* 0x0014000e040c7981 */ /* 0x000f28000c1e1900 */
[----:B------:R-:W5:Y:S04]  /*10b0*/  LDG.E R13, desc[UR14][R4.64+0x1800] ;  /* 0x0018000e040d7981 */ /* 0x000f68000c1e1900 */
        /* <DEDUP_REMOVED lines=8> */
[----:B------:R-:W5:Y:S01]  /*1140*/  LDG.E R21, desc[UR14][R4.64+0x3c00] ;  /* 0x003c000e04157981 */ /* 0x000f62000c1e1900 */
[----:B------:R-:W-:-:S04]  /*1150*/  ISETP.GE.U32.AND P0, PT, R23, UR5, PT ;  /* 0x0000000517007c0c */ /* 0x000fc8000bf06070 */
[----:B------:R-:W-:Y:S01]  /*1160*/  ISETP.GE.U32.AND.EX P0, PT, R22, UR4, PT, P0 ;  /* 0x0000000416007c0c */ /* 0x000fe2000bf06100 */
        /* <DEDUP_REMOVED lines=13> */
[----:B------:R-:W-:-:S04]  /*1240*/  FADD R6, R15, R6 ;  /* 0x000000060f067221 */ /* 0x000fc80000000000 */
[----:B------:R-:W-:Y:S01]  /*1250*/  FADD R7, R7, R6 ;  /* 0x0000000607077221 */ /* 0x000fe20000000000 */
[----:B------:R-:W-:Y:S06]  /*1260*/  @!P0 BRA `(.L_x_73) ;  /* 0x0000000c006c8947 */ /* 0x000fec0003800000 */
[----:B------:R-:W-:Y:S01]  /*1270*/  UIADD3 UR8, UP0, UPT, UR5, UR7, URZ ;  /* 0x0000000705087290 */ /* 0x000fe2000ff1e0ff */
[----:B------:R-:W-:Y:S01]  /*1280*/  IADD3 R23, P2, PT, R2, -0x1000, RZ ;  /* 0xfffff00002177810 */ /* 0x000fe20007f5e0ff */
[----:B------:R-:W0:Y:S01]  /*1290*/  LDCU.64 UR12, c[0x0][0x380] ;  /* 0x00007000ff0c77ac */ /* 0x000e220008000a00 */
[----:B------:R-:W-:Y:S02]  /*12a0*/  LOP3.LUT R5, RZ, R0, RZ, 0x33, !PT ;  /* 0x00000000ff057212 */ /* 0x000fe400078e33ff */
[----:B------:R-:W-:Y:S01]  /*12b0*/  IADD3.X R8, PT, PT, R3, -0x1, RZ, P2, !PT ;  /* 0xffffffff03087810 */ /* 0x000fe200017fe4ff */
[----:B------:R-:W-:Y:S01]  /*12c0*/  UIADD3.X UR9, UPT, UPT, URZ, UR4, URZ, UP0, !UPT ;  /* 0x00000004ff097290 */ /* 0x000fe200087fe4ff */
[----:B------:R-:W-:Y:S01]  /*12d0*/  ISETP.LT.U32.AND P0, PT, R23, UR8, PT ;  /* 0x0000000817007c0c */ /* 0x000fe2000bf01070 */
[----:B------:R-:W-:Y:S01]  /*12e0*/  UMOV UR6, UR5 ;  /* 0x0000000500067c82 */ /* 0x000fe20008000000 */
[----:B------:R-:W-:Y:S01]  /*12f0*/  IADD3 R9, P1, PT, R0, UR8, RZ ;  /* 0x0000000800097c10 */ /* 0x000fe2000ff3e0ff */
[----:B------:R-:W-:Y:S01]  /*1300*/  UMOV UR4, URZ ;  /* 0x000000ff00047c82 */ /* 0x000fe20008000000 */
[----:B------:R-:W-:Y:S01]  /*1310*/  IADD3 R5, PT, PT, R2, -UR5, R5 ;  /* 0x8000000502057c10 */ /* 0x000fe2000fffe005 */
[----:B------:R-:W-:Y:S01]  /*1320*/  UMOV UR10, UR8 ;  /* 0x00000008000a7c82 */ /* 0x000fe20008000000 */
[----:B------:R-:W-:Y:S01]  /*1330*/  MOV R11, UR9 ;  /* 0x00000009000b7c02 */ /* 0x000fe20008000f00 */
[----:B------:R-:W-:-:S03]  /*1340*/  IMAD.X R0, RZ, RZ, UR9, P1 ;  /* 0x00000009ff007e24 */ /* 0x000fc600088e06ff */
[----:B------:R-:W-:Y:S02]  /*1350*/  ISETP.GT.U32.AND.EX P0, PT, R11, R8, PT, P0 ;  /* 0x000000080b00720c */ /* 0x000fe40003f04100 */
[----:B0-----:R-:W-:-:S04]  /*1360*/  LEA R6, P2, R9, UR12, 0x2 ;  /* 0x0000000c09067c11 */ /* 0x001fc8000f8410ff */
[----:B------:R-:W-:Y:S02]  /*1370*/  IADD3 R6, P1, PT, R6, 0x2000, RZ ;  /* 0x0000200006067810 */ /* 0x000fe40007f3e0ff */
[----:B------:R-:W-:Y:S02]  /*1380*/  LEA.HI.X R9, R9, UR13, R0, 0x2, P2 ;  /* 0x0000000d09097c11 */ /* 0x000fe400090f1400 */
[----:B------:R-:W-:Y:S01]  /*1390*/  IADD3 R0, PT, PT, R5, -UR7, RZ ;  /* 0x8000000705007c10 */ /* 0x000fe2000fffe0ff */
[----:B------:R-:W-:Y:S02]  /*13a0*/  UMOV UR7, UR9 ;  /* 0x0000000900077c82 */ /* 0x000fe40008000000 */
[----:B------:R-:W-:Y:S01]  /*13b0*/  IMAD.X R9, RZ, RZ, R9, P1 ;  /* 0x000000ffff097224 */ /* 0x000fe200008e0609 */
[----:B------:R-:W-:Y:S06]  /*13c0*/  @P0 BRA `(.L_x_74) ;  /* 0x0000000400000947 */ /* 0x000fec0003800000 */
[----:B------:R-:W0:Y:S01]  /*13d0*/  LDC.64 R2, c[0x0][0x3b8] ;  /* 0x0000ee00ff027b82 */ /* 0x000e220000000a00 */
[----:B------:R-:W1:Y:S01]  /*13e0*/  LDCU.64 UR12, c[0x0][0x380] ;  /* 0x00007000ff0c77ac */ /* 0x000e620008000a00 */
[----:B------:R-:W-:Y:S01]  /*13f0*/  NOP ;  /* 0x0000000000007918 */ /* 0x000fe20000000000 */
.L_x_75:
[----:B------:R-:W2:Y:S02]  /*1400*/  S2R R5, SR_TID.X ;  /* 0x0000000000057919 */ /* 0x000ea40000002100 */
[----:B--2---:R-:W-:-:S04]  /*1410*/  IADD3 R5, P0, PT, R5, UR8, RZ ;  /* 0x0000000805057c10 */ /* 0x004fc8000ff1e0ff */
[----:B------:R-:W-:Y:S02]  /*1420*/  IADD3.X R10, PT, PT, RZ, UR9, RZ, P0, !PT ;  /* 0x00000009ff0a7c10 */ /* 0x000fe400087fe4ff */
[----:B-1----:R-:W-:-:S04]  /*1430*/  LEA R4, P0, R5, UR12, 0x2 ;  /* 0x0000000c05047c11 */ /* 0x002fc8000f8010ff */
[----:B------:R-:W-:-:S05]  /*1440*/  LEA.HI.X R5, R5, UR13, R10, 0x2, P0 ;  /* 0x0000000d05057c11 */ /* 0x000fca00080f140a */
        /* <DEDUP_REMOVED lines=15> */
[----:B------:R1:W5:Y:S01]  /*1540*/  LDG.E R22, desc[UR14][R4.64+0x3c00] ;  /* 0x003c000e04167981 */ /* 0x000362000c1e1900 */
[----:B------:R-:W-:-:S02]  /*1550*/  USHF.R.S32.HI UR11, URZ, 0x1f, UR5 ;  /* 0x0000001fff0b7899 */ /* 0x000fc40008011405 */
[----:B------:R-:W-:-:S04]  /*1560*/  UIADD3 UR6, UP0, UPT, UR5, UR10, URZ ;  /* 0x0000000a05067290 */ /* 0x000fc8000ff1e0ff */
[----:B------:R-:W-:Y:S01]  /*1570*/  UIADD3.X UR7, UPT, UPT, UR11, UR7, URZ, UP0, !UPT ;  /* 0x000000070b077290 */ /* 0x000fe200087fe4ff */
[----:B--2---:R-:W-:Y:S01]  /*1580*/  FADD R7, R24, R7 ;  /* 0x0000000718077221 */ /* 0x004fe20000000000 */
[----:B0-----:R-:W-:-:S04]  /*1590*/  IADD3 R24, P1, PT, R2, -UR8, RZ ;  /* 0x8000000802187c10 */ /* 0x001fc8000ff3e0ff */
[----:B------:R-:W-:Y:S02]  /*15a0*/  ISETP.GE.U32.AND P0, PT, R24, UR5, PT ;  /* 0x0000000518007c0c */ /* 0x000fe4000bf06070 */
[----:B-1----:R-:W-:Y:S01]  /*15b0*/  IADD3.X R4, PT, PT, R3, ~UR9, RZ, P1, !PT ;  /* 0x8000000903047c10 */ /* 0x002fe20008ffe4ff */
[----:B---3--:R-:W-:-:S03]  /*15c0*/  FADD R26, R25, R26 ;  /* 0x0000001a191a7221 */ /* 0x008fc60000000000 */
[----:B------:R-:W-:Y:S01]  /*15d0*/  ISETP.GE.U32.AND.EX P0, PT, R4, UR11, PT, P0 ;  /* 0x0000000b04007c0c */ /* 0x000fe2000bf06100 */
        /* <DEDUP_REMOVED lines=12> */
[----:B------:R-:W-:-:S04]  /*16a0*/  FADD R7, R7, R10 ;  /* 0x0000000a07077221 */ /* 0x000fc80000000000 */
[----:B------:R-:W-:Y:S01]  /*16b0*/  FADD R7, R22, R7 ;  /* 0x0000000716077221 */ /* 0x000fe20000000000 */
[----:B------:R-:W-:Y:S06]  /*16c0*/  @!P0 BRA `(.L_x_73) ;  /* 0x0000000800548947 */ /* 0x000fec0003800000 */
[----:B------:R-:W-:Y:S01]  /*16d0*/  UIADD3 UR8, UP0, UPT, UR5, UR8, URZ ;  /* 0x0000000805087290 */ /* 0x000fe2000ff1e0ff */
[----:B------:R-:W-:Y:S01]  /*16e0*/  MOV R5, R9 ;  /* 0x0000000900057202 */ /* 0x000fe20000000f00 */
[----:B------:R-:W-:Y:S01]  /*16f0*/  IMAD.U32 R11, RZ, RZ, UR5 ;  /* 0x00000005ff0b7e24 */ /* 0x000fe2000f8e00ff */
[----:B------:R-:W-:Y:S01]  /*1700*/  UIADD3 UR4, UPT, UPT, UR4, 0x1, URZ ;  /* 0x0000000104047890 */ /* 0x000fe2000fffe0ff */
[----:B------:R-:W-:Y:S01]  /*1710*/  IMAD.MOV.U32 R4, RZ, RZ, R6 ;  /* 0x000000ffff047224 */ /* 0x000fe200078e0006 */
[----:B------:R-:W-:Y:S01]  /*1720*/  UIADD3.X UR9, UPT, UPT, UR11, UR9, URZ, UP0, !UPT ;  /* 0x000000090b097290 */ /* 0x000fe200087fe4ff */
[----:B------:R-:W-:Y:S01]  /*1730*/  ISETP.LT.U32.AND P0, PT, R23, UR8, PT ;  /* 0x0000000817007c0c */ /* 0x000fe2000bf01070 */
[----:B------:R-:W-:Y:S01]  /*1740*/  VIADD R0, R0, -UR5 ;  /* 0x8000000500007c36 */ /* 0x000fe20008000000 */
[----:B------:R-:W-:Y:S01]  /*1750*/  UMOV UR10, UR6 ;  /* 0x00000006000a7c82 */ /* 0x000fe20008000000 */
[----:B------:R-:W-:Y:S02]  /*1760*/  IMAD.WIDE R4, R11, 0x4, R4 ;  /* 0x000000040b047825 */ /* 0x000fe400078e0204 */
[----:B------:R-:W-:-:S02]  /*1770*/  MOV R13, UR9 ;  /* 0x00000009000d7c02 */ /* 0x000fc40008000f00 */
[----:B------:R-:W-:Y:S01]  /*1780*/  IMAD.MOV.U32 R6, RZ, RZ, R4 ;  /* 0x000000ffff067224 */ /* 0x000fe200078e0004 */
[----:B------:R-:W-:Y:S02]  /*1790*/  MOV R9, R5 ;  /* 0x0000000500097202 */ /* 0x000fe40000000f00 */
[----:B------:R-:W-:-:S13]  /*17a0*/  ISETP.GT.U32.AND.EX P0, PT, R13, R8, PT, P0 ;  /* 0x000000080d00720c */ /* 0x000fda0003f04100 */
[----:B------:R-:W-:Y:S05]  /*17b0*/  @!P0 BRA `(.L_x_75) ;  /* 0xfffffffc00108947 */ /* 0x000fea000383ffff */
[----:B------:R-:W-:-:S05]  /*17c0*/  UMOV UR6, UR5 ;  /* 0x0000000500067c82 */ /* 0x000fca0008000000 */
.L_x_74:
[----:B------:R-:W0:Y:S01]  /*17d0*/  S2R R5, SR_TID.X ;  /* 0x0000000000057919 */ /* 0x000e220000002100 */
[C---:B------:R-:W-:Y:S01]  /*17e0*/  IADD3 R4, PT, PT, R2.reuse, -UR8, RZ ;  /* 0x8000000802047c10 */ /* 0x040fe2000fffe0ff */
[----:B------:R-:W-:Y:S01]  /*17f0*/  IMAD.U32 R8, RZ, RZ, UR9 ;  /* 0x00000009ff087e24 */ /* 0x000fe2000f8e00ff */
[----:B------:R-:W-:Y:S01]  /*1800*/  ISETP.LE.U32.AND P1, PT, R2, UR8, PT ;  /* 0x0000000802007c0c */ /* 0x000fe2000bf23070 */
[----:B------:R-:W-:Y:S01]  /*1810*/  BSSY.RECONVERGENT B1, `(.L_x_73) ;  /* 0x0000080000017945 */ /* 0x000fe20003800200 */
[----:B0-----:R-:W-:-:S04]  /*1820*/  ISETP.GE.AND P0, PT, R5, R4, PT ;  /* 0x000000040500720c */ /* 0x001fc80003f06270 */
[----:B------:R-:W-:-:S13]  /*1830*/  ISETP.GE.U32.OR.EX P0, PT, R8, R3, P0, P1 ;  /* 0x000000030800720c */ /* 0x000fda0000706510 */
[----:B------:R-:W-:Y:S05]  /*1840*/  @P0 BRA `(.L_x_76) ;  /* 0x0000000400f00947 */ /* 0x000fea0003800000 */
[----:B------:R-:W0:Y:S01]  /*1850*/  LDC R4, c[0x0][0x3c0] ;  /* 0x0000f000ff047b82 */ /* 0x000e220000000800 */
[----:B------:R-:W-:Y:S01]  /*1860*/  USHF.L.U32 UR5, UR16, 0xc, URZ ;  /* 0x0000000c10057899 */ /* 0x000fe200080006ff */
[----:B------:R-:W-:Y:S01]  /*1870*/  LOP3.LUT R3, RZ, R5, RZ, 0x33, !PT ;  /* 0x00000005ff037212 */ /* 0x000fe200078e33ff */
[----:B------:R-:W-:Y:S02]  /*1880*/  BSSY.RECONVERGENT B2, `(.L_x_77) ;  /* 0x0000037000027945 */ /* 0x000fe40003800200 */
[----:B------:R-:W-:-:S06]  /*1890*/  UIADD3 UR5, UPT, UPT, UR5, UR6, URZ ;  /* 0x0000000605057290 */ /* 0x000fcc000fffe0ff */
[----:B------:R-:W-:Y:S01]  /*18a0*/  IADD3 R2, PT, PT, R2, -UR5, R3 ;  /* 0x8000000502027c10 */ /* 0x000fe2000fffe003 */
[----:B0-----:R-:W-:Y:S01]  /*18b0*/  IMAD R3, R4, UR4, RZ ;  /* 0x0000000404037c24 */ /* 0x001fe2000f8e02ff */
[----:B------:R-:W-:-:S03]  /*18c0*/  MOV R4, R5 ;  /* 0x0000000500047202 */ /* 0x000fc60000000f00 */
[----:B------:R-:W-:-:S05]  /*18d0*/  IMAD R2, R3, -0x1000, R2 ;  /* 0xfffff00003027824 */ /* 0x000fca00078e0202 */
[C---:B------:R-:W-:Y:S02]  /*18e0*/  ISETP.GE.U32.AND P0, PT, R2.reuse, 0xf00, PT ;  /* 0x00000f000200780c */ /* 0x040fe40003f06070 */
[----:B------:R-:W-:-:S04]  /*18f0*/  LEA.HI R19, R2, 0x1, RZ, 0x18 ;  /* 0x0000000102137811 */ /* 0x000fc800078fc0ff */
[----:B------:R-:W-:-:S04]  /*1900*/  LOP3.LUT R21, R19, 0xf, RZ, 0xc0, !PT ;  /* 0x0000000f13157812 */ /* 0x000fc800078ec0ff */
[----:B------:R-:W-:-:S03]  /*1910*/  ISETP.NE.AND P1, PT, R21, RZ, PT ;  /* 0x000000ff1500720c */ /* 0x000fc60003f25270 */
[----:B------:R-:W-:Y:S10]  /*1920*/  @!P0 BRA `(.L_x_78) ;  /* 0x0000000000b08947 */ /* 0x000ff40003800000 */
[----:B------:R-:W-:Y:S01]  /*1930*/  LEA.HI R2, R0, 0x1, RZ, 0x18 ;  /* 0x0000000100027811 */ /* 0x000fe200078fc0ff */
[----:B------:R-:W-:-:S03]  /*1940*/  IMAD.MOV.U32 R4, RZ, RZ, R5 ;  /* 0x000000ffff047224 */ /* 0x000fc600078e0005 */
[----:B------:R-:W-:-:S04]  /*1950*/  LOP3.LUT R2, R2, 0x1fffff0, RZ, 0xc0, !PT ;  /* 0x01fffff002027812 */ /* 0x000fc800078ec0ff */
[----:B------:R-:W-:-:S07]  /*1960*/  IADD3 R8, PT, PT, -R2, RZ, RZ ;  /* 0x000000ff02087210 */ /* 0x000fce0007ffe1ff */
.L_x_79:
[----:B------:R-:W-:Y:S01]  /*1970*/  IMAD.MOV.U32 R2, RZ, RZ, R6 ;  /* 0x000000ffff027224 */ /* 0x000fe200078e0006 */
[----:B------:R-:W-:-:S05]  /*1980*/  MOV R3, R9 ;  /* 0x0000000900037202 */ /* 0x000fca0000000f00 */
[----:B------:R-:W2:Y:S04]  /*1990*/  LDG.E R18, desc[UR14][R2.64+-0x2000] ;  /* 0xffe0000e02127981 */ /* 0x000ea8000c1e1900 */
[----:B------:R-:W3:Y:S04]  /*19a0*/  LDG.E R17, desc[UR14][R2.64+-0x1c00] ;  /* 0xffe4000e02117981 */ /* 0x000ee8000c1e1900 */
        /* <DEDUP_REMOVED lines=14> */
[----:B------:R-:W-:-:S02]  /*1a90*/  VIADD R8, R8, 0x10 ;  /* 0x0000001008087836 */ /* 0x000fc40000000000 */
[----:B------:R-:W-:-:S03]  /*1aa0*/  VIADD R4, R4, 0x1000 ;  /* 0x0000100004047836 */ /* 0x000fc60000000000 */
[----:B------:R-:W-:Y:S01]  /*1ab0*/  ISETP.NE.AND P0, PT, R8, RZ, PT ;  /* 0x000000ff0800720c */ /* 0x000fe20003f05270 */
[----:B--2---:R-:W-:-:S04]  /*1ac0*/  FADD R18, R18, R7 ;  /* 0x0000000712127221 */ /* 0x004fc80000000000 */
        /* <DEDUP_REMOVED lines=13> */
[----:B------:R-:W-:-:S03]  /*1ba0*/  IADD3 R6, P2, PT, R2, 0x4000, RZ ;  /* 0x0000400002067810 */ /* 0x000fc60007f5e0ff */
[----:B------:R-:W-:Y:S01]  /*1bb0*/  FADD R10, R10, R9 ;  /* 0x000000090a0a7221 */ /* 0x000fe20000000000 */
[----:B------:R-:W-:-:S03]  /*1bc0*/  IADD3.X R9, PT, PT, RZ, R3, RZ, P2, !PT ;  /* 0x00000003ff097210 */ /* 0x000fc600017fe4ff */
[----:B------:R-:W-:Y:S01]  /*1bd0*/  FADD R7, R10, R5 ;  /* 0x000000050a077221 */ /* 0x000fe20000000000 */
[----:B------:R-:W-:Y:S06]  /*1be0*/  @P0 BRA `(.L_x_79) ;  /* 0xfffffffc00600947 */ /* 0x000fec000383ffff */
.L_x_78:
[----:B------:R-:W-:Y:S05]  /*1bf0*/  BSYNC.RECONVERGENT B2 ;  /* 0x0000000000027941 */ /* 0x000fea0003800200 */
.L_x_77:
[----:B------:R-:W-:Y:S05]  /*1c00*/  @!P1 BRA `(.L_x_76) ;  /* 0x0000000400009947 */ /* 0x000fea0003800000 */
[----:B------:R-:W-:Y:S01]  /*1c10*/  ISETP.GE.U32.AND P0, PT, R21, 0x8, PT ;  /* 0x000000081500780c */ /* 0x000fe20003f06070 */
[----:B------:R-:W-:Y:S01]  /*1c20*/  BSSY.RECONVERGENT B2, `(.L_x_80) ;  /* 0x0000019000027945 */ /* 0x000fe20003800200 */
[----:B------:R-:W-:-:S04]  /*1c30*/  LOP3.LUT R9, R19, 0x7, RZ, 0xc0, !PT ;  /* 0x0000000713097812 */ /* 0x000fc800078ec0ff */
[----:B------:R-:W-:-:S07]  /*1c40*/  ISETP.NE.AND P1, PT, R9, RZ, PT ;  /* 0x000000ff0900720c */ /* 0x000fce0003f25270 */
[----:B------:R-:W-:Y:S06]  /*1c50*/  @!P0 BRA `(.L_x_81) ;  /* 0x0000000000548947 */ /* 0x000fec0003800000 */
[----:B------:R-:W-:-:S04]  /*1c60*/  IADD3 R3, P0, PT, R4, UR8, RZ ;  /* 0x0000000804037c10 */ /* 0x000fc8000ff1e0ff */
[----:B------:R-:W-:Y:S02]  /*1c70*/  IADD3.X R6, PT, PT, RZ, UR9, RZ, P0, !PT ;  /* 0x00000009ff067c10 */ /* 0x000fe400087fe4ff */
[----:B------:R-:W-:-:S04]  /*1c80*/  LEA R2, P0, R3, UR12, 0x2 ;  /* 0x0000000c03027c11 */ /* 0x000fc8000f8010ff */
[----:B------:R-:W-:-:S05]  /*1c90*/  LEA.HI.X R3, R3, UR13, R6, 0x2, P0 ;  /* 0x0000000d03037c11 */ /* 0x000fca00080f1406 */
[----:B------:R-:W2:Y:S04]  /*1ca0*/  LDG.E R6, desc[UR14][R2.64] ;  /* 0x0000000e02067981 */ /* 0x000ea8000c1e1900 */
[----:B------:R-:W3:Y:S04]  /*1cb0*/  LDG.E R5, desc[UR14][R2.64+0x400] ;  /* 0x0004000e02057981 */ /* 0x000ee8000c1e1900 */
[----:B------:R-:W4:Y:S04]  /*1cc0*/  LDG.E R8, desc[UR14][R2.64+0x800] ;  /* 0x0008000e02087981 */ /* 0x000f28000c1e1900 */
[----:B------:R-:W5:Y:S04]  /*1cd0*/  LDG.E R10, desc[UR14][R2.64+0xc00] ;  /* 0x000c000e020a7981 */ /* 0x000f68000c1e1900 */
[----:B------:R-:W5:Y:S04]  /*1ce0*/  LDG.E R12, desc[UR14][R2.64+0x1000] ;  /* 0x0010000e020c7981 */ /* 0x000f68000c1e1900 */
[----:B------:R-:W5:Y:S04]  /*1cf0*/  LDG.E R14, desc[UR14][R2.64+0x1400] ;  /* 0x0014000e020e7981 */ /* 0x000f68000c1e1900 */
[----:B------:R-:W5:Y:S04]  /*1d00*/  LDG.E R16, desc[UR14][R2.64+0x1800] ;  /* 0x0018000e02107981 */ /* 0x000f68000c1e1900 */
[----:B------:R-:W5:Y:S01]  /*1d10*/  LDG.E R18, desc[UR14][R2.64+0x1c00] ;  /* 0x001c000e02127981 */ /* 0x000f62000c1e1900 */
[----:B------:R-:W-:-:S02]  /*1d20*/  VIADD R4, R4, 0x800 ;  /* 0x0000080004047836 */ /* 0x000fc40000000000 */
[----:B--2---:R-:W-:-:S04]  /*1d30*/  FADD R6, R7, R6 ;  /* 0x0000000607067221 */ /* 0x004fc80000000000 */
[----:B---3--:R-:W-:-:S04]  /*1d40*/  FADD R5, R6, R5 ;  /* 0x0000000506057221 */ /* 0x008fc80000000000 */
[----:B----4-:R-:W-:-:S04]  /*1d50*/  FADD R5, R5, R8 ;  /* 0x0000000805057221 */ /* 0x010fc80000000000 */
[----:B-----5:R-:W-:-:S04]  /*1d60*/  FADD R5, R5, R10 ;  /* 0x0000000a05057221 */ /* 0x020fc80000000000 */
[----:B------:R-:W-:-:S04]  /*1d70*/  FADD R5, R5, R12 ;  /* 0x0000000c05057221 */ /* 0x000fc80000000000 */
[----:B------:R-:W-:-:S04]  /*1d80*/  FADD R5, R5, R14 ;  /* 0x0000000e05057221 */ /* 0x000fc80000000000 */
[----:B------:R-:W-:-:S04]  /*1d90*/  FADD R5, R5, R16 ;  /* 0x0000001005057221 */ /* 0x000fc80000000000 */
[----:B------:R-:W-:-:S07]  /*1da0*/  FADD R7, R5, R18 ;  /* 0x0000001205077221 */ /* 0x000fce0000000000 */
.L_x_81:
[----:B------:R-:W-:Y:S05]  /*1db0*/  BSYNC.RECONVERGENT B2 ;  /* 0x0000000000027941 */ /* 0x000fea0003800200 */
.L_x_80:
[----:B------:R-:W-:Y:S05]  /*1dc0*/  @!P1 BRA `(.L_x_76) ;  /* 0x0000000000909947 */ /* 0x000fea0003800000 */
[----:B------:R-:W-:Y:S01]  /*1dd0*/  ISETP.GE.U32.AND P0, PT, R9, 0x4, PT ;  /* 0x000000040900780c */ /* 0x000fe20003f06070 */
[----:B------:R-:W-:Y:S01]  /*1de0*/  BSSY.RECONVERGENT B2, `(.L_x_82) ;  /* 0x0000010000027945 */ /* 0x000fe20003800200 */
[----:B------:R-:W-:-:S11]  /*1df0*/  LOP3.LUT P1, RZ, R19, 0x3, RZ, 0xc0, !PT ;  /* 0x0000000313ff7812 */ /* 0x000fd6000782c0ff */
[----:B------:R-:W-:Y:S05]  /*1e00*/  @!P0 BRA `(.L_x_83) ;  /* 0x0000000000348947 */ /* 0x000fea0003800000 */
[----:B------:R-:W-:-:S04]  /*1e10*/  IADD3 R3, P0, PT, R4, UR8, RZ ;  /* 0x0000000804037c10 */ /* 0x000fc8000ff1e0ff */
[----:B------:R-:W-:Y:S02]  /*1e20*/  IADD3.X R6, PT, PT, RZ, UR9, RZ, P0, !PT ;  /* 0x00000009ff067c10 */ /* 0x000fe400087fe4ff */
[----:B------:R-:W-:-:S04]  /*1e30*/  LEA R2, P0, R3, UR12, 0x2 ;  /* 0x0000000c03027c11 */ /* 0x000fc8000f8010ff */
[----:B------:R-:W-:-:S05]  /*1e40*/  LEA.HI.X R3, R3, UR13, R6, 0x2, P0 ;  /* 0x0000000d03037c11 */ /* 0x000fca00080f1406 */
[----:B------:R-:W2:Y:S04]  /*1e50*/  LDG.E R6, desc[UR14][R2.64] ;  /* 0x0000000e02067981 */ /* 0x000ea8000c1e1900 */
[----:B------:R-:W3:Y:S04]  /*1e60*/  LDG.E R5, desc[UR14][R2.64+0x400] ;  /* 0x0004000e02057981 */ /* 0x000ee8000c1e1900 */
[----:B------:R-:W4:Y:S04]  /*1e70*/  LDG.E R8, desc[UR14][R2.64+0x800] ;  /* 0x0008000e02087981 */ /* 0x000f28000c1e1900 */
[----:B------:R-:W5:Y:S01]  /*1e80*/  LDG.E R10, desc[UR14][R2.64+0xc00] ;  /* 0x000c000e020a7981 */ /* 0x000f62000c1e1900 */
[----:B------:R-:W-:-:S02]  /*1e90*/  VIADD R4, R4, 0x400 ;  /* 0x0000040004047836 */ /* 0x000fc40000000000 */
[----:B--2---:R-:W-:-:S04]  /*1ea0*/  FADD R6, R7, R6 ;  /* 0x0000000607067221 */ /* 0x004fc80000000000 */
[----:B---3--:R-:W-:-:S04]  /*1eb0*/  FADD R5, R6, R5 ;  /* 0x0000000506057221 */ /* 0x008fc80000000000 */
[----:B----4-:R-:W-:-:S04]  /*1ec0*/  FADD R5, R5, R8 ;  /* 0x0000000805057221 */ /* 0x010fc80000000000 */
[----:B-----5:R-:W-:-:S07]  /*1ed0*/  FADD R7, R5, R10 ;  /* 0x0000000a05077221 */ /* 0x020fce0000000000 */
.L_x_83:
[----:B------:R-:W-:Y:S05]  /*1ee0*/  BSYNC.RECONVERGENT B2 ;  /* 0x0000000000027941 */ /* 0x000fea0003800200 */
.L_x_82:
[----:B------:R-:W-:Y:S05]  /*1ef0*/  @!P1 BRA `(.L_x_76) ;  /* 0x0000000000449947 */ /* 0x000fea0003800000 */
[----:B------:R-:W-:Y:S02]  /*1f00*/  LOP3.LUT R0, R0, 0xffff, RZ, 0xc0, !PT ;  /* 0x0000ffff00007812 */ /* 0x000fe400078ec0ff */
[----:B------:R-:W-:Y:S02]  /*1f10*/  IADD3 R5, P0, PT, R4, UR10, RZ ;  /* 0x0000000a04057c10 */ /* 0x000fe4000ff1e0ff */
[----:B------:R-:W-:Y:S02]  /*1f20*/  LEA.HI R0, R0, 0x1, RZ, 0x18 ;  /* 0x0000000100007811 */ /* 0x000fe400078fc0ff */
[----:B------:R-:W-:Y:S02]  /*1f30*/  LEA R4, P1, R5, UR12, 0x2 ;  /* 0x0000000c05047c11 */ /* 0x000fe4000f8210ff */
[----:B------:R-:W-:Y:S02]  /*1f40*/  LOP3.LUT R0, R0, 0x3, RZ, 0xc0, !PT ;  /* 0x0000000300007812 */ /* 0x000fe400078ec0ff */
[----:B------:R-:W-:-:S03]  /*1f50*/  IADD3.X R2, PT, PT, RZ, UR7, RZ, P0, !PT ;  /* 0x00000007ff027c10 */ /* 0x000fc600087fe4ff */
[----:B------:R-:W-:Y:S01]  /*1f60*/  IMAD.MOV R0, RZ, RZ, -R0 ;  /* 0x000000ffff007224 */ /* 0x000fe200078e0a00 */
[----:B------:R-:W-:-:S07]  /*1f70*/  LEA.HI.X R5, R5, UR13, R2, 0x2, P1 ;  /* 0x0000000d05057c11 */ /* 0x000fce00088f1402 */
.L_x_84:
[----:B------:R-:W-:Y:S01]  /*1f80*/  MOV R2, R4 ;  /* 0x0000000400027202 */ /* 0x000fe20000000f00 */
[----:B------:R-:W-:-:S05]  /*1f90*/  IMAD.MOV.U32 R3, RZ, RZ, R5 ;  /* 0x000000ffff037224 */ /* 0x000fca00078e0005 */
[----:B------:R-:W2:Y:S01]  /*1fa0*/  LDG.E R2, desc[UR14][R2.64] ;  /* 0x0000000e02027981 */ /* 0x000ea2000c1e1900 */
[----:B------:R-:W-:Y:S02]  /*1fb0*/  IADD3 R0, PT, PT, R0, 0x1, RZ ;  /* 0x0000000100007810 */ /* 0x000fe40007ffe0ff */
[----:B------:R-:W-:Y:S02]  /*1fc0*/  IADD3 R4, P1, PT, R4, 0x400, RZ ;  /* 0x0000040004047810 */ /* 0x000fe40007f3e0ff */
[----:B------:R-:W-:-:S03]  /*1fd0*/  ISETP.NE.AND P0, PT, R0, RZ, PT ;  /* 0x000000ff0000720c */ /* 0x000fc60003f05270 */
[----:B------:R-:W-:Y:S02]  /*1fe0*/  IMAD.X R5, RZ, RZ, R5, P1 ;  /* 0x000000ffff057224 */ /* 0x000fe400008e0605 */
[----:B--2---:R-:W-:-:S08]  /*1ff0*/  FADD R7, R2, R7 ;  /* 0x0000000702077221 */ /* 0x004fd00000000000 */
[----:B------:R-:W-:Y:S05]  /*2000*/  @P0 BRA `(.L_x_84) ;  /* 0xfffffffc00dc0947 */ /* 0x000fea000383ffff */
.L_x_76:
[----:B------:R-:W-:Y:S05]  /*2010*/  BSYNC.RECONVERGENT B1 ;  /* 0x0000000000017941 */ /* 0x000fea0003800200 */
.L_x_73:
[----:B------:R-:W0:Y:S01]  /*2020*/  S2R R6, SR_LANEID ;  /* 0x0000000000067919 */ /* 0x000e220000000000 */
[----:B------:R-:W1:Y:S01]  /*2030*/  SHFL.DOWN PT, R0, R7, 0x1, 0x1f ;  /* 0x08201f0007007f89 */ /* 0x000e6200000e0000 */
[----:B------:R-:W2:Y:S01]  /*2040*/  S2R R5, SR_TID.X ;  /* 0x0000000000057919 */ /* 0x000ea20000002100 */
[C---:B0-----:R-:W-:Y:S02]  /*2050*/  ISETP.GT.AND P0, PT, R6.reuse, 0x1e, PT ;  /* 0x0000001e0600780c */ /* 0x041fe40003f04270 */
[----:B------:R-:W-:-:S11]  /*2060*/  ISETP.NE.AND P1, PT, R6, RZ, PT ;  /* 0x000000ff0600720c */ /* 0x000fd60003f25270 */
[----:B-1----:R-:W-:Y:S01]  /*2070*/  @!P0 FADD R7, R0, R7 ;  /* 0x0000000700078221 */ /* 0x002fe20000000000 */
[----:B------:R-:W-:Y:S01]  /*2080*/  ISETP.GT.AND P0, PT, R6, 0x1d, PT ;  /* 0x0000001d0600780c */ /* 0x000fe20003f04270 */
[----:B------:R-:W0:Y:S01]  /*2090*/  @!P1 S2R R4, SR_CgaCtaId ;  /* 0x0000000000049919 */ /* 0x000e220000008800 */
[----:B------:R-:W-:Y:S02]  /*20a0*/  @!P1 MOV R3, 0x400 ;  /* 0x0000040000039802 */ /* 0x000fe40000000f00 */
[----:B--2---:R-:W-:Y:S01]  /*20b0*/  @!P1 SHF.R.U32.HI R2, RZ, 0x3, R5 ;  /* 0x00000003ff029819 */ /* 0x004fe20000011605 */
        /* <DEDUP_REMOVED lines=31> */
[----:B------:R-:W-:-:S07]  /*22b0*/  FADD R9, R2, R3 ;  /* 0x0000000302097221 */ /* 0x000fce0000000000 */
.L_x_72:
[----:B------:R-:W-:Y:S05]  /*22c0*/  BSYNC.RECONVERGENT B0 ;  /* 0x0000000000007941 */ /* 0x000fea0003800200 */
.L_x_57:
[----:B------:R-:W-:Y:S05]  /*22d0*/  @P0 EXIT ;  /* 0x000000000000094d */ /* 0x000fea0003800000 */
[----:B------:R-:W3:Y:S02]  /*22e0*/  LDCU.64 UR4, c[0x0][0x388] ;  /* 0x00007100ff0477ac */ /* 0x000ee40008000a00 */
[----:B---3--:R-:W-:-:S06]  /*22f0*/  UIMAD.WIDE.U32 UR4, UR16, 0x4, UR4 ;  /* 0x00000004100478a5 */ /* 0x008fcc000f8e0004 */
[----:B------:R-:W-:Y:S01]  /*2300*/  IMAD.U32 R2, RZ, RZ, UR4 ;  /* 0x00000004ff027e24 */ /* 0x000fe2000f8e00ff */
[----:B0-2---:R-:W-:-:S05]  /*2310*/  MOV R3, UR5 ;  /* 0x0000000500037c02 */ /* 0x005fca0008000f00 */
[----:B------:R-:W-:Y:S01]  /*2320*/  STG.E desc[UR14][R2.64], R9 ;  /* 0x0000000902007986 */ /* 0x000fe2000c10190e */
[----:B------:R-:W-:Y:S05]  /*2330*/  EXIT ;  /* 0x000000000000794d */ /* 0x000fea0003800000 */
.L_x_85:
        /* <DEDUP_REMOVED lines=12> */
.L_x_237:


//--------------------- .text._ZN3cub18CUB_300001_SM_10006detail6reduce28DeviceReduceSingleTileKernelINS2_10policy_hubIfyN4cuda3std3__44plusIfEEE10Policy1000EN6thrust24THRUST_300001_SM_1000_NS6detail15normal_iteratorINSD_10device_ptrIfEEEEPfyS9_ffNS7_10__identityEEEvT0_T1_T2_T3_T4_T6_ --------------------------
	.section	.text._ZN3cub18CUB_300001_SM_10006detail6reduce28DeviceReduceSingleTileKernelINS2_10policy_hubIfyN4cuda3std3__44plusIfEEE10Policy1000EN6thrust24THRUST_300001_SM_1000_NS6detail15normal_iteratorINSD_10device_ptrIfEEEEPfyS9_ffNS7_10__identityEEEvT0_T1_T2_T3_T4_T6_,"ax",@progbits
	.align	128
        .global         _ZN3cub18CUB_300001_SM_10006detail6reduce28DeviceReduceSingleTileKernelINS2_10policy_hubIfyN4cuda3std3__44plusIfEEE10Policy1000EN6thrust24THRUST_300001_SM_1000_NS6detail15normal_iteratorINSD_10device_ptrIfEEEEPfyS9_ffNS7_10__identityEEEvT0_T1_T2_T3_T4_T6_
        .type           _ZN3cub18CUB_300001_SM_10006detail6reduce28DeviceReduceSingleTileKernelINS2_10policy_hubIfyN4cuda3std3__44plusIfEEE10Policy1000EN6thrust24THRUST_300001_SM_1000_NS6detail15normal_iteratorINSD_10device_ptrIfEEEEPfyS9_ffNS7_10__identityEEEvT0_T1_T2_T3_T4_T6_,@function
        .size           _ZN3cub18CUB_300001_SM_10006detail6reduce28DeviceReduceSingleTileKernelINS2_10policy_hubIfyN4cuda3std3__44plusIfEEE10Policy1000EN6thrust24THRUST_300001_SM_1000_NS6detail15normal_iteratorINSD_10device_ptrIfEEEEPfyS9_ffNS7_10__identityEEEvT0_T1_T2_T3_T4_T6_,(.L_x_238 - _ZN3cub18CUB_300001_SM_10006detail6reduce28DeviceReduceSingleTileKernelINS2_10policy_hubIfyN4cuda3std3__44plusIfEEE10Policy1000EN6thrust24THRUST_300001_SM_1000_NS6detail15normal_iteratorINSD_10device_ptrIfEEEEPfyS9_ffNS7_10__identityEEEvT0_T1_T2_T3_T4_T6_)
        .other          _ZN3cub18CUB_300001_SM_10006detail6reduce28DeviceReduceSingleTileKernelINS2_10policy_hubIfyN4cuda3std3__44plusIfEEE10Policy1000EN6thrust24THRUST_300001_SM_1000_NS6detail15normal_iteratorINSD_10device_ptrIfEEEEPfyS9_ffNS7_10__identityEEEvT0_T1_T2_T3_T4_T6_,@"STO_CUDA_ENTRY STV_DEFAULT"
_ZN3cub18CUB_300001_SM_10006detail6reduce28DeviceReduceSingleTileKernelINS2_10policy_hubIfyN4cuda3std3__44plusIfEEE10Policy1000EN6thrust24THRUST_300001_SM_1000_NS6detail15normal_iteratorINSD_10device_ptrIfEEEEPfyS9_ffNS7_10__identityEEEvT0_T1_T2_T3_T4_T6_:
.text._ZN3cub18CUB_300001_SM_10006detail6reduce28DeviceReduceSingleTileKernelINS2_10policy_hubIfyN4cuda3std3__44plusIfEEE10Policy1000EN6thrust24THRUST_300001_SM_1000_NS6detail15normal_iteratorINSD_10device_ptrIfEEEEPfyS9_ffNS7_10__identityEEEvT0_T1_T2_T3_T4_T6_:
[----:B------:R-:W-:Y:S01]  /*0000*/  LDC R1, c[0x0][0x37c] ;  /* 0x0000df00ff017b82 */ /* 0x000fe20000000800 */
[----:B------:R-:W0:Y:S01]  /*0010*/  LDCU.64 UR4, c[0x0][0x390] ;  /* 0x00007200ff0477ac */ /* 0x000e220008000a00 */
[----:B------:R-:W1:Y:S01]  /*0020*/  LDCU.64 UR6, c[0x0][0x358] ;  /* 0x00006b00ff0677ac */ /* 0x000e620008000a00 */
[----:B0-----:R-:W-:Y:S01]  /*0030*/  MOV R4, UR4 ;  /* 0x0000000400047c02 */ /* 0x001fe20008000f00 */
[----:B------:R-:W-:-:S03]  /*0040*/  IMAD.U32 R0, RZ, RZ, UR5 ;  /* 0x00000005ff007e24 */ /* 0x000fc6000f8e00ff */
[----:B------:R-:W-:-:S04]  /*0050*/  ISETP.NE.U32.AND P0, PT, R4, RZ, PT ;  /* 0x000000ff0400720c */ /* 0x000fc80003f05070 */
[----:B------:R-:W-:-:S13]  /*0060*/  ISETP.NE.AND.EX P0, PT, R0, RZ, PT, P0 ;  /* 0x000000ff0000720c */ /* 0x000fda0003f05300 */
        /* <DEDUP_REMOVED lines=8> */
.L_x_86:
[----:B------:R-:W-:Y:S01]  /*00f0*/  ISETP.GT.U32.AND P0, PT, R4, 0xfff, PT ;  /* 0x00000fff0400780c */ /* 0x000fe20003f04070 */
[----:B------:R-:W-:Y:S03]  /*0100*/  BSSY.RECONVERGENT B0, `(.L_x_87) ;  /* 0x00001f3000007945 */ /* 0x000fe60003800200 */
[----:B------:R-:W-:-:S13]  /*0110*/  ISETP.GT.U32.AND.EX P0, PT, R0, RZ, PT, P0 ;  /* 0x000000ff0000720c */ /* 0x000fda0003f04100 */
[----:B------:R-:W-:Y:S05]  /*0120*/  @P0 BRA `(.L_x_88) ;  /* 0x0000000c00ac0947 */ /* 0x000fea0003800000 */
[----:B------:R-:W0:Y:S01]  /*0130*/  S2R R5, SR_TID.X ;  /* 0x0000000000057919 */ /* 0x000e220000002100 */
[----:B------:R-:W-:Y:S01]  /*0140*/  BSSY.RECONVERGENT B1, `(.L_x_89) ;  /* 0x0000009000017945 */ /* 0x000fe20003800200 */
[----:B------:R-:W-:Y:S01]  /*0150*/  HFMA2 R6, -RZ, RZ, 0, 0 ;  /* 0x00000000ff067431 */ /* 0x000fe200000001ff */
[----:B0-----:R-:W-:Y:S01]  /*0160*/  ISETP.GE.U32.AND P0, PT, R5, R4, PT ;  /* 0x000000040500720c */ /* 0x001fe20003f06070 */
[----:B------:R-:W-:-:S12]  /*0170*/  IMAD.MOV.U32 R7, RZ, RZ, R5 ;  /* 0x000000ffff077224 */ /* 0x000fd800078e0005 */
[----:B------:R-:W-:Y:S05]  /*0180*/  @P0 BRA `(.L_x_90) ;  /* 0x0000000000100947 */ /* 0x000fea0003800000 */
[----:B------:R-:W0:Y:S02]  /*0190*/  LDC.64 R2, c[0x0][0x380] ;  /* 0x0000e000ff027b82 */ /* 0x000e240000000a00 */
[----:B0-----:R-:W-:-:S05]  /*01a0*/  IMAD.WIDE.U32 R2, R5, 0x4, R2 ;  /* 0x0000000405027825 */ /* 0x001fca00078e0002 */
[----:B------:R0:W5:Y:S01]  /*01b0*/  LDG.E R6, desc[UR6][R2.64] ;  /* 0x0000000602067981 */ /* 0x000162000c1e1900 */
[----:B------:R-:W-:-:S07]  /*01c0*/  IADD3 R7, PT, PT, R5, 0x100, RZ ;  /* 0x0000010005077810 */ /* 0x000fce0007ffe0ff */
.L_x_90:
[----:B------:R-:W-:Y:S05]  /*01d0*/  BSYNC.RECONVERGENT B1 ;  /* 0x0000000000017941 */ /* 0x000fea0003800200 */
.L_x_89:
[----:B------:R-:W-:Y:S01]  /*01e0*/  ISETP.GE.U32.AND P0, PT, R7, R4, PT ;  /* 0x000000040700720c */ /* 0x000fe20003f06070 */
[----:B------:R-:W-:-:S12]  /*01f0*/  BSSY.RECONVERGENT B1, `(.L_x_91) ;  /* 0x000006d000017945 */ /* 0x000fd80003800200 */
[----:B------:R-:W-:Y:S05]  /*0200*/  @P0 BRA `(.L_x_92) ;  /* 0x0000000400ac0947 */ /* 0x000fea0003800000 */
[----:B0-----:R-:W-:Y:S01]  /*0210*/  LOP3.LUT R3, RZ, R7, RZ, 0x33, !PT ;  /* 0x00000007ff037212 */ /* 0x001fe200078e33ff */
[----:B------:R-:W-:Y:S04]  /*0220*/  BSSY.RECONVERGENT B2, `(.L_x_93) ;  /* 0x0000033000027945 */ /* 0x000fe80003800200 */
[----:B------:R-:W-:-:S05]  /*0230*/  IMAD.IADD R3, R3, 0x1, R4 ;  /* 0x0000000103037824 */ /* 0x000fca00078e0204 */
[C---:B------:R-:W-:Y:S02]  /*0240*/  ISETP.GE.U32.AND P0, PT, R3.reuse, 0xf00, PT ;  /* 0x00000f000300780c */ /* 0x040fe40003f06070 */
[----:B------:R-:W-:-:S04]  /*0250*/  LEA.HI R8, R3, 0x1, RZ, 0x18 ;  /* 0x0000000103087811 */ /* 0x000fc800078fc0ff */
[----:B------:R-:W-:-:S04]  /*0260*/  LOP3.LUT R22, R8, 0xf, RZ, 0xc0, !PT ;  /* 0x0000000f08167812 */ /* 0x000fc800078ec0ff */
[----:B------:R-:W-:-:S03]  /*0270*/  ISETP.NE.AND P1, PT, R22, RZ, PT ;  /* 0x000000ff1600720c */ /* 0x000fc60003f25270 */
[----:B------:R-:W-:Y:S10]  /*0280*/  @!P0 BRA `(.L_x_94) ;  /* 0x0000000000b08947 */ /* 0x000ff40003800000 */
[----:B------:R-:W0:Y:S01]  /*0290*/  LDC.64 R2, c[0x0][0x380] ;  /* 0x0000e000ff027b82 */ /* 0x000e220000000a00 */
[----:B------:R-:W-:-:S04]  /*02a0*/  LOP3.LUT R9, R8, 0x1fffff0, RZ, 0xc0, !PT ;  /* 0x01fffff008097812 */ /* 0x000fc800078ec0ff */
[----:B------:R-:W-:Y:S01]  /*02b0*/  IADD3 R9, PT, PT, -R9, RZ, RZ ;  /* 0x000000ff09097210 */ /* 0x000fe20007ffe1ff */
[----:B0-----:R-:W-:-:S03]  /*02c0*/  IMAD.WIDE.U32 R2, R7, 0x4, R2 ;  /* 0x0000000407027825 */ /* 0x001fc600078e0002 */
[----:B------:R-:W-:-:S05]  /*02d0*/  IADD3 R2, P0, PT, R2, 0x2000, RZ ;  /* 0x0000200002027810 */ /* 0x000fca0007f1e0ff */
[----:B------:R-:W-:-:S08]  /*02e0*/  IMAD.X R3, RZ, RZ, R3, P0 ;  /* 0x000000ffff037224 */ /* 0x000fd000000e0603 */
.L_x_95:
        /* <DEDUP_REMOVED lines=38> */
.L_x_94:
[----:B------:R-:W-:Y:S05]  /*0550*/  BSYNC.RECONVERGENT B2 ;  /* 0x0000000000027941 */ /* 0x000fea0003800200 */
.L_x_93:
[----:B------:R-:W-:Y:S05]  /*0560*/  @!P1 BRA `(.L_x_92) ;  /* 0x0000000000d49947 */ /* 0x000fea0003800000 */
[----:B------:R-:W-:Y:S01]  /*0570*/  ISETP.GE.U32.AND P0, PT, R22, 0x8, PT ;  /* 0x000000081600780c */ /* 0x000fe20003f06070 */
[----:B------:R-:W-:Y:S01]  /*0580*/  BSSY.RECONVERGENT B2, `(.L_x_96) ;  /* 0x0000017000027945 */ /* 0x000fe20003800200 */
[----:B------:R-:W-:-:S04]  /*0590*/  LOP3.LUT R11, R8, 0x7, RZ, 0xc0, !PT ;  /* 0x00000007080b7812 */ /* 0x000fc800078ec0ff */
[----:B------:R-:W-:-:S07]  /*05a0*/  ISETP.NE.AND P1, PT, R11, RZ, PT ;  /* 0x000000ff0b00720c */ /* 0x000fce0003f25270 */
[----:B------:R-:W-:Y:S06]  /*05b0*/  @!P0 BRA `(.L_x_97) ;  /* 0x00000000004c8947 */ /* 0x000fec0003800000 */
[----:B------:R-:W0:Y:S02]  /*05c0*/  LDC.64 R2, c[0x0][0x380] ;  /* 0x0000e000ff027b82 */ /* 0x000e240000000a00 */
[----:B0-----:R-:W-:-:S05]  /*05d0*/  IMAD.WIDE R2, R7, 0x4, R2 ;  /* 0x0000000407027825 */ /* 0x001fca00078e0202 */
        /* <DEDUP_REMOVED lines=17> */
.L_x_97:
[----:B------:R-:W-:Y:S05]  /*06f0*/  BSYNC.RECONVERGENT B2 ;  /* 0x0000000000027941 */ /* 0x000fea0003800200 */
.L_x_96:
        /* <DEDUP_REMOVED lines=17> */
.L_x_99:
[----:B------:R-:W-:Y:S05]  /*0810*/  BSYNC.RECONVERGENT B2 ;  /* 0x0000000000027941 */ /* 0x000fea0003800200 */
.L_x_98:
[----:B------:R-:W-:Y:S05]  /*0820*/  @!P1 BRA `(.L_x_92) ;  /* 0x0000000000249947 */ /* 0x000fea0003800000 */
[----:B------:R-:W0:Y:S01]  /*0830*/  LDC.64 R8, c[0x0][0x380] ;  /* 0x0000e000ff087b82 */ /* 0x000e220000000a00 */
[----:B------:R-:W-:-:S07]  /*0840*/  IMAD.MOV R10, RZ, RZ, -R10 ;  /* 0x000000ffff0a7224 */ /* 0x000fce00078e0a0a */
.L_x_100:
[----:B0-----:R-:W-:-:S06]  /*0850*/  IMAD.WIDE R2, R7, 0x4, R8 ;  /* 0x0000000407027825 */ /* 0x001fcc00078e0208 */
[----:B------:R-:W2:Y:S01]  /*0860*/  LDG.E R3, desc[UR6][R2.64] ;  /* 0x0000000602037981 */ /* 0x000ea2000c1e1900 */
[----:B------:R-:W-:Y:S01]  /*0870*/  IADD3 R10, PT, PT, R10, 0x1, RZ ;  /* 0x000000010a0a7810 */ /* 0x000fe20007ffe0ff */
[----:B------:R-:W-:-:S03]  /*0880*/  VIADD R7, R7, 0x100 ;  /* 0x0000010007077836 */ /* 0x000fc60000000000 */
[----:B------:R-:W-:Y:S01]  /*0890*/  ISETP.NE.AND P0, PT, R10, RZ, PT ;  /* 0x000000ff0a00720c */ /* 0x000fe20003f05270 */
[----:B--2--5:R-:W-:-:S12]  /*08a0*/  FADD R6, R3, R6 ;  /* 0x0000000603067221 */ /* 0x024fd80000000000 */
[----:B------:R-:W-:Y:S05]  /*08b0*/  @P0 BRA `(.L_x_100) ;  /* 0xfffffffc00e40947 */ /* 0x000fea000383ffff */
.L_x_92:
[----:B------:R-:W-:Y:S05]  /*08c0*/  BSYNC.RECONVERGENT B1 ;  /* 0x0000000000017941 */ /* 0x000fea0003800200 */
.L_x_91:
[----:B------:R-:W-:Y:S02]  /*08d0*/  ISETP.GE.U32.AND P0, PT, R4, 0x100, PT ;  /* 0x000001000400780c */ /* 0x000fe40003f06070 */
[----:B-----5:R-:W-:Y:S02]  /*08e0*/  MOV R9, R6 ;  /* 0x0000000600097202 */ /* 0x020fe40000000f00 */
[----:B------:R-:W-:-:S13]  /*08f0*/  ISETP.GE.U32.AND.EX P0, PT, R0, RZ, PT, P0 ;  /* 0x000000ff0000720c */ /* 0x000fda0003f06100 */
[----:B------:R-:W-:Y:S05]  /*0900*/  @!P0 BRA `(.L_x_101) ;  /* 0x0000000000ac8947 */ /* 0x000fea0003800000 */
[----:B------:R-:W1:Y:S01]  /*0910*/  S2R R6, SR_LANEID ;  /* 0x0000000000067919 */ /* 0x000e620000000000 */
[----:B------:R-:W-:Y:S01]  /*0920*/  ISETP.NE.AND P5, PT, R5, RZ, PT ;  /* 0x000000ff0500720c */ /* 0x000fe20003fa5270 */
        /* <DEDUP_REMOVED lines=14> */
[----:B-1----:R-:W-:-:S05]  /*0a10*/  @!P1 LEA R7, R7, R4, 0x18 ;  /* 0x0000000407079211 */ /* 0x002fca00078ec0ff */
[----:B------:R-:W-:-:S03]  /*0a20*/  @!P1 IMAD.IADD R2, R2, 0x1, R7 ;  /* 0x0000000102029824 */ /* 0x000fc600078e0207 */
[----:B0-----:R-:W-:Y:S01]  /*0a30*/  @!P0 FADD R0, R0, R3 ;  /* 0x0000000300008221 */ /* 0x001fe20000000000 */
[----:B------:R-:W-:-:S04]  /*0a40*/  ISETP.GT.AND P0, PT, R6, 0x17, PT ;  /* 0x000000170600780c */ /* 0x000fc80003f04270 */
[----:B------:R-:W0:Y:S09]  /*0a50*/  SHFL.DOWN PT, R3, R0, 0x8, 0x1f ;  /* 0x09001f0000037f89 */ /* 0x000e3200000e0000 */
[----:B0-----:R-:W-:Y:S01]  /*0a60*/  @!P0 FADD R0, R0, R3 ;  /* 0x0000000300008221 */ /* 0x001fe20000000000 */
[----:B------:R-:W-:-:S04]  /*0a70*/  ISETP.GT.AND P0, PT, R6, 0xf, PT ;  /* 0x0000000f0600780c */ /* 0x000fc80003f04270 */
[----:B------:R-:W0:Y:S02]  /*0a80*/  SHFL.DOWN PT, R3, R0, 0x10, 0x1f ;  /* 0x0a001f0000037f89 */ /* 0x000e2400000e0000 */
[----:B0-----:R-:W-:-:S05]  /*0a90*/  FADD R3, R0, R3 ;  /* 0x0000000300037221 */ /* 0x001fca0000000000 */
[----:B------:R1:W-:Y:S01]  /*0aa0*/  @!P1 STS [R2+0x8], R3 ;  /* 0x0000080302009388 */ /* 0x0003e20000000800 */
[----:B------:R-:W-:Y:S01]  /*0ab0*/  FSEL R8, R0, R3, P0 ;  /* 0x0000000300087208 */ /* 0x000fe20000000000 */
[----:B------:R-:W-:Y:S06]  /*0ac0*/  BAR.SYNC.DEFER_BLOCKING 0x0 ;  /* 0x0000000000007b1d */ /* 0x000fec0000010000 */
[----:B------:R-:W-:Y:S05]  /*0ad0*/  @P5 BRA `(.L_x_102) ;  /* 0x0000001400545947 */ /* 0x000fea0003800000 */
[----:B------:R-:W0:Y:S01]  /*0ae0*/  S2UR UR5, SR_CgaCtaId ;  /* 0x00000000000579c3 */ /* 0x000e220000008800 */
[----:B------:R-:W-:Y:S02]  /*0af0*/  UMOV UR4, 0x400 ;  /* 0x0000040000047882 */ /* 0x000fe40000000000 */
[----:B0-----:R-:W-:-:S09]  /*0b00*/  ULEA UR4, UR5, UR4, 0x18 ;  /* 0x0000000405047291 */ /* 0x001fd2000f8ec0ff */
[----:B-1----:R-:W0:Y:S04]  /*0b10*/  LDS R3, [UR4+0xc] ;  /* 0x00000c04ff037984 */ /* 0x002e280008000800 */
        /* <DEDUP_REMOVED lines=10> */
.L_x_101:
[----:B------:R-:W1:Y:S01]  /*0bc0*/  S2R R8, SR_LANEID ;  /* 0x0000000000087919 */ /* 0x000e620000000000 */
[C---:B0-----:R-:W-:Y:S02]  /*0bd0*/  LOP3.LUT R2, R5.reuse, 0x3e0, RZ, 0xc0, !PT ;  /* 0x000003e005027812 */ /* 0x041fe400078ec0ff */
[----:B------:R-:W-:Y:S02]  /*0be0*/  ISETP.NE.AND P5, PT, R5, RZ, PT ;  /* 0x000000ff0500720c */ /* 0x000fe40003fa5270 */
[----:B------:R-:W-:Y:S02]  /*0bf0*/  LOP3.LUT R7, RZ, R2, RZ, 0x33, !PT ;  /* 0x00000002ff077212 */ /* 0x000fe400078e33ff */
[----:B------:R-:W-:-:S03]  /*0c00*/  IADD3 R3, PT, PT, R2, 0x20, RZ ;  /* 0x0000002002037810 */ /* 0x000fc60007ffe0ff */
[----:B------:R-:W-:Y:S01]  /*0c10*/  IMAD.IADD R7, R7, 0x1, R4 ;  /* 0x0000000107077824 */ /* 0x000fe200078e0204 */
[----:B------:R-:W-:-:S04]  /*0c20*/  ISETP.GT.U32.AND P0, PT, R3, R4, PT ;  /* 0x000000040300720c */ /* 0x000fc80003f04070 */
[----:B------:R-:W-:-:S05]  /*0c30*/  SEL R7, R7, 0x1f, P0 ;  /* 0x0000001f07077807 */ /* 0x000fca0000000000 */
[----:B------:R-:W0:Y:S01]  /*0c40*/  SHFL.DOWN PT, R2, R9, 0x1, R7 ;  /* 0x0820000009027989 */ /* 0x000e2200000e0007 */
[C---:B-1----:R-:W-:Y:S02]  /*0c50*/  ISETP.GE.AND P0, PT, R8.reuse, R7, PT ;  /* 0x000000070800720c */ /* 0x042fe40003f06270 */
[C---:B------:R-:W-:Y:S02]  /*0c60*/  IADD3 R6, PT, PT, R8.reuse, 0x2, RZ ;  /* 0x0000000208067810 */ /* 0x040fe40007ffe0ff */
[----:B------:R-:W-:-:S09]  /*0c70*/  ISETP.NE.AND P1, PT, R8, RZ, PT ;  /* 0x000000ff0800720c */ /* 0x000fd20003f25270 */
[----:B0-----:R-:W-:Y:S01]  /*0c80*/  @!P0 FADD R9, R2, R9 ;  /* 0x0000000902098221 */ /* 0x001fe20000000000 */
[----:B------:R-:W-:Y:S01]  /*0c90*/  ISETP.GT.AND P0, PT, R6, R7, PT ;  /* 0x000000070600720c */ /* 0x000fe20003f04270 */
[----:B------:R-:W-:Y:S02]  /*0ca0*/  VIADD R6, R8, 0x4 ;  /* 0x0000000408067836 */ /* 0x000fe40000000000 */
[----:B------:R-:W0:Y:S01]  /*0cb0*/  @!P1 S2R R11, SR_CgaCtaId ;  /* 0x00000000000b9919 */ /* 0x000e220000008800 */
[----:B------:R-:W-:Y:S01]  /*0cc0*/  @!P1 SHF.R.U32.HI R3, RZ, 0x3, R5 ;  /* 0x00000003ff039819 */ /* 0x000fe20000011605 */
[----:B------:R-:W1:Y:S03]  /*0cd0*/  SHFL.DOWN PT, R2, R9, 0x2, R7 ;  /* 0x0840000009027989 */ /* 0x000e6600000e0007 */
[----:B------:R-:W-:-:S05]  /*0ce0*/  @!P1 LOP3.LUT R3, R3, 0x7c, RZ, 0xc0, !PT ;  /* 0x0000007c03039812 */ /* 0x000fca00078ec0ff */
[----:B-1----:R-:W-:Y:S01]  /*0cf0*/  @!P0 FADD R9, R9, R2 ;  /* 0x0000000209098221 */ /* 0x002fe20000000000 */
[-C--:B------:R-:W-:Y:S02]  /*0d00*/  ISETP.GT.AND P0, PT, R6, R7.reuse, PT ;  /* 0x000000070600720c */ /* 0x080fe40003f04270 */
[----:B------:R-:W-:Y:S02]  /*0d10*/  IADD3 R6, PT, PT, R8, 0x8, RZ ;  /* 0x0000000808067810 */ /* 0x000fe40007ffe0ff */
[----:B------:R-:W1:Y:S09]  /*0d20*/  SHFL.DOWN PT, R2, R9, 0x4, R7 ;  /* 0x0880000009027989 */ /* 0x000e7200000e0007 */
[----:B-1----:R-:W-:Y:S01]  /*0d30*/  @!P0 FADD R9, R9, R2 ;  /* 0x0000000209098221 */ /* 0x002fe20000000000 */
[----:B------:R-:W-:Y:S01]  /*0d40*/  ISETP.GT.AND P0, PT, R6, R7, PT ;  /* 0x000000070600720c */ /* 0x000fe20003f04270 */
[----:B------:R-:W-:-:S03]  /*0d50*/  VIADD R6, R8, 0x10 ;  /* 0x0000001008067836 */ /* 0x000fc60000000000 */
[----:B------:R-:W1:Y:S09]  /*0d60*/  SHFL.DOWN PT, R2, R9, 0x8, R7 ;  /* 0x0900000009027989 */ /* 0x000e7200000e0007 */
[----:B-1----:R-:W-:Y:S01]  /*0d70*/  @!P0 FADD R9, R9, R2 ;  /* 0x0000000209098221 */ /* 0x002fe20000000000 */
[----:B------:R-:W-:-:S02]  /*0d80*/  ISETP.GT.AND P0, PT, R6, R7, PT ;  /* 0x000000070600720c */ /* 0x000fc40003f04270 */
[----:B------:R-:W-:Y:S02]  /*0d90*/  @!P1 MOV R6, 0x400 ;  /* 0x0000040000069802 */ /* 0x000fe40000000f00 */
[----:B------:R-:W1:Y:S02]  /*0da0*/  SHFL.DOWN PT, R2, R9, 0x10, R7 ;  /* 0x0a00000009027989 */ /* 0x000e6400000e0007 */
[----:B0-----:R-:W-:-:S04]  /*0db0*/  @!P1 LEA R6, R11, R6, 0x18 ;  /* 0x000000060b069211 */ /* 0x001fc800078ec0ff */
[----:B------:R-:W-:-:S03]  /*0dc0*/  @!P1 IADD3 R3, PT, PT, R3, R6, RZ ;  /* 0x0000000603039210 */ /* 0x000fc60007ffe0ff */
[----:B-1----:R-:W-:-:S04]  /*0dd0*/  @!P0 FADD R9, R9, R2 ;  /* 0x0000000209098221 */ /* 0x002fc80000000000 */
[----:B------:R-:W-:-:S05]  /*0de0*/  IMAD.MOV.U32 R8, RZ, RZ, R9 ;  /* 0x000000ffff087224 */ /* 0x000fca00078e0009 */
[----:B------:R0:W-:Y:S01]  /*0df0*/  @!P1 STS [R3+0x8], R8 ;  /* 0x0000080803009388 */ /* 0x0001e20000000800 */
[----:B------:R-:W-:Y:S06]  /*0e00*/  BAR.SYNC.DEFER_BLOCKING 0x0 ;  /* 0x0000000000007b1d */ /* 0x000fec0000010000 */
[----:B------:R-:W-:Y:S05]  /*0e10*/  @P5 BRA `(.L_x_102) ;  /* 0x0000001000845947 */ /* 0x000fea0003800000 */
[----:B------:R-:W1:Y:S01]  /*0e20*/  S2UR UR5, SR_CgaCtaId ;  /* 0x00000000000579c3 */ /* 0x000e620000008800 */
[----:B------:R-:W-:Y:S01]  /*0e30*/  UMOV UR4, 0x400 ;  /* 0x0000040000047882 */ /* 0x000fe20000000000 */
[C---:B------:R-:W-:Y:S02]  /*0e40*/  ISETP.GT.U32.AND P3, PT, R4.reuse, 0x20, PT ;  /* 0x000000200400780c */ /* 0x040fe40003f64070 */
[----:B------:R-:W-:Y:S02]  /*0e50*/  ISETP.GT.U32.AND P1, PT, R4, 0x40, PT ;  /* 0x000000400400780c */ /* 0x000fe40003f24070 */
[----:B------:R-:W-:Y:S02]  /*0e60*/  ISETP.GT.U32.AND.EX P3, PT, R0, RZ, PT, P3 ;  /* 0x000000ff0000720c */ /* 0x000fe40003f64130 */
[----:B------:R-:W-:Y:S02]  /*0e70*/  ISETP.GT.U32.AND P0, PT, R4, 0x60, PT ;  /* 0x000000600400780c */ /* 0x000fe40003f04070 */
[----:B------:R-:W-:-:S02]  /*0e80*/  ISETP.GT.U32.AND.EX P1, PT, R0, RZ, PT, P1 ;  /* 0x000000ff0000720c */ /* 0x000fc40003f24110 */
[----:B------:R-:W-:Y:S02]  /*0e90*/  ISETP.GT.U32.AND P2, PT, R4, 0x80, PT ;  /* 0x000000800400780c */ /* 0x000fe40003f44070 */
[----:B------:R-:W-:Y:S02]  /*0ea0*/  ISETP.GT.U32.AND.EX P0, PT, R0, RZ, PT, P0 ;  /* 0x000000ff0000720c */ /* 0x000fe40003f04100 */
[----:B------:R-:W-:Y:S02]  /*0eb0*/  ISETP.GT.U32.AND P4, PT, R4, 0xa0, PT ;  /* 0x000000a00400780c */ /* 0x000fe40003f84070 */
[C---:B------:R-:W-:Y:S02]  /*0ec0*/  ISETP.GT.U32.AND.EX P2, PT, R0.reuse, RZ, PT, P2 ;  /* 0x000000ff0000720c */ /* 0x040fe40003f44120 */
[----:B------:R-:W-:Y:S01]  /*0ed0*/  ISETP.GT.U32.AND.EX P4, PT, R0, RZ, PT, P4 ;  /* 0x000000ff0000720c */ /* 0x000fe20003f84140 */
[----:B-1----:R-:W-:-:S09]  /*0ee0*/  ULEA UR4, UR5, UR4, 0x18 ;  /* 0x0000000405047291 */ /* 0x002fd2000f8ec0ff */
[----:B0-----:R-:W0:Y:S04]  /*0ef0*/  LDS R3, [UR4+0xc] ;  /* 0x00000c04ff037984 */ /* 0x001e280008000800 */
[----:B------:R-:W1:Y:S04]  /*0f00*/  LDS.128 R12, [UR4+0x10] ;  /* 0x00001004ff0c7984 */ /* 0x000e680008000c00 */
[----:B------:R-:W2:Y:S01]  /*0f10*/  LDS.64 R6, [UR4+0x20] ;  /* 0x00002004ff067984 */ /* 0x000ea20008000a00 */
[----:B0-----:R-:W-:Y:S01]  /*0f20*/  @P3 FADD R8, R8, R3 ;  /* 0x0000000308083221 */ /* 0x001fe20000000000 */
[----:B------:R-:W-:-:S03]  /*0f30*/  ISETP.GT.U32.AND P3, PT, R4, 0xc0, PT ;  /* 0x000000c00400780c */ /* 0x000fc60003f64070 */
[----:B-1----:R-:W-:Y:S01]  /*0f40*/  @P1 FADD R8, R8, R12 ;  /* 0x0000000c08081221 */ /* 0x002fe20000000000 */
[----:B------:R-:W-:Y:S02]  /*0f50*/  ISETP.GT.U32.AND P1, PT, R4, 0xe0, PT ;  /* 0x000000e00400780c */ /* 0x000fe40003f24070 */
[----:B------:R-:W-:Y:S01]  /*0f60*/  ISETP.GT.U32.AND.EX P3, PT, R0, RZ, PT, P3 ;  /* 0x000000ff0000720c */ /* 0x000fe20003f64130 */
[----:B------:R-:W-:Y:S01]  /*0f70*/  @P0 FADD R8, R8, R13 ;  /* 0x0000000d08080221 */ /* 0x000fe20000000000 */
[----:B------:R-:W-:-:S03]  /*0f80*/  ISETP.GT.U32.AND.EX P1, PT, R0, RZ, PT, P1 ;  /* 0x000000ff0000720c */ /* 0x000fc60003f24110 */
[----:B------:R-:W-:-:S04]  /*0f90*/  @P2 FADD R8, R8, R14 ;  /* 0x0000000e08082221 */ /* 0x000fc80000000000 */
[----:B------:R-:W-:-:S04]  /*0fa0*/  @P4 FADD R8, R8, R15 ;  /* 0x0000000f08084221 */ /* 0x000fc80000000000 */
[----:B--2---:R-:W-:-:S04]  /*0fb0*/  @P3 FADD R8, R8, R6 ;  /* 0x0000000608083221 */ /* 0x004fc80000000000 */
[----:B------:R-:W-:Y:S01]  /*0fc0*/  @P1 FADD R8, R8, R7 ;  /* 0x0000000708081221 */ /* 0x000fe20000000000 */
[----:B------:R-:W-:Y:S06]  /*0fd0*/  BRA `(.L_x_102) ;  /* 0x0000001000147947 */ /* 0x000fec0003800000 */
.L_x_88:
[----:B------:R-:W0:Y:S01]  /*0fe0*/  S2R R8, SR_TID.X ;  /* 0x0000000000087919 */ /* 0x000e220000002100 */
[----:B------:R-:W0:Y:S02]  /*0ff0*/  LDC.64 R2, c[0x0][0x380] ;  /* 0x0000e000ff027b82 */ /* 0x000e240000000a00 */
[----:B0-----:R-:W-:-:S05]  /*1000*/  IMAD.WIDE.U32 R2, R8, 0x4, R2 ;  /* 0x0000000408027825 */ /* 0x001fca00078e0002 */
        /* <DEDUP_REMOVED lines=16> */
[----:B--2---:R-:W-:Y:S01]  /*1110*/  FADD R9, R9, R12 ;  /* 0x0000000c09097221 */ /* 0x004fe20000000000 */
[----:B---3--:R-:W-:Y:S01]  /*1120*/  FADD R14, R11, R14 ;  /* 0x0000000e0b0e7221 */ /* 0x008fe20000000000 */
[----:B------:R-:W-:-:S03]  /*1130*/  HFMA2 R11, -RZ, RZ, 0, 0.00048828125 ;  /* 0x00001000ff0b7431 */ /* 0x000fc600000001ff */
[----:B------:R-:W-:Y:S01]  /*1140*/  FADD R14, R9, R14 ;  /* 0x0000000e090e7221 */ /* 0x000fe20000000000 */
[----:B------:R-:W-:Y:S01]  /*1150*/  IADD3 R9, P1, PT, R4, -0x1000, RZ ;  /* 0xfffff00004097810 */ /* 0x000fe20007f3e0ff */
[----:B----4-:R-:W-:-:S03]  /*1160*/  FADD R13, R13, R16 ;  /* 0x000000100d0d7221 */ /* 0x010fc60000000000 */
[----:B------:R-:W-:Y:S02]  /*1170*/  ISETP.GE.U32.AND P0, PT, R9, 0x1000, PT ;  /* 0x000010000900780c */ /* 0x000fe40003f06070 */
[----:B------:R-:W-:-:S04]  /*1180*/  IADD3.X R12, PT, PT, R0, -0x1, RZ, P1, !PT ;  /* 0xffffffff000c7810 */ /* 0x000fc80000ffe4ff */
[----:B------:R-:W-:Y:S01]  /*1190*/  ISETP.GE.U32.AND.EX P0, PT, R12, RZ, PT, P0 ;  /* 0x000000ff0c00720c */ /* 0x000fe20003f06100 */
        /* <DEDUP_REMOVED lines=11> */
[----:B------:R-:W-:Y:S01]  /*1250*/  IMAD.MOV.U32 R13, RZ, RZ, RZ ;  /* 0x000000ffff0d7224 */ /* 0x000fe200078e00ff */
[----:B------:R-:W-:Y:S06]  /*1260*/  @!P0 BRA `(.L_x_103) ;  /* 0x0000000000c08947 */ /* 0x000fec0003800000 */
[----:B------:R-:W0:Y:S01]  /*1270*/  LDC.64 R4, c[0x0][0x390] ;  /* 0x0000e400ff047b82 */ /* 0x000e220000000a00 */
[----:B------:R-:W-:Y:S01]  /*1280*/  MOV R11, 0x1000 ;  /* 0x00001000000b7802 */ /* 0x000fe20000000f00 */
[----:B------:R-:W-:-:S07]  /*1290*/  IMAD.MOV.U32 R13, RZ, RZ, RZ ;  /* 0x000000ffff0d7224 */ /* 0x000fce00078e00ff */
.L_x_105:
[----:B------:R-:W-:-:S04]  /*12a0*/  LEA R6, P0, R11, R2, 0x2 ;  /* 0x000000020b067211 */ /* 0x000fc800078010ff */
[----:B------:R-:W-:-:S05]  /*12b0*/  LEA.HI.X R7, R11, R3, R13, 0x2, P0 ;  /* 0x000000030b077211 */ /* 0x000fca00000f140d */
[----:B------:R-:W2:Y:S04]  /*12c0*/  LDG.E R0, desc[UR6][R6.64+0x2400] ;  /* 0x0024000606007981 */ /* 0x000ea8000c1e1900 */
[----:B------:R-:W2:Y:S04]  /*12d0*/  LDG.E R15, desc[UR6][R6.64+0x2800] ;  /* 0x00280006060f7981 */ /* 0x000ea8000c1e1900 */
        /* <DEDUP_REMOVED lines=13> */
[----:B------:R0:W5:Y:S02]  /*13b0*/  LDG.E R20, desc[UR6][R6.64+0x3c00] ;  /* 0x003c000606147981 */ /* 0x000164000c1e1900 */
[----:B0-----:R-:W-:-:S04]  /*13c0*/  IADD3 R6, P1, PT, -R11, R4, RZ ;  /* 0x000000040b067210 */ /* 0x001fc80007f3e1ff */
[----:B------:R-:W-:Y:S01]  /*13d0*/  ISETP.GE.U32.AND P0, PT, R6, 0x1000, PT ;  /* 0x000010000600780c */ /* 0x000fe20003f06070 */
[----:B--2---:R-:W-:Y:S01]  /*13e0*/  FADD R15, R0, R15 ;  /* 0x0000000f000f7221 */ /* 0x004fe20000000000 */
[----:B------:R-:W-:-:S04]  /*13f0*/  MOV R0, R5 ;  /* 0x0000000500007202 */ /* 0x000fc80000000f00 */
[----:B------:R-:W-:Y:S01]  /*1400*/  IADD3.X R6, PT, PT, ~R13, R0, RZ, P1, !PT ;  /* 0x000000000d067210 */ /* 0x000fe20000ffe5ff */
[----:B---3--:R-:W-:-:S03]  /*1410*/  FADD R10, R27, R10 ;  /* 0x0000000a1b0a7221 */ /* 0x008fc60000000000 */
[----:B------:R-:W-:Y:S01]  /*1420*/  ISETP.GE.U32.AND.EX P0, PT, R6, RZ, PT, P0 ;  /* 0x000000ff0600720c */ /* 0x000fe20003f06100 */
[----:B----4-:R-:W-:-:S04]  /*1430*/  FADD R29, R26, R29 ;  /* 0x0000001d1a1d7221 */ /* 0x010fc80000000000 */
[----:B------:R-:W-:Y:S01]  /*1440*/  FADD R10, R10, R29 ;  /* 0x0000001d0a0a7221 */ /* 0x000fe20000000000 */
[----:B-----5:R-:W-:Y:S01]  /*1450*/  FADD R24, R24, R25 ;  /* 0x0000001918187221 */ /* 0x020fe20000000000 */
[----:B------:R-:W-:-:S04]  /*1460*/  FADD R23, R23, R22 ;  /* 0x0000001617177221 */ /* 0x000fc80000000000 */
        /* <DEDUP_REMOVED lines=11> */
[----:B------:R-:W-:-:S05]  /*1520*/  IADD3 R11, P0, PT, R11, 0x1000, RZ ;  /* 0x000010000b0b7810 */ /* 0x000fca0007f1e0ff */
[----:B------:R-:W-:Y:S01]  /*1530*/  IMAD.X R13, RZ, RZ, R13, P0 ;  /* 0x000000ffff0d7224 */ /* 0x000fe200000e060d */
[----:B------:R-:W-:-:S04]  /*1540*/  ISETP.GT.U32.AND P0, PT, R11, R9, PT ;  /* 0x000000090b00720c */ /* 0x000fc80003f04070 */
[----:B------:R-:W-:-:S13]  /*1550*/  ISETP.GT.U32.AND.EX P0, PT, R13, R12, PT, P0 ;  /* 0x0000000c0d00720c */ /* 0x000fda0003f04100 */
[----:B------:R-:W-:Y:S05]  /*1560*/  @!P0 BRA `(.L_x_105) ;  /* 0xfffffffc004c8947 */ /* 0x000fea000383ffff */
.L_x_103:
[CC--:B------:R-:W-:Y:S01]  /*1570*/  IADD3 R3, PT, PT, -R11.reuse, R4.reuse, RZ ;  /* 0x000000040b037210 */ /* 0x0c0fe20007ffe1ff */
[----:B------:R-:W-:Y:S01]  /*1580*/  BSSY.RECONVERGENT B1, `(.L_x_104) ;  /* 0x0000080000017945 */ /* 0x000fe20003800200 */
[----:B------:R-:W-:Y:S02]  /*1590*/  ISETP.GE.U32.AND P1, PT, R11, R4, PT ;  /* 0x000000040b00720c */ /* 0x000fe40003f26070 */
[----:B------:R-:W-:-:S04]  /*15a0*/  ISETP.GE.AND P0, PT, R8, R3, PT ;  /* 0x000000030800720c */ /* 0x000fc80003f06270 */
[----:B------:R-:W-:-:S13]  /*15b0*/  ISETP.GE.U32.OR.EX P0, PT, R13, R0, P0, P1 ;  /* 0x000000000d00720c */ /* 0x000fda0000706510 */
[----:B------:R-:W-:Y:S05]  /*15c0*/  @P0 BRA `(.L_x_106) ;  /* 0x0000000400ec0947 */ /* 0x000fea0003800000 */
[----:B------:R-:W-:Y:S01]  /*15d0*/  LOP3.LUT R0, RZ, R8, RZ, 0x33, !PT ;  /* 0x00000008ff007212 */ /* 0x000fe200078e33ff */
[----:B------:R-:W-:Y:S03]  /*15e0*/  BSSY.RECONVERGENT B2, `(.L_x_107) ;  /* 0x0000038000027945 */ /* 0x000fe60003800200 */
[----:B------:R-:W-:-:S04]  /*15f0*/  IADD3 R0, PT, PT, -R11, R4, R0 ;  /* 0x000000040b007210 */ /* 0x000fc80007ffe100 */
[C---:B------:R-:W-:Y:S02]  /*1600*/  ISETP.GE.U32.AND P1, PT, R0.reuse, 0xf00, PT ;  /* 0x00000f000000780c */ /* 0x040fe40003f26070 */
[----:B------:R-:W-:Y:S02]  /*1610*/  LEA.HI R4, R0, 0x1, RZ, 0x18 ;  /* 0x0000000100047811 */ /* 0x000fe400078fc0ff */
[----:B------:R-:W-:Y:S02]  /*1620*/  MOV R0, R8 ;  /* 0x0000000800007202 */ /* 0x000fe40000000f00 */
[----:B------:R-:W-:-:S04]  /*1630*/  LOP3.LUT R24, R4, 0xf, RZ, 0xc0, !PT ;  /* 0x0000000f04187812 */ /* 0x000fc800078ec0ff */
[----:B------:R-:W-:-:S03]  /*1640*/  ISETP.NE.AND P0, PT, R24, RZ, PT ;  /* 0x000000ff1800720c */ /* 0x000fc60003f05270 */
[----:B------:R-:W-:Y:S10]  /*1650*/  @!P1 BRA `(.L_x_108) ;  /* 0x0000000000c09947 */ /* 0x000ff40003800000 */
[----:B------:R-:W0:Y:S01]  /*1660*/  LDCU.64 UR4, c[0x0][0x380] ;  /* 0x00007000ff0477ac */ /* 0x000e220008000a00 */
[----:B------:R-:W-:Y:S02]  /*1670*/  IADD3 R3, P1, PT, R8, R11, RZ ;  /* 0x0000000b08037210 */ /* 0x000fe40007f3e0ff */
[----:B------:R-:W-:-:S03]  /*1680*/  LOP3.LUT R9, R4, 0x1fffff0, RZ, 0xc0, !PT ;  /* 0x01fffff004097812 */ /* 0x000fc600078ec0ff */
[----:B------:R-:W-:Y:S01]  /*1690*/  IMAD.X R0, RZ, RZ, R13, P1 ;  /* 0x000000ffff007224 */ /* 0x000fe200008e060d */
[----:B------:R-:W-:Y:S02]  /*16a0*/  IADD3 R9, PT, PT, -R9, RZ, RZ ;  /* 0x000000ff09097210 */ /* 0x000fe40007ffe1ff */
[----:B0-----:R-:W-:-:S04]  /*16b0*/  LEA R2, P2, R3, UR4, 0x2 ;  /* 0x0000000403027c11 */ /* 0x001fc8000f8410ff */
[----:B------:R-:W-:Y:S02]  /*16c0*/  IADD3 R2, P1, PT, R2, 0x2000, RZ ;  /* 0x0000200002027810 */ /* 0x000fe40007f3e0ff */
[----:B------:R-:W-:Y:S02]  /*16d0*/  LEA.HI.X R3, R3, UR5, R0, 0x2, P2 ;  /* 0x0000000503037c11 */ /* 0x000fe400090f1400 */
[----:B------:R-:W-:-:S03]  /*16e0*/  MOV R0, R8 ;  /* 0x0000000800007202 */ /* 0x000fc60000000f00 */
[----:B------:R-:W-:-:S07]  /*16f0*/  IMAD.X R3, RZ, RZ, R3, P1 ;  /* 0x000000ffff037224 */ /* 0x000fce00008e0603 */
.L_x_109:
        /* <DEDUP_REMOVED lines=16> */
[----:B------:R-:W-:Y:S01]  /*1800*/  IADD3 R9, PT, PT, R9, 0x10, RZ ;  /* 0x0000001009097810 */ /* 0x000fe20007ffe0ff */
[----:B------:R-:W-:-:S03]  /*1810*/  VIADD R0, R0, 0x1000 ;  /* 0x0000100000007836 */ /* 0x000fc60000000000 */
[----:B------:R-:W-:Y:S02]  /*1820*/  ISETP.NE.AND P1, PT, R9, RZ, PT ;  /* 0x000000ff0900720c */ /* 0x000fe40003f25270 */
[----:B0-----:R-:W-:-:S04]  /*1830*/  IADD3 R2, P2, PT, R2, 0x4000, RZ ;  /* 0x0000400002027810 */ /* 0x001fc80007f5e0ff */
[----:B------:R-:W-:Y:S01]  /*1840*/  IADD3.X R3, PT, PT, RZ, R3, RZ, P2, !PT ;  /* 0x00000003ff037210 */ /* 0x000fe200017fe4ff */
        /* <DEDUP_REMOVED lines=17> */
.L_x_108:
[----:B------:R-:W-:Y:S05]  /*1960*/  BSYNC.RECONVERGENT B2 ;  /* 0x0000000000027941 */ /* 0x000fea0003800200 */
.L_x_107:
[----:B------:R-:W-:Y:S05]  /*1970*/  @!P0 BRA `(.L_x_106) ;  /* 0x0000000400008947 */ /* 0x000fea0003800000 */
[----:B------:R-:W-:Y:S01]  /*1980*/  ISETP.GE.U32.AND P0, PT, R24, 0x8, PT ;  /* 0x000000081800780c */ /* 0x000fe20003f06070 */
[----:B------:R-:W-:Y:S01]  /*1990*/  BSSY.RECONVERGENT B2, `(.L_x_110) ;  /* 0x000001a000027945 */ /* 0x000fe20003800200 */
[----:B------:R-:W-:-:S04]  /*19a0*/  LOP3.LUT R7, R4, 0x7, RZ, 0xc0, !PT ;  /* 0x0000000704077812 */ /* 0x000fc800078ec0ff */
[----:B------:R-:W-:-:S07]  /*19b0*/  ISETP.NE.AND P1, PT, R7, RZ, PT ;  /* 0x000000ff0700720c */ /* 0x000fce0003f25270 */
[----:B------:R-:W-:Y:S06]  /*19c0*/  @!P0 BRA `(.L_x_111) ;  /* 0x0000000000588947 */ /* 0x000fec0003800000 */
[----:B------:R-:W0:Y:S01]  /*19d0*/  LDCU.64 UR4, c[0x0][0x380] ;  /* 0x00007000ff0477ac */ /* 0x000e220008000a00 */
[----:B------:R-:W-:-:S04]  /*19e0*/  IADD3 R3, P0, PT, R0, R11, RZ ;  /* 0x0000000b00037210 */ /* 0x000fc80007f1e0ff */
[----:B------:R-:W-:Y:S02]  /*19f0*/  IADD3.X R6, PT, PT, RZ, R13, RZ, P0, !PT ;  /* 0x0000000dff067210 */ /* 0x000fe400007fe4ff */
[----:B0-----:R-:W-:-:S04]  /*1a00*/  LEA R2, P0, R3, UR4, 0x2 ;  /* 0x0000000403027c11 */ /* 0x001fc8000f8010ff */
        /* <DEDUP_REMOVED lines=9> */
[----:B------:R-:W-:Y:S01]  /*1aa0*/  IADD3 R0, PT, PT, R0, 0x800, RZ ;  /* 0x0000080000007810 */ /* 0x000fe20007ffe0ff */
        /* <DEDUP_REMOVED lines=8> */
.L_x_111:
[----:B------:R-:W-:Y:S05]  /*1b30*/  BSYNC.RECONVERGENT B2 ;  /* 0x0000000000027941 */ /* 0x000fea0003800200 */
.L_x_110:
[----:B------:R-:W-:Y:S05]  /*1b40*/  @!P1 BRA `(.L_x_106) ;  /* 0x00000000008c9947 */ /* 0x000fea0003800000 */
[----:B------:R-:W-:Y:S01]  /*1b50*/  ISETP.GE.U32.AND P0, PT, R7, 0x4, PT ;  /* 0x000000040700780c */ /* 0x000fe20003f06070 */
[----:B------:R-:W-:Y:S01]  /*1b60*/  BSSY.RECONVERGENT B2, `(.L_x_112) ;  /* 0x0000012000027945 */ /* 0x000fe20003800200 */
[----:B------:R-:W-:-:S04]  /*1b70*/  LOP3.LUT R6, R4, 0x3, RZ, 0xc0, !PT ;  /* 0x0000000304067812 */ /* 0x000fc800078ec0ff */
[----:B------:R-:W-:-:S07]  /*1b80*/  ISETP.NE.AND P1, PT, R6, RZ, PT ;  /* 0x000000ff0600720c */ /* 0x000fce0003f25270 */
[----:B------:R-:W-:Y:S06]  /*1b90*/  @!P0 BRA `(.L_x_113) ;  /* 0x0000000000388947 */ /* 0x000fec0003800000 */
[----:B------:R-:W0:Y:S01]  /*1ba0*/  LDCU.64 UR4, c[0x0][0x380] ;  /* 0x00007000ff0477ac */ /* 0x000e220008000a00 */
[----:B------:R-:W-:-:S05]  /*1bb0*/  IADD3 R3, P0, PT, R0, R11, RZ ;  /* 0x0000000b00037210 */ /* 0x000fca0007f1e0ff */
[----:B------:R-:W-:Y:S01]  /*1bc0*/  IMAD.X R4, RZ, RZ, R13, P0 ;  /* 0x000000ffff047224 */ /* 0x000fe200000e060d */
[----:B0-----:R-:W-:-:S04]  /*1bd0*/  LEA R2, P0, R3, UR4, 0x2 ;  /* 0x0000000403027c11 */ /* 0x001fc8000f8010ff */
[----:B------:R-:W-:-:S05]  /*1be0*/  LEA.HI.X R3, R3, UR5, R4, 0x2, P0 ;  /* 0x0000000503037c11 */ /* 0x000fca00080f1404 */
[----:B------:R-:W2:Y:S04]  /*1bf0*/  LDG.E R5, desc[UR6][R2.64] ;  /* 0x0000000602057981 */ /* 0x000ea8000c1e1900 */
[----:B------:R-:W3:Y:S04]  /*1c00*/  LDG.E R4, desc[UR6][R2.64+0x400] ;  /* 0x0004000602047981 */ /* 0x000ee8000c1e1900 */
[----:B------:R-:W4:Y:S04]  /*1c10*/  LDG.E R7, desc[UR6][R2.64+0x800] ;  /* 0x0008000602077981 */ /* 0x000f28000c1e1900 */
[----:B------:R-:W5:Y:S01]  /*1c20*/  LDG.E R9, desc[UR6][R2.64+0xc00] ;  /* 0x000c000602097981 */ /* 0x000f62000c1e1900 */
[----:B------:R-:W-:Y:S01]  /*1c30*/  IADD3 R0, PT, PT, R0, 0x400, RZ ;  /* 0x0000040000007810 */ /* 0x000fe20007ffe0ff */
[----:B--2---:R-:W-:-:S04]  /*1c40*/  FADD R5, R10, R5 ;  /* 0x000000050a057221 */ /* 0x004fc80000000000 */
[----:B---3--:R-:W-:-:S04]  /*1c50*/  FADD R4, R5, R4 ;  /* 0x0000000405047221 */ /* 0x008fc80000000000 */
[----:B----4-:R-:W-:-:S04]  /*1c60*/  FADD R4, R4, R7 ;  /* 0x0000000704047221 */ /* 0x010fc80000000000 */
[----:B-----5:R-:W-:-:S07]  /*1c70*/  FADD R10, R4, R9 ;  /* 0x00000009040a7221 */ /* 0x020fce0000000000 */
.L_x_113:
[----:B------:R-:W-:Y:S05]  /*1c80*/  BSYNC.RECONVERGENT B2 ;  /* 0x0000000000027941 */ /* 0x000fea0003800200 */
.L_x_112:
[----:B------:R-:W-:Y:S05]  /*1c90*/  @!P1 BRA `(.L_x_106) ;  /* 0x0000000000389947 */ /* 0x000fea0003800000 */
[----:B------:R-:W0:Y:S01]  /*1ca0*/  LDCU.64 UR4, c[0x0][0x380] ;  /* 0x00007000ff0477ac */ /* 0x000e220008000a00 */
[----:B------:R-:W-:Y:S01]  /*1cb0*/  IADD3 R5, P0, PT, R0, R11, RZ ;  /* 0x0000000b00057210 */ /* 0x000fe20007f1e0ff */
[----:B------:R-:W-:-:S03]  /*1cc0*/  IMAD.MOV R0, RZ, RZ, -R6 ;  /* 0x000000ffff007224 */ /* 0x000fc600078e0a06 */
[----:B------:R-:W-:Y:S02]  /*1cd0*/  IADD3.X R4, PT, PT, RZ, R13, RZ, P0, !PT ;  /* 0x0000000dff047210 */ /* 0x000fe400007fe4ff */
[----:B0-----:R-:W-:-:S04]  /*1ce0*/  LEA R2, P1, R5, UR4, 0x2 ;  /* 0x0000000405027c11 */ /* 0x001fc8000f8210ff */
[----:B------:R-:W-:-:S09]  /*1cf0*/  LEA.HI.X R5, R5, UR5, R4, 0x2, P1 ;  /* 0x0000000505057c11 */ /* 0x000fd200088f1404 */
.L_x_114:
[----:B------:R-:W-:-:S06]  /*1d00*/  MOV R3, R5 ;  /* 0x0000000500037202 */ /* 0x000fcc0000000f00 */
[----:B------:R0:W2:Y:S01]  /*1d10*/  LDG.E R3, desc[UR6][R2.64] ;  /* 0x0000000602037981 */ /* 0x0000a2000c1e1900 */
[----:B------:R-:W-:-:S04]  /*1d20*/  IADD3 R0, PT, PT, R0, 0x1, RZ ;  /* 0x0000000100007810 */ /* 0x000fc80007ffe0ff */
[----:B------:R-:W-:Y:S02]  /*1d30*/  ISETP.NE.AND P0, PT, R0, RZ, PT ;  /* 0x000000ff0000720c */ /* 0x000fe40003f05270 */
[----:B0-----:R-:W-:-:S05]  /*1d40*/  IADD3 R2, P1, PT, R2, 0x400, RZ ;  /* 0x0000040002027810 */ /* 0x001fca0007f3e0ff */
[----:B------:R-:W-:Y:S02]  /*1d50*/  IMAD.X R5, RZ, RZ, R5, P1 ;  /* 0x000000ffff057224 */ /* 0x000fe400008e0605 */
[----:B--2---:R-:W-:-:S04]  /*1d60*/  FADD R10, R3, R10 ;  /* 0x0000000a030a7221 */ /* 0x004fc80000000000 */
[----:B------:R-:W-:Y:S05]  /*1d70*/  @P0 BRA `(.L_x_114) ;  /* 0xfffffffc00e00947 */ /* 0x000fea000383ffff */
.L_x_106:
[----:B------:R-:W-:Y:S05]  /*1d80*/  BSYNC.RECONVERGENT B1 ;  /* 0x0000000000017941 */ /* 0x000fea0003800200 */
.L_x_104:
[----:B------:R-:W0:Y:S01]  /*1d90*/  S2R R6, SR_LANEID ;  /* 0x0000000000067919 */ /* 0x000e220000000000 */
[----:B------:R-:W-:Y:S02]  /*1da0*/  MOV R3, R10 ;  /* 0x0000000a00037202 */ /* 0x000fe40000000f00 */
[----:B------:R-:W-:-:S03]  /*1db0*/  ISETP.NE.AND P5, PT, R8, RZ, PT ;  /* 0x000000ff0800720c */ /* 0x000fc60003fa5270 */
        /* <DEDUP_REMOVED lines=39> */
.L_x_102:
[----:B------:R-:W-:Y:S05]  /*2030*/  BSYNC.RECONVERGENT B0 ;  /* 0x0000000000007941 */ /* 0x000fea0003800200 */
.L_x_87:
[----:B------:R-:W-:Y:S05]  /*2040*/  @P5 EXIT ;  /* 0x000000000000594d */ /* 0x000fea0003800000 */
[----:B01----:R-:W0:Y:S01]  /*2050*/  LDC.64 R2, c[0x0][0x388] ;  /* 0x0000e200ff027b82 */ /* 0x003e220000000a00 */
[----:B------:R-:W2:Y:S02]  /*2060*/  LDCU UR4, c[0x0][0x39c] ;  /* 0x00007380ff0477ac */ /* 0x000ea40008000800 */
[----:B--2---:R-:W-:-:S05]  /*2070*/  FADD R5, R8, UR4 ;  /* 0x0000000408057e21 */ /* 0x004fca0008000000 */
[----:B0-----:R-:W-:Y:S01]  /*2080*/  STG.E desc[UR6][R2.64], R5 ;  /* 0x0000000502007986 */ /* 0x001fe2000c101906 */
[----:B------:R-:W-:Y:S05]  /*2090*/  EXIT ;  /* 0x000000000000794d */ /* 0x000fea0003800000 */
.L_x_115:
        /* <DEDUP_REMOVED lines=14> */
.L_x_238:


//--------------------- .text._ZN3cub18CUB_300001_SM_10006detail6reduce28DeviceReduceSingleTileKernelINS2_10policy_hubIfjN4cuda3std3__44plusIfEEE10Policy1000EPfSC_iS9_ffNS7_10__identityEEEvT0_T1_T2_T3_T4_T6_ --------------------------
	.section	.text._ZN3cub18CUB_300001_SM_10006detail6reduce28DeviceReduceSingleTileKernelINS2_10policy_hubIfjN4cuda3std3__44plusIfEEE10Policy1000EPfSC_iS9_ffNS7_10__identityEEEvT0_T1_T2_T3_T4_T6_,"ax",@progbits
	.align	128
        .global         _ZN3cub18CUB_300001_SM_10006detail6reduce28DeviceReduceSingleTileKernelINS2_10policy_hubIfjN4cuda3std3__44plusIfEEE10Policy1000EPfSC_iS9_ffNS7_10__identityEEEvT0_T1_T2_T3_T4_T6_
        .type           _ZN3cub18CUB_300001_SM_10006detail6reduce28DeviceReduceSingleTileKernelINS2_10policy_hubIfjN4cuda3std3__44plusIfEEE10Policy1000EPfSC_iS9_ffNS7_10__identityEEEvT0_T1_T2_T3_T4_T6_,@function
        .size           _ZN3cub18CUB_300001_SM_10006detail6reduce28DeviceReduceSingleTileKernelINS2_10policy_hubIfjN4cuda3std3__44plusIfEEE10Policy1000EPfSC_iS9_ffNS7_10__identityEEEvT0_T1_T2_T3_T4_T6_,(.L_x_239 - _ZN3cub18CUB_300001_SM_10006detail6reduce28DeviceReduceSingleTileKernelINS2_10policy_hubIfjN4cuda3std3__44plusIfEEE10Policy1000EPfSC_iS9_ffNS7_10__identityEEEvT0_T1_T2_T3_T4_T6_)
        .other          _ZN3cub18CUB_300001_SM_10006detail6reduce28DeviceReduceSingleTileKernelINS2_10policy_hubIfjN4cuda3std3__44plusIfEEE10Policy1000EPfSC_iS9_ffNS7_10__identityEEEvT0_T1_T2_T3_T4_T6_,@"STO_CUDA_ENTRY STV_DEFAULT"
_ZN3cub18CUB_300001_SM_10006detail6reduce28DeviceReduceSingleTileKernelINS2_10policy_hubIfjN4cuda3std3__44plusIfEEE10Policy1000EPfSC_iS9_ffNS7_10__identityEEEvT0_T1_T2_T3_T4_T6_:
.text._ZN3cub18CUB_300001_SM_10006detail6reduce28DeviceReduceSingleTileKernelINS2_10policy_hubIfjN4cuda3std3__44plusIfEEE10Policy1000EPfSC_iS9_ffNS7_10__identityEEEvT0_T1_T2_T3_T4_T6_:
        /* <DEDUP_REMOVED lines=13> */
.L_x_116:
        /* <DEDUP_REMOVED lines=16> */
.L_x_121:
[----:B------:R-:W-:Y:S05]  /*01d0*/  BSYNC.RECONVERGENT B1 ;  /* 0x0000000000017941 */ /* 0x000fea0003800200 */
.L_x_120:
        /* <DEDUP_REMOVED lines=16> */
.L_x_126:
        /* <DEDUP_REMOVED lines=9> */
.L_x_125:
[----:B------:R-:W-:Y:S05]  /*0370*/  BSYNC.RECONVERGENT B2 ;  /* 0x0000000000027941 */ /* 0x000fea0003800200 */
.L_x_124:
        /* <DEDUP_REMOVED lines=8> */
.L_x_129:
        /* <DEDUP_REMOVED lines=43> */
.L_x_128:
[----:B------:R-:W-:Y:S05]  /*06b0*/  BSYNC.RECONVERGENT B2 ;  /* 0x0000000000027941 */ /* 0x000fea0003800200 */
.L_x_127:
        /* <DEDUP_REMOVED lines=26> */
.L_x_131:
[----:B------:R-:W-:Y:S05]  /*0860*/  BSYNC.RECONVERGENT B2 ;  /* 0x0000000000027941 */ /* 0x000fea0003800200 */
.L_x_130:
        /* <DEDUP_REMOVED lines=12> */
.L_x_123:
[----:B------:R-:W-:Y:S05]  /*0930*/  BSYNC.RECONVERGENT B1 ;  /* 0x0000000000017941 */ /* 0x000fea0003800200 */
.L_x_122:
        /* <DEDUP_REMOVED lines=10> */
[----:B------:R-:W1:Y:S06]  /*09e0*/  SHFL.DOWN PT, R3, R0, 0x2, 0x1f ;  /* 0x08401f0000037f89 */ /* 0x000e6c00000e0000 */
[----:B------:R-:W2:Y:S01]  /*09f0*/  @!P1 S2R R6, SR_CgaCtaId ;  /* 0x0000000000069919 */ /* 0x000ea20000008800 */
[----:B0-----:R-:W-:Y:S02]  /*0a00*/  @!P1 MOV R5, 0x400 ;  /* 0x0000040000059802 */ /* 0x001fe40000000f00 */
[----:B------:R-:W-:-:S04]  /*0a10*/  @!P1 SHF.R.U32.HI R4, RZ, 0x3, R2 ;  /* 0x00000003ff049819 */ /* 0x000fc80000011602 */
[----:B------:R-:W-:Y:S01]  /*0a20*/  @!P1 LOP3.LUT R4, R4, 0x7c, RZ, 0xc0, !PT ;  /* 0x0000007c04049812 */ /* 0x000fe200078ec0ff */
[----:B-1----:R-:W-:Y:S01]  /*0a30*/  @!P0 FADD R0, R0, R3 ;  /* 0x0000000300008221 */ /* 0x002fe20000000000 */
[----:B------:R-:W-:-:S04]  /*0a40*/  ISETP.GT.AND P0, PT, R8, 0x1b, PT ;  /* 0x0000001b0800780c */ /* 0x000fc80003f04270 */
[----:B------:R-:W0:Y:S01]  /*0a50*/  SHFL.DOWN PT, R3, R0, 0x4, 0x1f ;  /* 0x08801f0000037f89 */ /* 0x000e2200000e0000 */
[----:B--2---:R-:W-:-:S04]  /*0a60*/  @!P1 LEA R5, R6, R5, 0x18 ;  /* 0x0000000506059211 */ /* 0x004fc800078ec0ff */
        /* <DEDUP_REMOVED lines=16> */
[----:B0-----:R-:W0:Y:S04]  /*0b70*/  LDS.128 R4, [UR4+0x10] ;  /* 0x00001004ff047984 */ /* 0x001e280008000c00 */
[----:B------:R-:W1:Y:S04]  /*0b80*/  LDS.128 R12, [UR4+0x20] ;  /* 0x00002004ff0c7984 */ /* 0x000e680008000c00 */
[----:B------:R-:W2:Y:S04]  /*0b90*/  LDS.128 R8, [UR4+0x30] ;  /* 0x00003004ff087984 */ /* 0x000ea80008000c00 */
[----:B------:R-:W3:Y:S01]  /*0ba0*/  LDS.128 R16, [UR4+0x40] ;  /* 0x00004004ff107984 */ /* 0x000ee20008000c00 */
[----:B0-----:R-:W-:-:S04]  /*0bb0*/  FADD R5, R0, R5 ;  /* 0x0000000500057221 */ /* 0x001fc80000000000 */
[----:B------:R-:W-:-:S04]  /*0bc0*/  FADD R6, R5, R6 ;  /* 0x0000000605067221 */ /* 0x000fc80000000000 */
[----:B------:R-:W-:-:S04]  /*0bd0*/  FADD R7, R6, R7 ;  /* 0x0000000706077221 */ /* 0x000fc80000000000 */
[----:B-1----:R-:W-:-:S04]  /*0be0*/  FADD R12, R7, R12 ;  /* 0x0000000c070c7221 */ /* 0x002fc80000000000 */
[----:B------:R-:W-:-:S04]  /*0bf0*/  FADD R13, R12, R13 ;  /* 0x0000000d0c0d7221 */ /* 0x000fc80000000000 */
[----:B------:R-:W-:-:S04]  /*0c00*/  FADD R14, R13, R14 ;  /* 0x0000000e0d0e7221 */ /* 0x000fc80000000000 */
[----:B------:R-:W-:-:S04]  /*0c10*/  FADD R15, R14, R15 ;  /* 0x0000000f0e0f7221 */ /* 0x000fc80000000000 */
[----:B--2---:R-:W-:-:S04]  /*0c20*/  FADD R8, R15, R8 ;  /* 0x000000080f087221 */ /* 0x004fc80000000000 */
[----:B------:R-:W-:-:S04]  /*0c30*/  FADD R9, R8, R9 ;  /* 0x0000000908097221 */ /* 0x000fc80000000000 */
[----:B------:R-:W-:-:S04]  /*0c40*/  FADD R10, R9, R10 ;  /* 0x0000000a090a7221 */ /* 0x000fc80000000000 */
[----:B------:R-:W-:-:S04]  /*0c50*/  FADD R11, R10, R11 ;  /* 0x0000000b0a0b7221 */ /* 0x000fc80000000000 */
[----:B---3--:R-:W-:-:S04]  /*0c60*/  FADD R16, R11, R16 ;  /* 0x000000100b107221 */ /* 0x008fc80000000000 */
[----:B------:R-:W-:-:S04]  /*0c70*/  FADD R17, R16, R17 ;  /* 0x0000001110117221 */ /* 0x000fc80000000000 */
[----:B------:R-:W-:-:S04]  /*0c80*/  FADD R18, R17, R18 ;  /* 0x0000001211127221 */ /* 0x000fc80000000000 */
[----:B------:R-:W-:Y:S01]  /*0c90*/  FADD R0, R18, R19 ;  /* 0x0000001312007221 */ /* 0x000fe20000000000 */
[----:B------:R-:W-:Y:S06]  /*0ca0*/  BRA `(.L_x_133) ;  /* 0x0000003400707947 */ /* 0x000fec0003800000 */
.L_x_132:
        /* <DEDUP_REMOVED lines=23> */
[-C--:B------:R-:W-:Y:S02]  /*0e20*/  ISETP.GT.AND P0, PT, R5, R4.reuse, PT ;  /* 0x000000040500720c */ /* 0x080fe40003f04270 */
[----:B------:R-:W-:Y:S02]  /*0e30*/  IADD3 R5, PT, PT, R9, 0x10, RZ ;  /* 0x0000001009057810 */ /* 0x000fe40007ffe0ff */
        /* <DEDUP_REMOVED lines=20> */
[----:B------:R-:W0:Y:S04]  /*0f80*/  LDS.128 R16, [UR4+0x10] ;  /* 0x00001004ff107984 */ /* 0x000e280008000c00 */
[----:B----4-:R-:W1:Y:S04]  /*0f90*/  LDS.128 R4, [UR4+0x20] ;  /* 0x00002004ff047984 */ /* 0x010e680008000c00 */
[----:B------:R-:W2:Y:S04]  /*0fa0*/  LDS.128 R8, [UR4+0x30] ;  /* 0x00003004ff087984 */ /* 0x000ea80008000c00 */
[----:B------:R-:W3:Y:S01]  /*0fb0*/  LDS.128 R12, [UR4+0x40] ;  /* 0x00004004ff0c7984 */ /* 0x000ee20008000c00 */
[----:B0-----:R-:W-:Y:S01]  /*0fc0*/  @P2 FADD R0, R0, R17 ;  /* 0x0000001100002221 */ /* 0x001fe20000000000 */
[----:B------:R-:W-:-:S03]  /*0fd0*/  ISETP.GT.AND P2, PT, R3, 0x80, PT ;  /* 0x000000800300780c */ /* 0x000fc60003f44270 */
[----:B------:R-:W-:Y:S01]  /*0fe0*/  @P3 FADD R0, R0, R18 ;  /* 0x0000001200003221 */ /* 0x000fe20000000000 */
[----:B------:R-:W-:-:S03]  /*0ff0*/  ISETP.GT.AND P3, PT, R3, 0xa0, PT ;  /* 0x000000a00300780c */ /* 0x000fc60003f64270 */
[----:B------:R-:W-:Y:S01]  /*1000*/  @P1 FADD R0, R0, R19 ;  /* 0x0000001300001221 */ /* 0x000fe20000000000 */
[----:B------:R-:W-:-:S05]  /*1010*/  ISETP.GT.AND P1, PT, R3, 0xe0, PT ;  /* 0x000000e00300780c */ /* 0x000fca0003f24270 */
[----:B-1----:R-:W-:Y:S01]  /*1020*/  @P2 FADD R0, R0, R4 ;  /* 0x0000000400002221 */ /* 0x002fe20000000000 */
[----:B------:R-:W-:-:S03]  /*1030*/  ISETP.GT.AND P2, PT, R3, 0x100, PT ;  /* 0x000001000300780c */ /* 0x000fc60003f44270 */
[----:B------:R-:W-:Y:S01]  /*1040*/  @P3 FADD R0, R0, R5 ;  /* 0x0000000500003221 */ /* 0x000fe20000000000 */
[----:B------:R-:W-:-:S03]  /*1050*/  ISETP.GT.AND P3, PT, R3, 0x120, PT ;  /* 0x000001200300780c */ /* 0x000fc60003f64270 */
[----:B------:R-:W-:Y:S01]  /*1060*/  @P4 FADD R0, R0, R6 ;  /* 0x0000000600004221 */ /* 0x000fe20000000000 */
[----:B------:R-:W-:-:S03]  /*1070*/  ISETP.GT.AND P4, PT, R3, 0x140, PT ;  /* 0x000001400300780c */ /* 0x000fc60003f84270 */
[----:B------:R-:W-:Y:S01]  /*1080*/  @P1 FADD R0, R0, R7 ;  /* 0x0000000700001221 */ /* 0x000fe20000000000 */
[----:B------:R-:W-:-:S03]  /*1090*/  ISETP.GT.AND P1, PT, R3, 0x160, PT ;  /* 0x000001600300780c */ /* 0x000fc60003f24270 */
[----:B--2---:R-:W-:Y:S01]  /*10a0*/  @P2 FADD R0, R0, R8 ;  /* 0x0000000800002221 */ /* 0x004fe20000000000 */
[----:B------:R-:W-:-:S03]  /*10b0*/  ISETP.GT.AND P2, PT, R3, 0x180, PT ;  /* 0x000001800300780c */ /* 0x000fc60003f44270 */
[----:B------:R-:W-:Y:S01]  /*10c0*/  @P3 FADD R0, R0, R9 ;  /* 0x0000000900003221 */ /* 0x000fe20000000000 */
[----:B------:R-:W-:-:S03]  /*10d0*/  ISETP.GT.AND P3, PT, R3, 0x1a0, PT ;  /* 0x000001a00300780c */ /* 0x000fc60003f64270 */
[----:B------:R-:W-:Y:S01]  /*10e0*/  @P4 FADD R0, R0, R10 ;  /* 0x0000000a00004221 */ /* 0x000fe20000000000 */
[----:B------:R-:W-:-:S03]  /*10f0*/  ISETP.GT.AND P4, PT, R3, 0x1c0, PT ;  /* 0x000001c00300780c */ /* 0x000fc60003f84270 */
[----:B------:R-:W-:Y:S01]  /*1100*/  @P1 FADD R0, R0, R11 ;  /* 0x0000000b00001221 */ /* 0x000fe20000000000 */
[----:B------:R-:W-:-:S03]  /*1110*/  ISETP.GT.AND P1, PT, R3, 0x1e0, PT ;  /* 0x000001e00300780c */ /* 0x000fc60003f24270 */
[----:B---3--:R-:W-:-:S04]  /*1120*/  @P2 FADD R0, R0, R12 ;  /* 0x0000000c00002221 */ /* 0x008fc80000000000 */
[----:B------:R-:W-:-:S04]  /*1130*/  @P3 FADD R0, R0, R13 ;  /* 0x0000000d00003221 */ /* 0x000fc80000000000 */
[----:B------:R-:W-:-:S04]  /*1140*/  @P4 FADD R0, R0, R14 ;  /* 0x0000000e00004221 */ /* 0x000fc80000000000 */
[----:B------:R-:W-:Y:S01]  /*1150*/  @P1 FADD R0, R0, R15 ;  /* 0x0000000f00001221 */ /* 0x000fe20000000000 */
[----:B------:R-:W-:Y:S06]  /*1160*/  BRA `(.L_x_133) ;  /* 0x0000003000407947 */ /* 0x000fec0003800000 */
.L_x_119:
[----:B------:R-:W0:Y:S01]  /*1170*/  S2R R2, SR_TID.X ;  /* 0x0000000000027919 */ /* 0x000e220000002100 */
[----:B------:R-:W1:Y:S01]  /*1180*/  LDC.64 R4, c[0x0][0x380] ;  /* 0x0000e000ff047b82 */ /* 0x000e620000000a00 */
[----:B0-----:R-:W-:-:S05]  /*1190*/  SHF.L.U32 R7, R2, 0x1, RZ ;  /* 0x0000000102077819 */ /* 0x001fca00000006ff */
[----:B-1----:R-:W-:-:S05]  /*11a0*/  IMAD.WIDE.U32 R4, R7, 0x4, R4 ;  /* 0x0000000407047825 */ /* 0x002fca00078e0004 */
[----:B------:R-:W2:Y:S04]  /*11b0*/  LDG.E.64.CONSTANT R14, desc[UR6][R4.64] ;  /* 0x00000006040e7981 */ /* 0x000ea8000c1e9b00 */
[----:B------:R-:W3:Y:S04]  /*11c0*/  LDG.E.64.CONSTANT R16, desc[UR6][R4.64+0x1000] ;  /* 0x0010000604107981 */ /* 0x000ee8000c1e9b00 */
[----:B------:R-:W4:Y:S04]  /*11d0*/  LDG.E.64.CONSTANT R18, desc[UR6][R4.64+0x2000] ;  /* 0x0020000604127981 */ /* 0x000f28000c1e9b00 */
[----:B------:R-:W5:Y:S04]  /*11e0*/  LDG.E.64.CONSTANT R20, desc[UR6][R4.64+0x3000] ;  /* 0x0030000604147981 */ /* 0x000f68000c1e9b00 */
[----:B------:R-:W5:Y:S04]  /*11f0*/  LDG.E.64.CONSTANT R12, desc[UR6][R4.64+0x4000] ;  /* 0x00400006040c7981 */ /* 0x000f68000c1e9b00 */
[----:B------:R-:W5:Y:S04]  /*1200*/  LDG.E.64.CONSTANT R10, desc[UR6][R4.64+0x5000] ;  /* 0x00500006040a7981 */ /* 0x000f68000c1e9b00 */
[----:B------:R-:W5:Y:S04]  /*1210*/  LDG.E.64.CONSTANT R6, desc[UR6][R4.64+0x6000] ;  /* 0x0060000604067981 */ /* 0x000f68000c1e9b00 */
[----:B------:R-:W5:Y:S01]  /*1220*/  LDG.E.64.CONSTANT R8, desc[UR6][R4.64+0x7000] ;  /* 0x0070000604087981 */ /* 0x000f62000c1e9b00 */
[----:B------:R-:W-:Y:S01]  /*1230*/  ISETP.GE.U32.AND P0, PT, R3, 0x4000, PT ;  /* 0x000040000300780c */ /* 0x000fe20003f06070 */
[----:B--2---:R-:W-:Y:S01]  /*1240*/  FADD R14, R14, R15 ;  /* 0x0000000f0e0e7221 */ /* 0x004fe20000000000 */
[----:B---3--:R-:W-:Y:S01]  /*1250*/  FADD R17, R16, R17 ;  /* 0x0000001110117221 */ /* 0x008fe20000000000 */
[----:B----4-:R-:W-:-:S03]  /*1260*/  FADD R18, R18, R19 ;  /* 0x0000001312127221 */ /* 0x010fc60000000000 */
[----:B------:R-:W-:Y:S01]  /*1270*/  FADD R14, R14, R17 ;  /* 0x000000110e0e7221 */ /* 0x000fe20000000000 */
[----:B-----5:R-:W-:Y:S01]  /*1280*/  FADD R21, R20, R21 ;  /* 0x0000001514157221 */ /* 0x020fe20000000000 */
[----:B------:R-:W-:Y:S02]  /*1290*/  HFMA2 R20, -RZ, RZ, 0, 0.0078125 ;  /* 0x00002000ff147431 */ /* 0x000fe400000001ff */
[----:B------:R-:W-:Y:S01]  /*12a0*/  FADD R12, R12, R13 ;  /* 0x0000000d0c0c7221 */ /* 0x000fe20000000000 */
[----:B------:R-:W-:Y:S01]  /*12b0*/  FADD R21, R18, R21 ;  /* 0x0000001512157221 */ /* 0x000fe20000000000 */
[----:B------:R-:W-:-:S03]  /*12c0*/  FADD R11, R10, R11 ;  /* 0x0000000b0a0b7221 */ /* 0x000fc60000000000 */
[----:B------:R-:W-:Y:S01]  /*12d0*/  FADD R14, R14, R21 ;  /* 0x000000150e0e7221 */ /* 0x000fe20000000000 */
[----:B------:R-:W-:Y:S01]  /*12e0*/  FADD R6, R6, R7 ;  /* 0x0000000706067221 */ /* 0x000fe20000000000 */
[----:B------:R-:W-:Y:S01]  /*12f0*/  FADD R11, R12, R11 ;  /* 0x0000000b0c0b7221 */ /* 0x000fe20000000000 */
[----:B------:R-:W-:-:S04]  /*1300*/  FADD R9, R8, R9 ;  /* 0x0000000908097221 */ /* 0x000fc80000000000 */
[----:B------:R-:W-:-:S04]  /*1310*/  FADD R6, R6, R9 ;  /* 0x0000000906067221 */ /* 0x000fc80000000000 */
[----:B------:R-:W-:-:S04]  /*1320*/  FADD R11, R11, R6 ;  /* 0x000000060b0b7221 */ /* 0x000fc80000000000 */
[----:B------:R-:W-:Y:S01]  /*1330*/  FADD R0, R14, R11 ;  /* 0x0000000b0e007221 */ /* 0x000fe20000000000 */
[----:B------:R-:W-:Y:S06]  /*1340*/  @!P0 BRA `(.L_x_134) ;  /* 0x00000000008c8947 */ /* 0x000fec0003800000 */
[----:B------:R-:W0:Y:S01]  /*1350*/  LDC R24, c[0x0][0x390] ;  /* 0x0000e400ff187b82 */ /* 0x000e220000000800 */
[----:B------:R-:W-:Y:S02]  /*1360*/  IADD3 R21, PT, PT, R3, -0x2000, RZ ;  /* 0xffffe00003157810 */ /* 0x000fe40007ffe0ff */
[----:B------:R-:W-:-:S07]  /*1370*/  MOV R20, 0x2000 ;  /* 0x0000200000147802 */ /* 0x000fce0000000f00 */
.L_x_136:
[----:B------:R-:W-:-:S05]  /*1380*/  IMAD.WIDE R26, R20, 0x4, R4 ;  /* 0x00000004141a7825 */ /* 0x000fca00078e0204 */
[----:B------:R-:W2:Y:S04]  /*1390*/  LDG.E.64.CONSTANT R14, desc[UR6][R26.64+0x6000] ;  /* 0x006000061a0e7981 */ /* 0x000ea8000c1e9b00 */
[----:B------:R-:W2:Y:S04]  /*13a0*/  LDG.E.64.CONSTANT R6, desc[UR6][R26.64+0x7000] ;  /* 0x007000061a067981 */ /* 0x000ea8000c1e9b00 */
[----:B------:R-:W3:Y:S04]  /*13b0*/  LDG.E.64.CONSTANT R22, desc[UR6][R26.64] ;  /* 0x000000061a167981 */ /* 0x000ee8000c1e9b00 */
[----:B------:R-:W4:Y:S04]  /*13c0*/  LDG.E.64.CONSTANT R18, desc[UR6][R26.64+0x1000] ;  /* 0x001000061a127981 */ /* 0x000f28000c1e9b00 */
[----:B------:R-:W5:Y:S04]  /*13d0*/  LDG.E.64.CONSTANT R16, desc[UR6][R26.64+0x2000] ;  /* 0x002000061a107981 */ /* 0x000f68000c1e9b00 */
[----:B------:R-:W5:Y:S04]  /*13e0*/  LDG.E.64.CONSTANT R12, desc[UR6][R26.64+0x3000] ;  /* 0x003000061a0c7981 */ /* 0x000f68000c1e9b00 */
[----:B------:R-:W5:Y:S04]  /*13f0*/  LDG.E.64.CONSTANT R10, desc[UR6][R26.64+0x4000] ;  /* 0x004000061a0a7981 */ /* 0x000f68000c1e9b00 */
[----:B------:R-:W5:Y:S01]  /*1400*/  LDG.E.64.CONSTANT R8, desc[UR6][R26.64+0x5000] ;  /* 0x005000061a087981 */ /* 0x000f62000c1e9b00 */
[----:B0-----:R-:W-:Y:S01]  /*1410*/  MOV R3, R24 ;  /* 0x0000001800037202 */ /* 0x001fe20000000f00 */
[----:B--2---:R-:W-:-:S03]  /*1420*/  FADD R15, R15, R6 ;  /* 0x000000060f0f7221 */ /* 0x004fc60000000000 */
[----:B------:R-:W-:Y:S01]  /*1430*/  IADD3 R6, PT, PT, -R20, R3, RZ ;  /* 0x0000000314067210 */ /* 0x000fe20007ffe1ff */
[----:B---3--:R-:W-:-:S03]  /*1440*/  FADD R0, R22, R0 ;  /* 0x0000000016007221 */ /* 0x008fc60000000000 */
[----:B------:R-:W-:Y:S01]  /*1450*/  ISETP.GE.AND P0, PT, R6, 0x2000, PT ;  /* 0x000020000600780c */ /* 0x000fe20003f06270 */
[----:B----4-:R-:W-:Y:S01]  /*1460*/  FADD R23, R23, R18 ;  /* 0x0000001217177221 */ /* 0x010fe20000000000 */
[----:B-----5:R-:W-:Y:S01]  /*1470*/  FADD R18, R19, R16 ;  /* 0x0000001013127221 */ /* 0x020fe20000000000 */
[----:B------:R-:W-:Y:S01]  /*1480*/  FADD R17, R17, R12 ;  /* 0x0000000c11117221 */ /* 0x000fe20000000000 */
[----:B------:R-:W-:Y:S01]  /*1490*/  FADD R12, R13, R10 ;  /* 0x0000000a0d0c7221 */ /* 0x000fe20000000000 */
[----:B------:R-:W-:Y:S01]  /*14a0*/  FADD R11, R11, R8 ;  /* 0x000000080b0b7221 */ /* 0x000fe20000000000 */
[----:B------:R-:W-:Y:S01]  /*14b0*/  FADD R8, R9, R14 ;  /* 0x0000000e09087221 */ /* 0x000fe20000000000 */
[----:B------:R-:W-:Y:S01]  /*14c0*/  FADD R0, R0, R23 ;  /* 0x0000001700007221 */ /* 0x000fe20000000000 */
[----:B------:R-:W-:Y:S01]  /*14d0*/  FADD R17, R18, R17 ;  /* 0x0000001112117221 */ /* 0x000fe20000000000 */
[----:B------:R-:W-:Y:S01]  /*14e0*/  FADD R11, R12, R11 ;  /* 0x0000000b0c0b7221 */ /* 0x000fe20000000000 */
[----:B------:R-:W-:-:S02]  /*14f0*/  FADD R8, R8, R15 ;  /* 0x0000000f08087221 */ /* 0x000fc40000000000 */
[----:B------:R-:W-:Y:S02]  /*1500*/  FADD R0, R0, R17 ;  /* 0x0000001100007221 */ /* 0x000fe40000000000 */
[----:B------:R-:W-:-:S04]  /*1510*/  FADD R11, R11, R8 ;  /* 0x000000080b0b7221 */ /* 0x000fc80000000000 */
[----:B------:R-:W-:-:S04]  /*1520*/  FADD R11, R0, R11 ;  /* 0x0000000b000b7221 */ /* 0x000fc80000000000 */
[----:B------:R-:W-:Y:S01]  /*1530*/  FADD R0, R7, R11 ;  /* 0x0000000b07007221 */ /* 0x000fe20000000000 */
[----:B------:R-:W-:Y:S06]  /*1540*/  @!P0 BRA `(.L_x_135) ;  /* 0x0000000800308947 */ /* 0x000fec0003800000 */
[----:B------:R-:W-:-:S04]  /*1550*/  IADD3 R20, PT, PT, R20, 0x2000, RZ ;  /* 0x0000200014147810 */ /* 0x000fc80007ffe0ff */
[----:B------:R-:W-:-:S13]  /*1560*/  ISETP.GT.AND P0, PT, R20, R21, PT ;  /* 0x000000151400720c */ /* 0x000fda0003f04270 */
[----:B------:R-:W-:Y:S05]  /*1570*/  @!P0 BRA `(.L_x_136) ;  /* 0xfffffffc00808947 */ /* 0x000fea000383ffff */
.L_x_134:
        /* <DEDUP_REMOVED lines=20> */
.L_x_140:
        /* <DEDUP_REMOVED lines=8> */
.L_x_139:
[----:B------:R-:W-:Y:S05]  /*1740*/  BSYNC.RECONVERGENT B2 ;  /* 0x0000000000027941 */ /* 0x000fea0003800200 */
.L_x_138:
[----:B------:R-:W-:Y:S05]  /*1750*/  @!P1 BRA `(.L_x_137) ;  /* 0x0000000400a89947 */ /* 0x000fea0003800000 */
[----:B------:R-:W0:Y:S01]  /*1760*/  LDCU.64 UR4, c[0x0][0x380] ;  /* 0x00007000ff0477ac */ /* 0x000e220008000a00 */
[----:B------:R-:W-:Y:S01]  /*1770*/  IADD3 R5, PT, PT, R11, -R10, RZ ;  /* 0x8000000a0b057210 */ /* 0x000fe20007ffe0ff */
[----:B------:R-:W-:Y:S01]  /*1780*/  BSSY.RECONVERGENT B2, `(.L_x_141) ;  /* 0x000003b000027945 */ /* 0x000fe20003800200 */
[----:B------:R-:W-:Y:S02]  /*1790*/  IADD3 R3, P0, PT, R10, R20, RZ ;  /* 0x000000140a037210 */ /* 0x000fe40007f1e0ff */
[----:B------:R-:W-:Y:S02]  /*17a0*/  ISETP.GT.AND P1, PT, R5, 0x1800, PT ;  /* 0x000018000500780c */ /* 0x000fe40003f24270 */
[----:B------:R-:W-:Y:S02]  /*17b0*/  IADD3.X R6, PT, PT, RZ, RZ, RZ, P0, !PT ;  /* 0x000000ffff067210 */ /* 0x000fe400007fe4ff */
[----:B0-----:R-:W-:-:S04]  /*17c0*/  LEA R4, P0, R3, UR4, 0x2 ;  /* 0x0000000403047c11 */ /* 0x001fc8000f8010ff */
[----:B------:R-:W-:Y:S02]  /*17d0*/  LEA.HI.X R3, R3, UR5, R6, 0x2, P0 ;  /* 0x0000000503037c11 */ /* 0x000fe400080f1406 */
[----:B------:R-:W-:-:S04]  /*17e0*/  IADD3 R4, P0, PT, R4, 0x1000, RZ ;  /* 0x0000100004047810 */ /* 0x000fc80007f1e0ff */
[----:B------:R-:W-:Y:S02]  /*17f0*/  IADD3.X R5, PT, PT, RZ, R3, RZ, P0, !PT ;  /* 0x00000003ff057210 */ /* 0x000fe400007fe4ff */
[----:B------:R-:W-:Y:S02]  /*1800*/  PLOP3.LUT P0, PT, PT, PT, PT, 0x80, 0x8 ;  /* 0x000000000008781c */ /* 0x000fe40003f0f070 */
[----:B------:R-:W-:Y:S01]  /*1810*/  IADD3 R3, PT, PT, R10, R20, RZ ;  /* 0x000000140a037210 */ /* 0x000fe20007ffe0ff */
[----:B------:R-:W-:Y:S10]  /*1820*/  @!P1 BRA `(.L_x_142) ;  /* 0x0000000000c09947 */ /* 0x000ff40003800000 */
[----:B------:R-:W-:Y:S02]  /*1830*/  PLOP3.LUT P0, PT, PT, PT, PT, 0x8, 0x80 ;  /* 0x000000000080781c */ /* 0x000fe40003f0e170 */
[----:B------:R-:W-:-:S11]  /*1840*/  IADD3 R13, PT, PT, R11, -0x1800, RZ ;  /* 0xffffe8000b0d7810 */ /* 0x000fd60007ffe0ff */
.L_x_143:
        /* <DEDUP_REMOVED lines=46> */
.L_x_142:
[----:B------:R-:W-:Y:S05]  /*1b30*/  BSYNC.RECONVERGENT B2 ;  /* 0x0000000000027941 */ /* 0x000fea0003800200 */
.L_x_141:
        /* <DEDUP_REMOVED lines=31> */
.L_x_145:
[----:B------:R-:W-:Y:S05]  /*1d30*/  BSYNC.RECONVERGENT B2 ;  /* 0x0000000000027941 */ /* 0x000fea0003800200 */
.L_x_144:
        /* <DEDUP_REMOVED lines=9> */
[----:B----4-:R-:W-:-:S04]  /*1dd0*/  FADD R0, R0, R3 ;  /* 0x0000000300007221 */ /* 0x010fc80000000000 */
[----:B--2---:R-:W-:-:S04]  /*1de0*/  FADD R0, R0, R9 ;  /* 0x0000000900007221 */ /* 0x004fc80000000000 */
[----:B---3--:R-:W-:-:S07]  /*1df0*/  FADD R0, R0, R11 ;  /* 0x0000000b00007221 */ /* 0x008fce0000000000 */
.L_x_137:
[----:B------:R-:W-:Y:S05]  /*1e00*/  BSYNC.RECONVERGENT B1 ;  /* 0x0000000000017941 */ /* 0x000fea0003800200 */
.L_x_135:
        /* <DEDUP_REMOVED lines=32> */
[----:B---3--:R-:W0:Y:S04]  /*2010*/  LDS.128 R4, [UR4+0x10] ;  /* 0x00001004ff047984 */ /* 0x008e280008000c00 */
        /* <DEDUP_REMOVED lines=19> */
.L_x_118:
        /* <DEDUP_REMOVED lines=12> */
.L_x_148:
[----:B------:R-:W-:Y:S05]  /*2210*/  BSYNC.RECONVERGENT B1 ;  /* 0x0000000000017941 */ /* 0x000fea0003800200 */
.L_x_147:
        /* <DEDUP_REMOVED lines=16> */
.L_x_153:
        /* <DEDUP_REMOVED lines=9> */
.L_x_152:
[----:B------:R-:W-:Y:S05]  /*23b0*/  BSYNC.RECONVERGENT B2 ;  /* 0x0000000000027941 */ /* 0x000fea0003800200 */
.L_x_151:
        /* <DEDUP_REMOVED lines=8> */
.L_x_156:
        /* <DEDUP_REMOVED lines=43> */
.L_x_155:
[----:B------:R-:W-:Y:S05]  /*26f0*/  BSYNC.RECONVERGENT B2 ;  /* 0x0000000000027941 */ /* 0x000fea0003800200 */
.L_x_154:
        /* <DEDUP_REMOVED lines=26> */
.L_x_158:
[----:B------:R-:W-:Y:S05]  /*28a0*/  BSYNC.RECONVERGENT B2 ;  /* 0x0000000000027941 */ /* 0x000fea0003800200 */
.L_x_157:
        /* <DEDUP_REMOVED lines=12> */
.L_x_150:
[----:B------:R-:W-:Y:S05]  /*2970*/  BSYNC.RECONVERGENT B1 ;  /* 0x0000000000017941 */ /* 0x000fea0003800200 */
.L_x_149:
[----:B------:R-:W-:Y:S02]  /*2980*/  ISETP.GE.AND P0, PT, R3, 0x200, PT ;  /* 0x000002000300780c */ /* 0x000fe40003f06270 */
[----:B0----5:R-:W-:-:S11]  /*2990*/  MOV R5, R0 ;  /* 0x0000000000057202 */ /* 0x021fd60000000f00 */
[----:B------:R-:W-:Y:S05]  /*29a0*/  @!P0 BRA `(.L_x_159) ;  /* 0x0000000000d08947 */ /* 0x000fea0003800000 */
[----:B------:R-:W0:Y:S01]  /*29b0*/  S2R R7, SR_LANEID ;  /* 0x0000000000077919 */ /* 0x000e220000000000 */
[----:B------:R-:W1:Y:S02]  /*29c0*/  SHFL.DOWN PT, R0, R5, 0x1, 0x1f ;  /* 0x08201f0005007f89 */ /* 0x000e6400000e0000 */
[----:B-1----:R-:W-:Y:S01]  /*29d0*/  FADD R0, R0, R5 ;  /* 0x0000000500007221 */ /* 0x002fe20000000000 */
[C---:B0-----:R-:W-:Y:S02]  /*29e0*/  ISETP.GT.AND P0, PT, R7.reuse, 0x1e, PT ;  /* 0x0000001e0700780c */ /* 0x041fe40003f04270 */
[----:B------:R-:W-:Y:S02]  /*29f0*/  ISETP.NE.AND P1, PT, R7, RZ, PT ;  /* 0x000000ff0700720c */ /* 0x000fe40003f25270 */
[----:B------:R-:W-:Y:S02]  /*2a00*/  FSEL R0, R5, R0, P0 ;  /* 0x0000000005007208 */ /* 0x000fe40000000000 */
[----:B------:R-:W-:-:S03]  /*2a10*/  ISETP.GT.AND P0, PT, R7, 0x1d, PT ;  /* 0x0000001d0700780c */ /* 0x000fc60003f04270 */
[----:B------:R-:W0:Y:S06]  /*2a20*/  SHFL.DOWN PT, R3, R0, 0x2, 0x1f ;  /* 0x08401f0000037f89 */ /* 0x000e2c00000e0000 */
        /* <DEDUP_REMOVED lines=24> */
[----:B--2---:R-:W0:Y:S04]  /*2bb0*/  LDS.128 R4, [UR4+0x10] ;  /* 0x00001004ff047984 */ /* 0x004e280008000c00 */
        /* <DEDUP_REMOVED lines=19> */
.L_x_159:
[----:B------:R-:W0:Y:S01]  /*2cf0*/  S2R R4, SR_LANEID ;  /* 0x0000000000047919 */ /* 0x000e220000000000 */
[----:B------:R-:W-:-:S04]  /*2d00*/  LOP3.LUT R0, R2, 0x3e0, RZ, 0xc0, !PT ;  /* 0x000003e002007812 */ /* 0x000fc800078ec0ff */
[----:B------:R-:W-:Y:S02]  /*2d10*/  IADD3 R6, PT, PT, R0, 0x20, RZ ;  /* 0x0000002000067810 */ /* 0x000fe40007ffe0ff */
[----:B------:R-:W-:Y:S02]  /*2d20*/  LOP3.LUT R0, RZ, R0, RZ, 0x33, !PT ;  /* 0x00000000ff007212 */ /* 0x000fe400078e33ff */
[-C--:B------:R-:W-:Y:S02]  /*2d30*/  ISETP.GT.AND P0, PT, R6, R3.reuse, PT ;  /* 0x000000030600720c */ /* 0x080fe40003f04270 */
[----:B------:R-:W-:-:S04]  /*2d40*/  IADD3 R0, PT, PT, R0, R3, RZ ;  /* 0x0000000300007210 */ /* 0x000fc80007ffe0ff */
[----:B------:R-:W-:-:S05]  /*2d50*/  SEL R6, R0, 0x1f, P0 ;  /* 0x0000001f00067807 */ /* 0x000fca0000000000 */
[----:B------:R-:W1:Y:S01]  /*2d60*/  SHFL.DOWN PT, R0, R5, 0x1, R6 ;  /* 0x0820000005007989 */ /* 0x000e6200000e0006 */
[C---:B0-----:R-:W-:Y:S02]  /*2d70*/  ISETP.GE.AND P0, PT, R4.reuse, R6, PT ;  /* 0x000000060400720c */ /* 0x041fe40003f06270 */
[C---:B------:R-:W-:Y:S02]  /*2d80*/  IADD3 R7, PT, PT, R4.reuse, 0x2, RZ ;  /* 0x0000000204077810 */ /* 0x040fe40007ffe0ff */
[----:B------:R-:W-:-:S09]  /*2d90*/  ISETP.NE.AND P1, PT, R4, RZ, PT ;  /* 0x000000ff0400720c */ /* 0x000fd20003f25270 */
[----:B-1----:R-:W-:Y:S01]  /*2da0*/  @!P0 FADD R5, R0, R5 ;  /* 0x0000000500058221 */ /* 0x002fe20000000000 */
[-C--:B------:R-:W-:Y:S02]  /*2db0*/  ISETP.GT.AND P0, PT, R7, R6.reuse, PT ;  /* 0x000000060700720c */ /* 0x080fe40003f04270 */
[----:B------:R-:W-:Y:S01]  /*2dc0*/  IADD3 R7, PT, PT, R4, 0x4, RZ ;  /* 0x0000000404077810 */ /* 0x000fe20007ffe0ff */
[----:B------:R-:W0:Y:S01]  /*2dd0*/  @!P1 S2R R8, SR_CgaCtaId ;  /* 0x0000000000089919 */ /* 0x000e220000008800 */
        /* <DEDUP_REMOVED lines=31> */
[----:B-1----:R-:W1:Y:S04]  /*2fd0*/  LDS.128 R4, [UR4+0x20] ;  /* 0x00002004ff047984 */ /* 0x002e680008000c00 */
        /* <DEDUP_REMOVED lines=29> */
.L_x_146:
        /* <DEDUP_REMOVED lines=28> */
[----:B------:R-:W-:Y:S02]  /*3370*/  HFMA2 R11, -RZ, RZ, 0, 0.0078125 ;  /* 0x00002000ff0b7431 */ /* 0x000fe400000001ff */
        /* <DEDUP_REMOVED lines=11> */
.L_x_162:
[----:B------:R-:W-:-:S05]  /*3430*/  IMAD.WIDE R2, R11, 0x4, R4 ;  /* 0x000000040b027825 */ /* 0x000fca00078e0204 */
        /* <DEDUP_REMOVED lines=15> */
[----:B------:R0:W5:Y:S02]  /*3530*/  LDG.E.CONSTANT R18, desc[UR6][R2.64+0x7800] ;  /* 0x0078000602127981 */ /* 0x000164000c1e9900 */
[----:B0-----:R-:W-:-:S04]  /*3540*/  MOV R3, R7 ;  /* 0x0000000700037202 */ /* 0x001fc80000000f00 */
[----:B------:R-:W-:-:S04]  /*3550*/  IADD3 R2, PT, PT, -R11, R3, RZ ;  /* 0x000000030b027210 */ /* 0x000fc80007ffe1ff */
[----:B------:R-:W-:Y:S01]  /*3560*/  ISETP.GE.AND P0, PT, R2, 0x2000, PT ;  /* 0x000020000200780c */ /* 0x000fe20003f06270 */
        /* <DEDUP_REMOVED lines=17> */
[----:B------:R-:W-:-:S04]  /*3680*/  IADD3 R11, PT, PT, R11, 0x2000, RZ ;  /* 0x000020000b0b7810 */ /* 0x000fc80007ffe0ff */
[----:B------:R-:W-:-:S13]  /*3690*/  ISETP.GT.AND P0, PT, R11, R6, PT ;  /* 0x000000060b00720c */ /* 0x000fda0003f04270 */
[----:B------:R-:W-:Y:S05]  /*36a0*/  @!P0 BRA `(.L_x_162) ;  /* 0xfffffffc00608947 */ /* 0x000fea000383ffff */
.L_x_160:
        /* <DEDUP_REMOVED lines=20> */
.L_x_166:
        /* <DEDUP_REMOVED lines=8> */
.L_x_165:
[----:B------:R-:W-:Y:S05]  /*3870*/  BSYNC.RECONVERGENT B2 ;  /* 0x0000000000027941 */ /* 0x000fea0003800200 */
.L_x_164:
        /* <DEDUP_REMOVED lines=16> */
.L_x_169:
        /* <DEDUP_REMOVED lines=46> */
.L_x_168:
[----:B------:R-:W-:Y:S05]  /*3c60*/  BSYNC.RECONVERGENT B2 ;  /* 0x0000000000027941 */ /* 0x000fea0003800200 */
.L_x_167:
        /* <DEDUP_REMOVED lines=31> */
.L_x_171:
[----:B------:R-:W-:Y:S05]  /*3e60*/  BSYNC.RECONVERGENT B2 ;  /* 0x0000000000027941 */ /* 0x000fea0003800200 */
.L_x_170:
        /* <DEDUP_REMOVED lines=12> */
.L_x_163:
[----:B------:R-:W-:Y:S05]  /*3f30*/  BSYNC.RECONVERGENT B1 ;  /* 0x0000000000017941 */ /* 0x000fea0003800200 */
.L_x_161:
        /* <DEDUP_REMOVED lines=50> */
[----:B------:R-:W-:-:S07]  /*4260*/  FADD R0, R18, R19 ;  /* 0x0000001312007221 */ /* 0x000fce0000000000 */
.L_x_133:
[----:B------:R-:W-:Y:S05]  /*4270*/  BSYNC.RECONVERGENT B0 ;  /* 0x0000000000007941 */ /* 0x000fea0003800200 */
.L_x_117:
[----:B------:R-:W-:Y:S05]  /*4280*/  @P0 EXIT ;  /* 0x000000000000094d */ /* 0x000fea0003800000 */
[----:B0-23--:R-:W0:Y:S01]  /*4290*/  LDC.64 R2, c[0x0][0x388] ;  /* 0x0000e200ff027b82 */ /* 0x00de220000000a00 */
[----:B------:R-:W4:Y:S02]  /*42a0*/  LDCU UR4, c[0x0][0x398] ;  /* 0x00007300ff0477ac */ /* 0x000f240008000800 */
[----:B----4-:R-:W-:-:S05]  /*42b0*/  FADD R5, R0, UR4 ;  /* 0x0000000400057e21 */ /* 0x010fca0008000000 */
[----:B0-----:R-:W-:Y:S01]  /*42c0*/  STG.E desc[UR6][R2.64], R5 ;  /* 0x0000000502007986 */ /* 0x001fe2000c101906 */
[----:B------:R-:W-:Y:S05]  /*42d0*/  EXIT ;  /* 0x000000000000794d */ /* 0x000fea0003800000 */
.L_x_172:
        /* <DEDUP_REMOVED lines=10> */
.L_x_239:


//--------------------- .text._ZN3cub18CUB_300001_SM_10006detail6reduce18DeviceReduceKernelINS2_10policy_hubIfjN4cuda3std3__44plusIfEEE10Policy1000EN6thrust24THRUST_300001_SM_1000_NS6detail15normal_iteratorINSD_10device_ptrIfEEEEjS9_fNS7_10__identityEEEvT0_PT3_T1_NS0_13GridEvenShareISN_EET2_T4_ --------------------------
	.section	.text._ZN3cub18CUB_300001_SM_10006detail6reduce18DeviceReduceKernelINS2_10policy_hubIfjN4cuda3std3__44plusIfEEE10Policy1000EN6thrust24THRUST_300001_SM_1000_NS6detail15normal_iteratorINSD_10device_ptrIfEEEEjS9_fNS7_10__identityEEEvT0_PT3_T1_NS0_13GridEvenShareISN_EET2_T4_,"ax",@progbits
	.align	128
        .global         _ZN3cub18CUB_300001_SM_10006detail6reduce18DeviceReduceKernelINS2_10policy_hubIfjN4cuda3std3__44plusIfEEE10Policy1000EN6thrust24THRUST_300001_SM_1000_NS6detail15normal_iteratorINSD_10device_ptrIfEEEEjS9_fNS7_10__identityEEEvT0_PT3_T1_NS0_13GridEvenShareISN_EET2_T4_
        .type           _ZN3cub18CUB_300001_SM_10006detail6reduce18DeviceReduceKernelINS2_10policy_hubIfjN4cuda3std3__44plusIfEEE10Policy1000EN6thrust24THRUST_300001_SM_1000_NS6detail15normal_iteratorINSD_10device_ptrIfEEEEjS9_fNS7_10__identityEEEvT0_PT3_T1_NS0_13GridEvenShareISN_EET2_T4_,@function
        .size           _ZN3cub18CUB_300001_SM_10006detail6reduce18DeviceReduceKernelINS2_10policy_hubIfjN4cuda3std3__44plusIfEEE10Policy1000EN6thrust24THRUST_300001_SM_1000_NS6detail15normal_iteratorINSD_10device_ptrIfEEEEjS9_fNS7_10__identityEEEvT0_PT3_T1_NS0_13GridEvenShareISN_EET2_T4_,(.L_x_240 - _ZN3cub18CUB_300001_SM_10006detail6reduce18DeviceReduceKernelINS2_10policy_hubIfjN4cuda3std3__44plusIfEEE10Policy1000EN6thrust24THRUST_300001_SM_1000_NS6detail15normal_iteratorINSD_10device_ptrIfEEEEjS9_fNS7_10__identityEEEvT0_PT3_T1_NS0_13GridEvenShareISN_EET2_T4_)
        .other          _ZN3cub18CUB_300001_SM_10006detail6reduce18DeviceReduceKernelINS2_10policy_hubIfjN4cuda3std3__44plusIfEEE10Policy1000EN6thrust24THRUST_300001_SM_1000_NS6detail15normal_iteratorINSD_10device_ptrIfEEEEjS9_fNS7_10__identityEEEvT0_PT3_T1_NS0_13GridEvenShareISN_EET2_T4_,@"STO_CUDA_ENTRY STV_DEFAULT"
_ZN3cub18CUB_300001_SM_10006detail6reduce18DeviceReduceKernelINS2_10policy_hubIfjN4cuda3std3__44plusIfEEE10Policy1000EN6thrust24THRUST_300001_SM_1000_NS6detail15normal_iteratorINSD_10device_ptrIfEEEEjS9_fNS7_10__identityEEEvT0_PT3_T1_NS0_13GridEvenShareISN_EET2_T4_:
.text._ZN3cub18CUB_300001_SM_10006detail6reduce18DeviceReduceKernelINS2_10policy_hubIfjN4cuda3std3__44plusIfEEE10Policy1000EN6thrust24THRUST_300001_SM_1000_NS6detail15normal_iteratorINSD_10device_ptrIfEEEEjS9_fNS7_10__identityEEEvT0_PT3_T1_NS0_13GridEvenShareISN_EET2_T4_:
[----:B------:R-:W-:Y:S01]  /*0000*/  LDC R1, c[0x0][0x37c] ;  /* 0x0000df00ff017b82 */ /* 0x000fe20000000800 */
[----:B------:R-:W0:Y:S07]  /*0010*/  S2R R3, SR_CTAID.X ;  /* 0x0000000000037919 */ /* 0x000e2e0000002500 */
[----:B------:R-:W1:Y:S01]  /*0020*/  LDC.64 R6, c[0x0][0x3a8] ;  /* 0x0000ea00ff067b82 */ /* 0x000e620000000a00 */
[----:B------:R-:W2:Y:S01]  /*0030*/  LDCU.64 UR6, c[0x0][0x358] ;  /* 0x00006b00ff0677ac */ /* 0x000ea20008000a00 */
[----:B------:R-:W-:Y:S01]  /*0040*/  BSSY.RECONVERGENT B0, `(.L_x_173) ;  /* 0x000027a000007945 */ /* 0x000fe20003800200 */
[----:B-1----:R-:W-:Y:S01]  /*0050*/  SHF.L.U32 R13, R7, 0xd, RZ ;  /* 0x0000000d070d7819 */ /* 0x002fe200000006ff */
[----:B0-----:R-:W-:-:S05]  /*0060*/  IMAD R0, R3, -0x2000, R6 ;  /* 0xffffe00003007824 */ /* 0x001fca00078e0206 */
[----:B------:R-:W-:-:S13]  /*0070*/  ISETP.GT.U32.AND P0, PT, R0, 0x1fff, PT ;  /* 0x00001fff0000780c */ /* 0x000fda0003f04070 */
[----:B--2---:R-:W-:Y:S05]  /*0080*/  @P0 BRA `(.L_x_174) ;  /* 0x0000001000d40947 */ /* 0x004fea0003800000 */
[----:B------:R-:W0:Y:S01]  /*0090*/  S2R R2, SR_TID.X ;  /* 0x0000000000027919 */ /* 0x000e220000002100 */
[----:B------:R-:W-:Y:S01]  /*00a0*/  BSSY.RECONVERGENT B1, `(.L_x_175) ;  /* 0x000000a000017945 */ /* 0x000fe20003800200 */
[----:B------:R-:W-:Y:S01]  /*00b0*/  HFMA2 R15, -RZ, RZ, 0, 0 ;  /* 0x00000000ff0f7431 */ /* 0x000fe200000001ff */
[----:B0-----:R-:W-:Y:S02]  /*00c0*/  ISETP.GE.U32.AND P0, PT, R2, R0, PT ;  /* 0x000000000200720c */ /* 0x001fe40003f06070 */
[----:B------:R-:W-:-:S11]  /*00d0*/  MOV R4, R2 ;  /* 0x0000000200047202 */ /* 0x000fd60000000f00 */
[----:B------:R-:W-:Y:S05]  /*00e0*/  @P0 BRA `(.L_x_176) ;  /* 0x0000000000140947 */ /* 0x000fea0003800000 */
[----:B------:R-:W0:Y:S01]  /*00f0*/  LDC.64 R8, c[0x0][0x380] ;  /* 0x0000e000ff087b82 */ /* 0x000e220000000a00 */
[----:B------:R-:W-:-:S05]  /*0100*/  LEA R5, R3, R2, 0xd ;  /* 0x0000000203057211 */ /* 0x000fca00078e68ff */
[----:B0-----:R-:W-:-:S05]  /*0110*/  IMAD.WIDE.U32 R8, R5, 0x4, R8 ;  /* 0x0000000405087825 */ /* 0x001fca00078e0008 */
[----:B------:R0:W5:Y:S01]  /*0120*/  LDG.E R15, desc[UR6][R8.64] ;  /* 0x00000006080f7981 */ /* 0x000162000c1e1900 */
[----:B------:R-:W-:-:S07]  /*0130*/  IADD3 R4, PT, PT, R2, 0x200, RZ ;  /* 0x0000020002047810 */ /* 0x000fce0007ffe0ff */
.L_x_176:
[----:B------:R-:W-:Y:S05]  /*0140*/  BSYNC.RECONVERGENT B1 ;  /* 0x0000000000017941 */ /* 0x000fea0003800200 */
.L_x_175:
[----:B------:R-:W-:Y:S01]  /*0150*/  ISETP.GE.U32.AND P0, PT, R4, R0, PT ;  /* 0x000000000400720c */ /* 0x000fe20003f06070 */
[----:B------:R-:W-:-:S12]  /*0160*/  BSSY.RECONVERGENT B1, `(.L_x_177) ;  /* 0x00000a5000017945 */ /* 0x000fd80003800200 */
[----:B------:R-:W-:Y:S05]  /*0170*/  @P0 BRA `(.L_x_178) ;  /* 0x00000008008c0947 */ /* 0x000fea0003800000 */
[----:B------:R-:W-:Y:S01]  /*0180*/  LOP3.LUT R5, RZ, R4, RZ, 0x33, !PT ;  /* 0x00000004ff057212 */ /* 0x000fe200078e33ff */
[----:B------:R-:W-:Y:S03]  /*0190*/  BSSY.RECONVERGENT B2, `(.L_x_179) ;  /* 0x0000053000027945 */ /* 0x000fe60003800200 */
[----:B------:R-:W-:-:S05]  /*01a0*/  IADD3 R6, PT, PT, R5, R6, RZ ;  /* 0x0000000605067210 */ /* 0x000fca0007ffe0ff */
[----:B------:R-:W-:-:S05]  /*01b0*/  IMAD R6, R3, -0x2000, R6 ;  /* 0xffffe00003067824 */ /* 0x000fca00078e0206 */
[C---:B------:R-:W-:Y:S02]  /*01c0*/  ISETP.GE.U32.AND P0, PT, R6.reuse, 0x1e00, PT ;  /* 0x00001e000600780c */ /* 0x040fe40003f06070 */
[----:B------:R-:W-:-:S04]  /*01d0*/  LEA.HI R5, R6, 0x1, RZ, 0x17 ;  /* 0x0000000106057811 */ /* 0x000fc800078fb8ff */
[----:B------:R-:W-:-:S07]  /*01e0*/  LOP3.LUT R6, R5, 0xf, RZ, 0xc0, !PT ;  /* 0x0000000f05067812 */ /* 0x000fce00078ec0ff */
[----:B------:R-:W-:Y:S05]  /*01f0*/  @!P0 BRA `(.L_x_180) ;  /* 0x0000000400308947 */ /* 0x000fea0003800000 */
[----:B------:R-:W-:Y:S01]  /*0200*/  LOP3.LUT R10, R5, 0xfffff0, RZ, 0xc0, !PT ;  /* 0x00fffff0050a7812 */ /* 0x000fe200078ec0ff */
[----:B------:R-:W-:Y:S01]  /*0210*/  BSSY.RECONVERGENT B3, `(.L_x_181) ;  /* 0x0000049000037945 */ /* 0x000fe20003800200 */
[----:B0-----:R-:W-:Y:S02]  /*0220*/  LOP3.LUT R9, R4, 0x1000, RZ, 0xfc, !PT ;  /* 0x0000100004097812 */ /* 0x001fe400078efcff */
[----:B------:R-:W-:Y:S02]  /*0230*/  LEA R4, R3, R4, 0xd ;  /* 0x0000000403047211 */ /* 0x000fe400078e68ff */
[----:B------:R-:W-:-:S07]  /*0240*/  IADD3 R10, PT, PT, -R10, RZ, RZ ;  /* 0x000000ff0a0a7210 */ /* 0x000fce0007ffe1ff */
.L_x_182:
[----:B------:R-:W0:Y:S02]  /*0250*/  LDC.64 R12, c[0x0][0x380] ;  /* 0x0000e000ff0c7b82 */ /* 0x000e240000000a00 */
[----:B0-----:R-:W-:-:S05]  /*0260*/  IMAD.WIDE.U32 R22, R4, 0x4, R12 ;  /* 0x0000000404167825 */ /* 0x001fca00078e000c */
[----:B------:R0:W2:Y:S01]  /*0270*/  LDG.E R8, desc[UR6][R22.64] ;  /* 0x0000000616087981 */ /* 0x0000a2000c1e1900 */
[C---:B------:R-:W-:Y:S02]  /*0280*/  IADD3 R25, PT, PT, R4.reuse, 0x200, RZ ;  /* 0x0000020004197810 */ /* 0x040fe40007ffe0ff */
[C---:B------:R-:W-:Y:S02]  /*0290*/  IADD3 R21, PT, PT, R4.reuse, 0x400, RZ ;  /* 0x0000040004157810 */ /* 0x040fe40007ffe0ff */
[C---:B------:R-:W-:Y:S01]  /*02a0*/  IADD3 R17, PT, PT, R4.reuse, 0x600, RZ ;  /* 0x0000060004117810 */ /* 0x040fe20007ffe0ff */
[----:B------:R-:W-:Y:S01]  /*02b0*/  IMAD.WIDE.U32 R24, R25, 0x4, R12 ;  /* 0x0000000419187825 */ /* 0x000fe200078e000c */
[----:B------:R-:W-:-:S03]  /*02c0*/  IADD3 R19, PT, PT, R4, 0x800, RZ ;  /* 0x0000080004137810 */ /* 0x000fc60007ffe0ff */
[--C-:B------:R-:W-:Y:S01]  /*02d0*/  IMAD.WIDE.U32 R20, R21, 0x4, R12.reuse ;  /* 0x0000000415147825 */ /* 0x100fe200078e000c */
[----:B------:R-:W3:Y:S01]  /*02e0*/  LDG.E R7, desc[UR6][R24.64] ;  /* 0x0000000618077981 */ /* 0x000ee2000c1e1900 */
[C---:B------:R-:W-:Y:S02]  /*02f0*/  IADD3 R11, PT, PT, R4.reuse, 0xa00, RZ ;  /* 0x00000a00040b7810 */ /* 0x040fe40007ffe0ff */
[--C-:B------:R-:W-:Y:S01]  /*0300*/  IMAD.WIDE.U32 R16, R17, 0x4, R12.reuse ;  /* 0x0000000411107825 */ /* 0x100fe200078e000c */
[----:B------:R1:W4:Y:S01]  /*0310*/  LDG.E R29, desc[UR6][R20.64] ;  /* 0x00000006141d7981 */ /* 0x000322000c1e1900 */
[C---:B------:R-:W-:Y:S02]  /*0320*/  IADD3 R14, PT, PT, R4.reuse, 0xc00, RZ ;  /* 0x00000c00040e7810 */ /* 0x040fe40007ffe0ff */
[--C-:B------:R-:W-:Y:S01]  /*0330*/  IMAD.WIDE.U32 R18, R19, 0x4, R12.reuse ;  /* 0x0000000413127825 */ /* 0x100fe200078e000c */
[----:B------:R1:W4:Y:S03]  /*0340*/  LDG.E R28, desc[UR6][R16.64] ;  /* 0x00000006101c7981 */ /* 0x000326000c1e1900 */
[----:B0-----:R-:W-:Y:S01]  /*0350*/  IMAD.WIDE.U32 R22, R11, 0x4, R12 ;  /* 0x000000040b167825 */ /* 0x001fe200078e000c */
[----:B------:R-:W4:Y:S01]  /*0360*/  LDG.E R27, desc[UR6][R18.64] ;  /* 0x00000006121b7981 */ /* 0x000f22000c1e1900 */
[----:B------:R-:W-:-:S02]  /*0370*/  IADD3 R11, PT, PT, R4, 0xe00, RZ ;  /* 0x00000e00040b7810 */ /* 0x000fc40007ffe0ff */
[--C-:B-1----:R-:W-:Y:S01]  /*0380*/  IMAD.WIDE.U32 R20, R14, 0x4, R12.reuse ;  /* 0x000000040e147825 */ /* 0x102fe200078e000c */
[----:B------:R0:W4:Y:S01]  /*0390*/  LDG.E R26, desc[UR6][R22.64] ;  /* 0x00000006161a7981 */ /* 0x000122000c1e1900 */
[C---:B------:R-:W-:Y:S02]  /*03a0*/  IADD3 R14, PT, PT, R4.reuse, 0x1000, RZ ;  /* 0x00001000040e7810 */ /* 0x040fe40007ffe0ff */
[C---:B------:R-:W-:Y:S01]  /*03b0*/  IADD3 R24, PT, PT, R4.reuse, 0x1200, RZ ;  /* 0x0000120004187810 */ /* 0x040fe20007ffe0ff */
[--C-:B------:R-:W-:Y:S01]  /*03c0*/  IMAD.WIDE.U32 R16, R11, 0x4, R12.reuse ;  /* 0x000000040b107825 */ /* 0x100fe200078e000c */
[----:B------:R1:W4:Y:S01]  /*03d0*/  LDG.E R25, desc[UR6][R20.64] ;  /* 0x0000000614197981 */ /* 0x000322000c1e1900 */
[----:B------:R-:W-:Y:S02]  /*03e0*/  IADD3 R11, PT, PT, R4, 0x1400, RZ ;  /* 0x00001400040b7810 */ /* 0x000fe40007ffe0ff */
[--C-:B0-----:R-:W-:Y:S02]  /*03f0*/  IMAD.WIDE.U32 R22, R24, 0x4, R12.reuse ;  /* 0x0000000418167825 */ /* 0x101fe400078e000c */
[----:B------:R0:W4:Y:S02]  /*0400*/  LDG.E R24, desc[UR6][R16.64] ;  /* 0x0000000610187981 */ /* 0x000124000c1e1900 */
[--C-:B-1----:R-:W-:Y:S01]  /*0410*/  IMAD.WIDE.U32 R20, R14, 0x4, R12.reuse ;  /* 0x000000040e147825 */ /* 0x102fe200078e000c */
[C---:B------:R-:W-:Y:S01]  /*0420*/  IADD3 R14, PT, PT, R4.reuse, 0x1600, RZ ;  /* 0x00001600040e7810 */ /* 0x040fe20007ffe0ff */
[----:B------:R1:W4:Y:S04]  /*0430*/  LDG.E R18, desc[UR6][R22.64] ;  /* 0x0000000616127981 */ /* 0x000328000c1e1900 */
[----:B------:R1:W4:Y:S01]  /*0440*/  LDG.E R19, desc[UR6][R20.64] ;  /* 0x0000000614137981 */ /* 0x000322000c1e1900 */
[----:B0-----:R-:W-:Y:S01]  /*0450*/  IMAD.WIDE.U32 R16, R11, 0x4, R12 ;  /* 0x000000040b107825 */ /* 0x001fe200078e000c */
[----:B-1----:R-:W-:-:S04]  /*0460*/  IADD3 R23, PT, PT, R4, 0x1800, RZ ;  /* 0x0000180004177810 */ /* 0x002fc80007ffe0ff */
[----:B------:R0:W4:Y:S01]  /*0470*/  LDG.E R11, desc[UR6][R16.64] ;  /* 0x00000006100b7981 */ /* 0x000122000c1e1900 */
[C---:B------:R-:W-:Y:S01]  /*0480*/  IADD3 R21, PT, PT, R4.reuse, 0x1a00, RZ ;  /* 0x00001a0004157810 */ /* 0x040fe20007ffe0ff */
[----:B0-----:R-:W-:Y:S01]  /*0490*/  IMAD.WIDE.U32 R16, R23, 0x4, R12 ;  /* 0x0000000417107825 */ /* 0x001fe200078e000c */
[----:B------:R-:W-:-:S03]  /*04a0*/  IADD3 R23, PT, PT, R4, 0x1c00, RZ ;  /* 0x00001c0004177810 */ /* 0x000fc60007ffe0ff */
[--C-:B------:R-:W-:Y:S02]  /*04b0*/  IMAD.WIDE.U32 R20, R21, 0x4, R12.reuse ;  /* 0x0000000415147825 */ /* 0x100fe400078e000c */
[----:B------:R-:W4:Y:S02]  /*04c0*/  LDG.E R16, desc[UR6][R16.64] ;  /* 0x0000000610107981 */ /* 0x000f24000c1e1900 */
[----:B------:R-:W-:Y:S02]  /*04d0*/  IMAD.WIDE.U32 R22, R23, 0x4, R12 ;  /* 0x0000000417167825 */ /* 0x000fe400078e000c */
[----:B------:R-:W4:Y:S04]  /*04e0*/  LDG.E R20, desc[UR6][R20.64] ;  /* 0x0000000614147981 */ /* 0x000f28000c1e1900 */
[----:B------:R-:W4:Y:S01]  /*04f0*/  LDG.E R22, desc[UR6][R22.64] ;  /* 0x0000000616167981 */ /* 0x000f22000c1e1900 */
[----:B--2--5:R-:W-:Y:S01]  /*0500*/  FADD R8, R8, R15 ;  /* 0x0000000f08087221 */ /* 0x024fe20000000000 */
[----:B------:R-:W-:-:S06]  /*0510*/  IMAD.WIDE.U32 R14, R14, 0x4, R12 ;  /* 0x000000040e0e7825 */ /* 0x000fcc00078e000c */
[----:B------:R0:W2:Y:S02]  /*0520*/  LDG.E R14, desc[UR6][R14.64] ;  /* 0x000000060e0e7981 */ /* 0x0000a4000c1e1900 */
[----:B0-----:R-:W-:-:S05]  /*0530*/  IADD3 R15, PT, PT, R4, 0x1e00, RZ ;  /* 0x00001e00040f7810 */ /* 0x001fca0007ffe0ff */
[----:B------:R-:W-:-:S06]  /*0540*/  IMAD.WIDE.U32 R12, R15, 0x4, R12 ;  /* 0x000000040f0c7825 */ /* 0x000fcc00078e000c */
[----:B------:R-:W2:Y:S01]  /*0550*/  LDG.E R12, desc[UR6][R12.64] ;  /* 0x000000060c0c7981 */ /* 0x000ea2000c1e1900 */
        /* <DEDUP_REMOVED lines=8> */
[----:B------:R-:W-:Y:S01]  /*05e0*/  FADD R18, R19, R18 ;  /* 0x0000001213127221 */ /* 0x000fe20000000000 */
[----:B------:R-:W-:-:S03]  /*05f0*/  IADD3 R10, PT, PT, R10, 0x10, RZ ;  /* 0x000000100a0a7810 */ /* 0x000fc60007ffe0ff */
[----:B------:R-:W-:Y:S01]  /*0600*/  FADD R11, R18, R11 ;  /* 0x0000000b120b7221 */ /* 0x000fe20000000000 */
[----:B------:R-:W-:Y:S02]  /*0610*/  ISETP.NE.AND P0, PT, R10, RZ, PT ;  /* 0x000000ff0a00720c */ /* 0x000fe40003f05270 */
[----:B------:R-:W-:Y:S02]  /*0620*/  IADD3 R9, PT, PT, R9, 0x2000, RZ ;  /* 0x0000200009097810 */ /* 0x000fe40007ffe0ff */
[----:B------:R-:W-:Y:S01]  /*0630*/  IADD3 R4, PT, PT, R4, 0x2000, RZ ;  /* 0x0000200004047810 */ /* 0x000fe20007ffe0ff */
[----:B--2---:R-:W-:-:S04]  /*0640*/  FADD R11, R11, R14 ;  /* 0x0000000e0b0b7221 */ /* 0x004fc80000000000 */
[----:B------:R-:W-:-:S04]  /*0650*/  FADD R11, R11, R16 ;  /* 0x000000100b0b7221 */ /* 0x000fc80000000000 */
[----:B------:R-:W-:-:S04]  /*0660*/  FADD R11, R11, R20 ;  /* 0x000000140b0b7221 */ /* 0x000fc80000000000 */
[----:B------:R-:W-:-:S04]  /*0670*/  FADD R11, R11, R22 ;  /* 0x000000160b0b7221 */ /* 0x000fc80000000000 */
[----:B------:R-:W-:Y:S01]  /*0680*/  FADD R15, R11, R12 ;  /* 0x0000000c0b0f7221 */ /* 0x000fe20000000000 */
[----:B------:R-:W-:Y:S06]  /*0690*/  @P0 BRA `(.L_x_182) ;  /* 0xfffffff800ec0947 */ /* 0x000fec000383ffff */
[----:B------:R-:W-:Y:S05]  /*06a0*/  BSYNC.RECONVERGENT B3 ;  /* 0x0000000000037941 */ /* 0x000fea0003800200 */
.L_x_181:
[----:B------:R-:W-:-:S07]  /*06b0*/  IADD3 R4, PT, PT, R9, -0x1000, RZ ;  /* 0xfffff00009047810 */ /* 0x000fce0007ffe0ff */
.L_x_180:
[----:B------:R-:W-:Y:S05]  /*06c0*/  BSYNC.RECONVERGENT B2 ;  /* 0x0000000000027941 */ /* 0x000fea0003800200 */
.L_x_179:
[----:B------:R-:W-:-:S13]  /*06d0*/  ISETP.NE.AND P0, PT, R6, RZ, PT ;  /* 0x000000ff0600720c */ /* 0x000fda0003f05270 */
[----:B------:R-:W-:Y:S05]  /*06e0*/  @!P0 BRA `(.L_x_178) ;  /* 0x0000000400308947 */ /* 0x000fea0003800000 */
[----:B------:R-:W-:Y:S01]  /*06f0*/  ISETP.GE.U32.AND P0, PT, R6, 0x8, PT ;  /* 0x000000080600780c */ /* 0x000fe20003f06070 */
[----:B------:R-:W-:Y:S01]  /*0700*/  BSSY.RECONVERGENT B2, `(.L_x_183) ;  /* 0x0000026000027945 */ /* 0x000fe20003800200 */
[----:B------:R-:W-:-:S04]  /*0710*/  LOP3.LUT R22, R5, 0x7, RZ, 0xc0, !PT ;  /* 0x0000000705167812 */ /* 0x000fc800078ec0ff */
[----:B------:R-:W-:-:S07]  /*0720*/  ISETP.NE.AND P1, PT, R22, RZ, PT ;  /* 0x000000ff1600720c */ /* 0x000fce0003f25270 */
[----:B------:R-:W-:Y:S06]  /*0730*/  @!P0 BRA `(.L_x_184) ;  /* 0x0000000000888947 */ /* 0x000fec0003800000 */
[----:B------:R-:W1:Y:S01]  /*0740*/  LDC.64 R6, c[0x0][0x380] ;  /* 0x0000e000ff067b82 */ /* 0x000e620000000a00 */
[----:B------:R-:W-:-:S04]  /*0750*/  LEA R19, R3, R4, 0xd ;  /* 0x0000000403137211 */ /* 0x000fc800078e68ff */
[C---:B------:R-:W-:Y:S02]  /*0760*/  IADD3 R17, PT, PT, R19.reuse, 0x200, RZ ;  /* 0x0000020013117810 */ /* 0x040fe40007ffe0ff */
[C---:B------:R-:W-:Y:S02]  /*0770*/  IADD3 R21, PT, PT, R19.reuse, 0x400, RZ ;  /* 0x0000040013157810 */ /* 0x040fe40007ffe0ff */
[C---:B------:R-:W-:Y:S02]  /*0780*/  IADD3 R13, PT, PT, R19.reuse, 0x600, RZ ;  /* 0x00000600130d7810 */ /* 0x040fe40007ffe0ff */
[C---:B0-----:R-:W-:Y:S01]  /*0790*/  IADD3 R9, PT, PT, R19.reuse, 0x800, RZ ;  /* 0x0000080013097810 */ /* 0x041fe20007ffe0ff */
[----:B-1----:R-:W-:-:S04]  /*07a0*/  IMAD.WIDE.U32 R10, R19, 0x4, R6 ;  /* 0x00000004130a7825 */ /* 0x002fc800078e0006 */
[--C-:B------:R-:W-:Y:S01]  /*07b0*/  IMAD.WIDE.U32 R16, R17, 0x4, R6.reuse ;  /* 0x0000000411107825 */ /* 0x100fe200078e0006 */
[----:B------:R0:W2:Y:S03]  /*07c0*/  LDG.E R14, desc[UR6][R10.64] ;  /* 0x000000060a0e7981 */ /* 0x0000a6000c1e1900 */
[--C-:B------:R-:W-:Y:S01]  /*07d0*/  IMAD.WIDE.U32 R20, R21, 0x4, R6.reuse ;  /* 0x0000000415147825 */ /* 0x100fe200078e0006 */
[----:B------:R1:W3:Y:S03]  /*07e0*/  LDG.E R18, desc[UR6][R16.64] ;  /* 0x0000000610127981 */ /* 0x0002e6000c1e1900 */
[--C-:B------:R-:W-:Y:S01]  /*07f0*/  IMAD.WIDE.U32 R12, R13, 0x4, R6.reuse ;  /* 0x000000040d0c7825 */ /* 0x100fe200078e0006 */
[----:B------:R-:W-:Y:S01]  /*0800*/  IADD3 R23, PT, PT, R19, 0xa00, RZ ;  /* 0x00000a0013177810 */ /* 0x000fe20007ffe0ff */
[----:B------:R-:W4:Y:S02]  /*0810*/  LDG.E R20, desc[UR6][R20.64] ;  /* 0x0000000614147981 */ /* 0x000f24000c1e1900 */
[--C-:B------:R-:W-:Y:S01]  /*0820*/  IMAD.WIDE.U32 R8, R9, 0x4, R6.reuse ;  /* 0x0000000409087825 */ /* 0x100fe200078e0006 */
[----:B------:R-:W-:Y:S01]  /*0830*/  IADD3 R25, PT, PT, R19, 0xc00, RZ ;  /* 0x00000c0013197810 */ /* 0x000fe20007ffe0ff */
[----:B------:R-:W4:Y:S02]  /*0840*/  LDG.E R12, desc[UR6][R12.64] ;  /* 0x000000060c0c7981 */ /* 0x000f24000c1e1900 */
[--C-:B0-----:R-:W-:Y:S01]  /*0850*/  IMAD.WIDE.U32 R10, R23, 0x4, R6.reuse ;  /* 0x00000004170a7825 */ /* 0x101fe200078e0006 */
[----:B------:R-:W-:Y:S01]  /*0860*/  IADD3 R19, PT, PT, R19, 0xe00, RZ ;  /* 0x00000e0013137810 */ /* 0x000fe20007ffe0ff */
[----:B------:R-:W4:Y:S02]  /*0870*/  LDG.E R8, desc[UR6][R8.64] ;  /* 0x0000000608087981 */ /* 0x000f24000c1e1900 */
[----:B-1----:R-:W-:-:S02]  /*0880*/  IMAD.WIDE.U32 R16, R25, 0x4, R6 ;  /* 0x0000000419107825 */ /* 0x002fc400078e0006 */
[----:B------:R-:W4:Y:S02]  /*0890*/  LDG.E R11, desc[UR6][R10.64] ;  /* 0x000000060a0b7981 */ /* 0x000f24000c1e1900 */
[----:B------:R-:W-:Y:S02]  /*08a0*/  IMAD.WIDE.U32 R6, R19, 0x4, R6 ;  /* 0x0000000413067825 */ /* 0x000fe400078e0006 */
[----:B------:R-:W4:Y:S04]  /*08b0*/  LDG.E R17, desc[UR6][R16.64] ;  /* 0x0000000610117981 */ /* 0x000f28000c1e1900 */
[----:B------:R-:W4:Y:S01]  /*08c0*/  LDG.E R7, desc[UR6][R6.64] ;  /* 0x0000000606077981 */ /* 0x000f22000c1e1900 */
        /* <DEDUP_REMOVED lines=9> */
.L_x_184:
[----:B------:R-:W-:Y:S05]  /*0960*/  BSYNC.RECONVERGENT B2 ;  /* 0x0000000000027941 */ /* 0x000fea0003800200 */
.L_x_183:
[----:B------:R-:W-:Y:S05]  /*0970*/  @!P1 BRA `(.L_x_178) ;  /* 0x00000000008c9947 */ /* 0x000fea0003800000 */
[----:B------:R-:W-:Y:S01]  /*0980*/  ISETP.GE.U32.AND P0, PT, R22, 0x4, PT ;  /* 0x000000041600780c */ /* 0x000fe20003f06070 */
[----:B------:R-:W-:Y:S01]  /*0990*/  BSSY.RECONVERGENT B2, `(.L_x_185) ;  /* 0x0000016000027945 */ /* 0x000fe20003800200 */
[----:B------:R-:W-:-:S04]  /*09a0*/  LOP3.LUT R5, R5, 0x3, RZ, 0xc0, !PT ;  /* 0x0000000305057812 */ /* 0x000fc800078ec0ff */
[----:B------:R-:W-:-:S07]  /*09b0*/  ISETP.NE.AND P1, PT, R5, RZ, PT ;  /* 0x000000ff0500720c */ /* 0x000fce0003f25270 */
[----:B------:R-:W-:Y:S06]  /*09c0*/  @!P0 BRA `(.L_x_186) ;  /* 0x0000000000488947 */ /* 0x000fec0003800000 */
[----:B------:R-:W0:Y:S01]  /*09d0*/  LDC.64 R6, c[0x0][0x380] ;  /* 0x0000e000ff067b82 */ /* 0x000e220000000a00 */
[----:B------:R-:W-:-:S04]  /*09e0*/  LEA R13, R3, R4, 0xd ;  /* 0x00000004030d7211 */ /* 0x000fc800078e68ff */
[C---:B------:R-:W-:Y:S02]  /*09f0*/  IADD3 R11, PT, PT, R13.reuse, 0x200, RZ ;  /* 0x000002000d0b7810 */ /* 0x040fe40007ffe0ff */
[C---:B------:R-:W-:Y:S02]  /*0a00*/  IADD3 R17, PT, PT, R13.reuse, 0x400, RZ ;  /* 0x000004000d117810 */ /* 0x040fe40007ffe0ff */
[C---:B------:R-:W-:Y:S01]  /*0a10*/  IADD3 R19, PT, PT, R13.reuse, 0x600, RZ ;  /* 0x000006000d137810 */ /* 0x040fe20007ffe0ff */
[----:B0-----:R-:W-:-:S04]  /*0a20*/  IMAD.WIDE.U32 R8, R13, 0x4, R6 ;  /* 0x000000040d087825 */ /* 0x001fc800078e0006 */
[--C-:B------:R-:W-:Y:S02]  /*0a30*/  IMAD.WIDE.U32 R10, R11, 0x4, R6.reuse ;  /* 0x000000040b0a7825 */ /* 0x100fe400078e0006 */
[----:B------:R-:W2:Y:S02]  /*0a40*/  LDG.E R8, desc[UR6][R8.64] ;  /* 0x0000000608087981 */ /* 0x000ea4000c1e1900 */
[--C-:B------:R-:W-:Y:S02]  /*0a50*/  IMAD.WIDE.U32 R12, R17, 0x4, R6.reuse ;  /* 0x00000004110c7825 */ /* 0x100fe400078e0006 */
[----:B------:R-:W3:Y:S02]  /*0a60*/  LDG.E R10, desc[UR6][R10.64] ;  /* 0x000000060a0a7981 */ /* 0x000ee4000c1e1900 */
[----:B------:R-:W-:Y:S02]  /*0a70*/  IMAD.WIDE.U32 R6, R19, 0x4, R6 ;  /* 0x0000000413067825 */ /* 0x000fe400078e0006 */
[----:B------:R-:W4:Y:S04]  /*0a80*/  LDG.E R12, desc[UR6][R12.64] ;  /* 0x000000060c0c7981 */ /* 0x000f28000c1e1900 */
[----:B------:R-:W4:Y:S01]  /*0a90*/  LDG.E R6, desc[UR6][R6.64] ;  /* 0x0000000606067981 */ /* 0x000f22000c1e1900 */
[----:B------:R-:W-:Y:S01]  /*0aa0*/  IADD3 R4, PT, PT, R4, 0x800, RZ ;  /* 0x0000080004047810 */ /* 0x000fe20007ffe0ff */
[----:B--2--5:R-:W-:-:S04]  /*0ab0*/  FADD R15, R15, R8 ;  /* 0x000000080f0f7221 */ /* 0x024fc80000000000 */
[----:B---3--:R-:W-:-:S04]  /*0ac0*/  FADD R15, R15, R10 ;  /* 0x0000000a0f0f7221 */ /* 0x008fc80000000000 */
[----:B----4-:R-:W-:-:S04]  /*0ad0*/  FADD R15, R15, R12 ;  /* 0x0000000c0f0f7221 */ /* 0x010fc80000000000 */
[----:B------:R-:W-:-:S07]  /*0ae0*/  FADD R15, R15, R6 ;  /* 0x000000060f0f7221 */ /* 0x000fce0000000000 */
.L_x_186:
[----:B------:R-:W-:Y:S05]  /*0af0*/  BSYNC.RECONVERGENT B2 ;  /* 0x0000000000027941 */ /* 0x000fea0003800200 */
.L_x_185:
[----:B------:R-:W-:Y:S05]  /*0b00*/  @!P1 BRA `(.L_x_178) ;  /* 0x0000000000289947 */ /* 0x000fea0003800000 */
[----:B------:R-:W1:Y:S01]  /*0b10*/  LDC.64 R6, c[0x0][0x380] ;  /* 0x0000e000ff067b82 */ /* 0x000e620000000a00 */
[----:B0-----:R-:W-:Y:S02]  /*0b20*/  LEA R9, R3, R4, 0xd ;  /* 0x0000000403097211 */ /* 0x001fe400078e68ff */
[----:B------:R-:W-:-:S07]  /*0b30*/  IADD3 R8, PT, PT, -R5, RZ, RZ ;  /* 0x000000ff05087210 */ /* 0x000fce0007ffe1ff */
.L_x_187:
[----:B-1----:R-:W-:-:S06]  /*0b40*/  IMAD.WIDE.U32 R4, R9, 0x4, R6 ;  /* 0x0000000409047825 */ /* 0x002fcc00078e0006 */
[----:B------:R-:W2:Y:S01]  /*0b50*/  LDG.E R4, desc[UR6][R4.64] ;  /* 0x0000000604047981 */ /* 0x000ea2000c1e1900 */
[----:B------:R-:W-:Y:S02]  /*0b60*/  IADD3 R8, PT, PT, R8, 0x1, RZ ;  /* 0x0000000108087810 */ /* 0x000fe40007ffe0ff */
[----:B------:R-:W-:Y:S02]  /*0b70*/  IADD3 R9, PT, PT, R9, 0x200, RZ ;  /* 0x0000020009097810 */ /* 0x000fe40007ffe0ff */
[----:B------:R-:W-:Y:S01]  /*0b80*/  ISETP.NE.AND P0, PT, R8, RZ, PT ;  /* 0x000000ff0800720c */ /* 0x000fe20003f05270 */
[----:B--2--5:R-:W-:-:S12]  /*0b90*/  FADD R15, R4, R15 ;  /* 0x0000000f040f7221 */ /* 0x024fd80000000000 */
[----:B------:R-:W-:Y:S05]  /*0ba0*/  @P0 BRA `(.L_x_187) ;  /* 0xfffffffc00e40947 */ /* 0x000fea000383ffff */
.L_x_178:
[----:B------:R-:W-:Y:S05]  /*0bb0*/  BSYNC.RECONVERGENT B1 ;  /* 0x0000000000017941 */ /* 0x000fea0003800200 */
.L_x_177:
[----:B------:R-:W-:-:S13]  /*0bc0*/  ISETP.GE.U32.AND P0, PT, R0, 0x200, PT ;  /* 0x000002000000780c */ /* 0x000fda0003f06070 */
[----:B------:R-:W-:Y:S05]  /*0bd0*/  @!P0 BRA `(.L_x_188) ;  /* 0x0000000000d08947 */ /* 0x000fea0003800000 */
[----:B0-----:R-:W0:Y:S01]  /*0be0*/  S2R R8, SR_LANEID ;  /* 0x0000000000087919 */ /* 0x001e220000000000 */
[----:B-----5:R-:W1:Y:S02]  /*0bf0*/  SHFL.DOWN PT, R0, R15, 0x1, 0x1f ;  /* 0x08201f000f007f89 */ /* 0x020e6400000e0000 */
[----:B-1----:R-:W-:Y:S01]  /*0c00*/  FADD R0, R0, R15 ;  /* 0x0000000f00007221 */ /* 0x002fe20000000000 */
[C---:B0-----:R-:W-:Y:S02]  /*0c10*/  ISETP.GT.AND P0, PT, R8.reuse, 0x1e, PT ;  /* 0x0000001e0800780c */ /* 0x041fe40003f04270 */
[C---:B------:R-:W-:Y:S02]  /*0c20*/  ISETP.NE.AND P1, PT, R8.reuse, RZ, PT ;  /* 0x000000ff0800720c */ /* 0x040fe40003f25270 */
        /* <DEDUP_REMOVED lines=27> */
[----:B------:R-:W0:Y:S04]  /*0de0*/  LDS.128 R12, [UR4+0x10] ;  /* 0x00001004ff0c7984 */ /* 0x000e280008000c00 */
[----:B------:R-:W2:Y:S04]  /*0df0*/  LDS.128 R8, [UR4+0x20] ;  /* 0x00002004ff087984 */ /* 0x000ea80008000c00 */
[----:B-1----:R-:W1:Y:S04]  /*0e00*/  LDS.128 R4, [UR4+0x30] ;  /* 0x00003004ff047984 */ /* 0x002e680008000c00 */
[----:B------:R-:W3:Y:S01]  /*0e10*/  LDS.128 R16, [UR4+0x40] ;  /* 0x00004004ff107984 */ /* 0x000ee20008000c00 */
[----:B0-----:R-:W-:-:S04]  /*0e20*/  FADD R13, R20, R13 ;  /* 0x0000000d140d7221 */ /* 0x001fc80000000000 */
[----:B------:R-:W-:-:S04]  /*0e30*/  FADD R14, R13, R14 ;  /* 0x0000000e0d0e7221 */ /* 0x000fc80000000000 */
[----:B------:R-:W-:-:S04]  /*0e40*/  FADD R15, R14, R15 ;  /* 0x0000000f0e0f7221 */ /* 0x000fc80000000000 */
[----:B--2---:R-:W-:-:S04]  /*0e50*/  FADD R8, R15, R8 ;  /* 0x000000080f087221 */ /* 0x004fc80000000000 */
[----:B------:R-:W-:-:S04]  /*0e60*/  FADD R9, R8, R9 ;  /* 0x0000000908097221 */ /* 0x000fc80000000000 */
[----:B------:R-:W-:-:S04]  /*0e70*/  FADD R10, R9, R10 ;  /* 0x0000000a090a7221 */ /* 0x000fc80000000000 */
[----:B------:R-:W-:-:S04]  /*0e80*/  FADD R11, R10, R11 ;  /* 0x0000000b0a0b7221 */ /* 0x000fc80000000000 */
[----:B-1----:R-:W-:-:S04]  /*0e90*/  FADD R4, R11, R4 ;  /* 0x000000040b047221 */ /* 0x002fc80000000000 */
        /* <DEDUP_REMOVED lines=8> */
.L_x_188:
[----:B0-----:R-:W0:Y:S01]  /*0f20*/  S2R R8, SR_LANEID ;  /* 0x0000000000087919 */ /* 0x001e220000000000 */
[----:B------:R-:W-:-:S04]  /*0f30*/  LOP3.LUT R4, R2, 0x3e0, RZ, 0xc0, !PT ;  /* 0x000003e002047812 */ /* 0x000fc800078ec0ff */
[----:B------:R-:W-:Y:S02]  /*0f40*/  IADD3 R5, PT, PT, R4, 0x20, RZ ;  /* 0x0000002004057810 */ /* 0x000fe40007ffe0ff */
[----:B------:R-:W-:Y:S02]  /*0f50*/  LOP3.LUT R7, RZ, R4, RZ, 0x33, !PT ;  /* 0x00000004ff077212 */ /* 0x000fe400078e33ff */
[----:B------:R-:W-:Y:S02]  /*0f60*/  ISETP.GT.U32.AND P0, PT, R5, R0, PT ;  /* 0x000000000500720c */ /* 0x000fe40003f04070 */
[----:B------:R-:W-:-:S04]  /*0f70*/  IADD3 R7, PT, PT, R0, R7, RZ ;  /* 0x0000000700077210 */ /* 0x000fc80007ffe0ff */
[----:B------:R-:W-:-:S05]  /*0f80*/  SEL R7, R7, 0x1f, P0 ;  /* 0x0000001f07077807 */ /* 0x000fca0000000000 */
[----:B-----5:R-:W1:Y:S01]  /*0f90*/  SHFL.DOWN PT, R4, R15, 0x1, R7 ;  /* 0x082000000f047989 */ /* 0x020e6200000e0007 */
[C---:B0-----:R-:W-:Y:S02]  /*0fa0*/  ISETP.GE.AND P0, PT, R8.reuse, R7, PT ;  /* 0x000000070800720c */ /* 0x041fe40003f06270 */
[C---:B------:R-:W-:Y:S02]  /*0fb0*/  IADD3 R6, PT, PT, R8.reuse, 0x2, RZ ;  /* 0x0000000208067810 */ /* 0x040fe40007ffe0ff */
[----:B------:R-:W-:-:S09]  /*0fc0*/  ISETP.NE.AND P1, PT, R8, RZ, PT ;  /* 0x000000ff0800720c */ /* 0x000fd20003f25270 */
[----:B-1----:R-:W-:Y:S01]  /*0fd0*/  @!P0 FADD R15, R4, R15 ;  /* 0x0000000f040f8221 */ /* 0x002fe20000000000 */
[----:B------:R-:W-:Y:S02]  /*0fe0*/  ISETP.GT.AND P0, PT, R6, R7, PT ;  /* 0x000000070600720c */ /* 0x000fe40003f04270 */
[----:B------:R-:W-:Y:S01]  /*0ff0*/  IADD3 R6, PT, PT, R8, 0x4, RZ ;  /* 0x0000000408067810 */ /* 0x000fe20007ffe0ff */
        /* <DEDUP_REMOVED lines=24> */
[----:B------:R-:W1:Y:S01]  /*1180*/  S2UR UR5, SR_CgaCtaId ;  /* 0x00000000000579c3 */ /* 0x000e620000008800 */
[----:B------:R-:W-:Y:S01]  /*1190*/  UMOV UR4, 0x400 ;  /* 0x0000040000047882 */ /* 0x000fe20000000000 */
[C---:B------:R-:W-:Y:S02]  /*11a0*/  ISETP.GT.U32.AND P2, PT, R0.reuse, 0x20, PT ;  /* 0x000000200000780c */ /* 0x040fe40003f44070 */
[C---:B------:R-:W-:Y:S02]  /*11b0*/  ISETP.GT.U32.AND P3, PT, R0.reuse, 0x40, PT ;  /* 0x000000400000780c */ /* 0x040fe40003f64070 */
[C---:B------:R-:W-:Y:S02]  /*11c0*/  ISETP.GT.U32.AND P1, PT, R0.reuse, 0x60, PT ;  /* 0x000000600000780c */ /* 0x040fe40003f24070 */
[----:B------:R-:W-:Y:S01]  /*11d0*/  ISETP.GT.U32.AND P4, PT, R0, 0xc0, PT ;  /* 0x000000c00000780c */ /* 0x000fe20003f84070 */
[----:B-1----:R-:W-:-:S09]  /*11e0*/  ULEA UR4, UR5, UR4, 0x18 ;  /* 0x0000000405047291 */ /* 0x002fd2000f8ec0ff */
[----:B0-----:R-:W0:Y:S04]  /*11f0*/  LDS.128 R4, [UR4+0x10] ;  /* 0x00001004ff047984 */ /* 0x001e280008000c00 */
[----:B------:R-:W1:Y:S04]  /*1200*/  LDS.128 R8, [UR4+0x20] ;  /* 0x00002004ff087984 */ /* 0x000e680008000c00 */
[----:B------:R-:W2:Y:S04]  /*1210*/  LDS.128 R12, [UR4+0x30] ;  /* 0x00003004ff0c7984 */ /* 0x000ea80008000c00 */
[----:B------:R-:W3:Y:S01]  /*1220*/  LDS.128 R16, [UR4+0x40] ;  /* 0x00004004ff107984 */ /* 0x000ee20008000c00 */
[----:B0-----:R-:W-:Y:S01]  /*1230*/  @P2 FADD R20, R20, R5 ;  /* 0x0000000514142221 */ /* 0x001fe20000000000 */
[----:B------:R-:W-:-:S03]  /*1240*/  ISETP.GT.U32.AND P2, PT, R0, 0x80, PT ;  /* 0x000000800000780c */ /* 0x000fc60003f44070 */
[----:B------:R-:W-:Y:S01]  /*1250*/  @P3 FADD R20, R20, R6 ;  /* 0x0000000614143221 */ /* 0x000fe20000000000 */
[----:B------:R-:W-:-:S03]  /*1260*/  ISETP.GT.U32.AND P3, PT, R0, 0xa0, PT ;  /* 0x000000a00000780c */ /* 0x000fc60003f64070 */
[----:B------:R-:W-:Y:S01]  /*1270*/  @P1 FADD R20, R20, R7 ;  /* 0x0000000714141221 */ /* 0x000fe20000000000 */
[----:B------:R-:W-:-:S05]  /*1280*/  ISETP.GT.U32.AND P1, PT, R0, 0xe0, PT ;  /* 0x000000e00000780c */ /* 0x000fca0003f24070 */
[----:B-1----:R-:W-:Y:S01]  /*1290*/  @P2 FADD R20, R20, R8 ;  /* 0x0000000814142221 */ /* 0x002fe20000000000 */
[----:B------:R-:W-:-:S03]  /*12a0*/  ISETP.GT.U32.AND P2, PT, R0, 0x100, PT ;  /* 0x000001000000780c */ /* 0x000fc60003f44070 */
[----:B------:R-:W-:Y:S01]  /*12b0*/  @P3 FADD R20, R20, R9 ;  /* 0x0000000914143221 */ /* 0x000fe20000000000 */
[----:B------:R-:W-:-:S03]  /*12c0*/  ISETP.GT.U32.AND P3, PT, R0, 0x120, PT ;  /* 0x000001200000780c */ /* 0x000fc60003f64070 */
[----:B------:R-:W-:Y:S01]  /*12d0*/  @P4 FADD R20, R20, R10 ;  /* 0x0000000a14144221 */ /* 0x000fe20000000000 */
[----:B------:R-:W-:-:S03]  /*12e0*/  ISETP.GT.U32.AND P4, PT, R0, 0x140, PT ;  /* 0x000001400000780c */ /* 0x000fc60003f84070 */
[----:B------:R-:W-:Y:S01]  /*12f0*/  @P1 FADD R20, R20, R11 ;  /* 0x0000000b14141221 */ /* 0x000fe20000000000 */
[----:B------:R-:W-:-:S03]  /*1300*/  ISETP.GT.U32.AND P1, PT, R0, 0x160, PT ;  /* 0x000001600000780c */ /* 0x000fc60003f24070 */
[----:B--2---:R-:W-:Y:S01]  /*1310*/  @P2 FADD R20, R20, R12 ;  /* 0x0000000c14142221 */ /* 0x004fe20000000000 */
[----:B------:R-:W-:-:S03]  /*1320*/  ISETP.GT.U32.AND P2, PT, R0, 0x180, PT ;  /* 0x000001800000780c */ /* 0x000fc60003f44070 */
[----:B------:R-:W-:Y:S01]  /*1330*/  @P3 FADD R20, R20, R13 ;  /* 0x0000000d14143221 */ /* 0x000fe20000000000 */
[----:B------:R-:W-:-:S03]  /*1340*/  ISETP.GT.U32.AND P3, PT, R0, 0x1a0, PT ;  /* 0x000001a00000780c */ /* 0x000fc60003f64070 */
[----:B------:R-:W-:Y:S01]  /*1350*/  @P4 FADD R20, R20, R14 ;  /* 0x0000000e14144221 */ /* 0x000fe20000000000 */
[----:B------:R-:W-:-:S03]  /*1360*/  ISETP.GT.U32.AND P4, PT, R0, 0x1c0, PT ;  /* 0x000001c00000780c */ /* 0x000fc60003f84070 */
[----:B------:R-:W-:Y:S01]  /*1370*/  @P1 FADD R20, R20, R15 ;  /* 0x0000000f14141221 */ /* 0x000fe20000000000 */
[----:B------:R-:W-:-:S03]  /*1380*/  ISETP.GT.U32.AND P1, PT, R0, 0x1e0, PT ;  /* 0x000001e00000780c */ /* 0x000fc60003f24070 */
[----:B---3--:R-:W-:-:S04]  /*1390*/  @P2 FADD R20, R20, R16 ;  /* 0x0000001014142221 */ /* 0x008fc80000000000 */
[----:B------:R-:W-:-:S04]  /*13a0*/  @P3 FADD R20, R20, R17 ;  /* 0x0000001114143221 */ /* 0x000fc80000000000 */
[----:B------:R-:W-:-:S04]  /*13b0*/  @P4 FADD R20, R20, R18 ;  /* 0x0000001214144221 */ /* 0x000fc80000000000 */
[----:B------:R-:W-:Y:S01]  /*13c0*/  @P1 FADD R20, R20, R19 ;  /* 0x0000001314141221 */ /* 0x000fe20000000000 */
[----:B------:R-:W-:Y:S06]  /*13d0*/  BRA `(.L_x_189) ;  /* 0x0000001400007947 */ /* 0x000fec0003800000 */
.L_x_174:
[----:B------:R-:W0:Y:S01]  /*13e0*/  S2R R2, SR_TID.X ;  /* 0x0000000000027919 */ /* 0x000e220000002100 */
[----:B------:R-:W1:Y:S02]  /*13f0*/  LDCU.64 UR4, c[0x0][0x380] ;  /* 0x00007000ff0477ac */ /* 0x000e640008000a00 */
[----:B-1----:R-:W-:Y:S02]  /*1400*/  MOV R4, UR4 ;  /* 0x0000000400047c02 */ /* 0x002fe40008000f00 */
[----:B------:R-:W-:Y:S02]  /*1410*/  MOV R5, UR5 ;  /* 0x0000000500057c02 */ /* 0x000fe40008000f00 */
[----:B0-----:R-:W-:-:S05]  /*1420*/  LEA R9, R3, R2, 0xd ;  /* 0x0000000203097211 */ /* 0x001fca00078e68ff */
[----:B------:R-:W-:-:S05]  /*1430*/  IMAD.WIDE.U32 R8, R9, 0x4, R4 ;  /* 0x0000000409087825 */ /* 0x000fca00078e0004 */
        /* <DEDUP_REMOVED lines=16> */
[----:B------:R-:W-:Y:S01]  /*1540*/  ISETP.GE.U32.AND P0, PT, R0, R13, PT ;  /* 0x0000000d0000720c */ /* 0x000fe20003f06070 */
        /* <DEDUP_REMOVED lines=16> */
[----:B------:R-:W-:Y:S01]  /*1650*/  LEA R9, R3, R13, 0xd ;  /* 0x0000000d03097211 */ /* 0x000fe200078e68ff */
[----:B------:R-:W-:Y:S01]  /*1660*/  UMOV UR4, URZ ;  /* 0x000000ff00047c82 */ /* 0x000fe20008000000 */
[----:B------:R-:W-:Y:S02]  /*1670*/  IADD3 R8, PT, PT, R6, -0x2000, RZ ;  /* 0xffffe00006087810 */ /* 0x000fe40007ffe0ff */
[----:B------:R-:W-:Y:S02]  /*1680*/  LOP3.LUT R0, RZ, R2, RZ, 0x33, !PT ;  /* 0x00000002ff007212 */ /* 0x000fe400078e33ff */
[----:B------:R-:W-:Y:S02]  /*1690*/  ISETP.GT.U32.AND P0, PT, R9, R8, PT ;  /* 0x000000080900720c */ /* 0x000fe40003f04070 */
[----:B------:R-:W-:Y:S02]  /*16a0*/  IADD3 R10, PT, PT, -R13, R6, R0 ;  /* 0x000000060d0a7210 */ /* 0x000fe40007ffe100 */
[----:B------:R-:W-:-:S02]  /*16b0*/  IADD3 R7, PT, PT, R9, 0x1000, R2 ;  /* 0x0000100009077810 */ /* 0x000fc40007ffe002 */
[----:B------:R-:W-:Y:S01]  /*16c0*/  MOV R0, R9 ;  /* 0x0000000900007202 */ /* 0x000fe20000000f00 */
[----:B------:R-:W-:-:S06]  /*16d0*/  IMAD R2, R3, -0x2000, R10 ;  /* 0xffffe00003027824 */ /* 0x000fcc00078e020a */
[----:B------:R-:W-:Y:S05]  /*16e0*/  @P0 BRA `(.L_x_191) ;  /* 0x0000000000bc0947 */ /* 0x000fea0003800000 */
[----:B------:R-:W0:Y:S08]  /*16f0*/  LDC R6, c[0x0][0x3a8] ;  /* 0x0000ea00ff067b82 */ /* 0x000e300000000800 */
[----:B------:R-:W1:Y:S02]  /*1700*/  LDC.64 R4, c[0x0][0x380] ;  /* 0x0000e000ff047b82 */ /* 0x000e640000000a00 */
.L_x_192:
[----:B------:R-:W2:Y:S02]  /*1710*/  S2R R10, SR_TID.X ;  /* 0x00000000000a7919 */ /* 0x000ea40000002100 */
[----:B--2---:R-:W-:-:S05]  /*1720*/  IADD3 R11, PT, PT, R10, R9, RZ ;  /* 0x000000090a0b7210 */ /* 0x004fca0007ffe0ff */
[----:B-1----:R-:W-:-:S05]  /*1730*/  IMAD.WIDE.U32 R10, R11, 0x4, R4 ;  /* 0x000000040b0a7825 */ /* 0x002fca00078e0004 */
        /* <DEDUP_REMOVED lines=13> */
[----:B---3--:R-:W-:-:S02]  /*1810*/  FADD R14, R14, R15 ;  /* 0x0000000f0e0e7221 */ /* 0x008fc40000000000 */
[----:B------:R-:W2:Y:S01]  /*1820*/  LDG.E R15, desc[UR6][R10.64+0x7000] ;  /* 0x007000060a0f7981 */ /* 0x000ea2000c1e1900 */
[----:B----4-:R-:W-:-:S03]  /*1830*/  FADD R12, R16, R17 ;  /* 0x00000011100c7221 */ /* 0x010fc60000000000 */
[----:B------:R-:W3:Y:S04]  /*1840*/  LDG.E R17, desc[UR6][R10.64+0x5800] ;  /* 0x005800060a117981 */ /* 0x000ee8000c1e1900 */
[----:B------:R-:W2:Y:S01]  /*1850*/  LDG.E R16, desc[UR6][R10.64+0x6800] ;  /* 0x006800060a107981 */ /* 0x000ea2000c1e1900 */
[----:B------:R-:W-:-:S03]  /*1860*/  FADD R14, R23, R14 ;  /* 0x0000000e170e7221 */ /* 0x000fc60000000000 */
[----:B------:R-:W4:Y:S01]  /*1870*/  LDG.E R23, desc[UR6][R10.64+0x7800] ;  /* 0x007800060a177981 */ /* 0x000f22000c1e1900 */
[----:B-----5:R-:W-:-:S04]  /*1880*/  FADD R19, R19, R20 ;  /* 0x0000001413137221 */ /* 0x020fc80000000000 */
[----:B------:R-:W-:Y:S01]  /*1890*/  FADD R19, R12, R19 ;  /* 0x000000130c137221 */ /* 0x000fe20000000000 */
[----:B0-----:R-:W-:Y:S01]  /*18a0*/  IADD3 R12, PT, PT, -R9, R6, RZ ;  /* 0x00000006090c7210 */ /* 0x001fe20007ffe1ff */
[----:B------:R-:W-:-:S03]  /*18b0*/  FADD R21, R21, R22 ;  /* 0x0000001615157221 */ /* 0x000fc60000000000 */
[----:B------:R-:W-:Y:S01]  /*18c0*/  ISETP.GE.U32.AND P0, PT, R12, R13, PT ;  /* 0x0000000d0c00720c */ /* 0x000fe20003f06070 */
[----:B------:R-:W-:-:S04]  /*18d0*/  FADD R24, R24, R25 ;  /* 0x0000001918187221 */ /* 0x000fc80000000000 */
[----:B------:R-:W-:Y:S01]  /*18e0*/  FADD R21, R21, R24 ;  /* 0x0000001815157221 */ /* 0x000fe20000000000 */
[----:B------:R-:W-:Y:S01]  /*18f0*/  FADD R14, R14, R19 ;  /* 0x000000130e0e7221 */ /* 0x000fe20000000000 */
[----:B---3--:R-:W-:Y:S01]  /*1900*/  FADD R17, R17, R18 ;  /* 0x0000001211117221 */ /* 0x008fe20000000000 */
[----:B--2---:R-:W-:-:S04]  /*1910*/  FADD R16, R16, R15 ;  /* 0x0000000f10107221 */ /* 0x004fc80000000000 */
[----:B------:R-:W-:-:S04]  /*1920*/  FADD R16, R17, R16 ;  /* 0x0000001011107221 */ /* 0x000fc80000000000 */
[----:B------:R-:W-:-:S04]  /*1930*/  FADD R21, R21, R16 ;  /* 0x0000001015157221 */ /* 0x000fc80000000000 */
[----:B------:R-:W-:-:S04]  /*1940*/  FADD R14, R14, R21 ;  /* 0x000000150e0e7221 */ /* 0x000fc80000000000 */
[----:B----4-:R-:W-:Y:S01]  /*1950*/  FADD R23, R23, R14 ;  /* 0x0000000e17177221 */ /* 0x010fe20000000000 */
[----:B------:R-:W-:Y:S06]  /*1960*/  @!P0 BRA `(.L_x_190) ;  /* 0x0000000800d08947 */ /* 0x000fec0003800000 */
[C---:B------:R-:W-:Y:S01]  /*1970*/  IADD3 R9, PT, PT, R13.reuse, R9, RZ ;  /* 0x000000090d097210 */ /* 0x040fe20007ffe0ff */
[----:B------:R-:W-:Y:S01]  /*1980*/  UIADD3 UR4, UPT, UPT, UR4, 0x1, URZ ;  /* 0x0000000104047890 */ /* 0x000fe2000fffe0ff */
[----:B------:R-:W-:Y:S02]  /*1990*/  IADD3 R0, PT, PT, R13, R0, RZ ;  /* 0x000000000d007210 */ /* 0x000fe40007ffe0ff */
[----:B------:R-:W-:Y:S02]  /*19a0*/  ISETP.GT.U32.AND P0, PT, R9, R8, PT ;  /* 0x000000080900720c */ /* 0x000fe40003f04070 */
[C---:B------:R-:W-:Y:S02]  /*19b0*/  IADD3 R2, PT, PT, -R13.reuse, R2, RZ ;  /* 0x000000020d027210 */ /* 0x040fe40007ffe1ff */
[----:B------:R-:W-:-:S09]  /*19c0*/  IADD3 R7, PT, PT, R13, R7, RZ ;  /* 0x000000070d077210 */ /* 0x000fd20007ffe0ff */
[----:B------:R-:W-:Y:S05]  /*19d0*/  @!P0 BRA `(.L_x_192) ;  /* 0xfffffffc004c8947 */ /* 0x000fea000383ffff */
.L_x_191:
[----:B------:R-:W0:Y:S01]  /*19e0*/  S2R R16, SR_TID.X ;  /* 0x0000000000107919 */ /* 0x000e220000002100 */
[----:B------:R-:W-:Y:S01]  /*19f0*/  IADD3 R8, PT, PT, -R9, R6, RZ ;  /* 0x0000000609087210 */ /* 0x000fe20007ffe1ff */
[----:B------:R-:W-:Y:S03]  /*1a00*/  BSSY.RECONVERGENT B1, `(.L_x_190) ;  /* 0x00000aa000017945 */ /* 0x000fe60003800200 */
[----:B0-----:R-:W-:-:S04]  /*1a10*/  ISETP.GE.AND P0, PT, R16, R8, PT ;  /* 0x000000081000720c */ /* 0x001fc80003f06270 */
[----:B------:R-:W-:-:S13]  /*1a20*/  ISETP.GE.U32.OR P0, PT, R9, R6, P0 ;  /* 0x000000060900720c */ /* 0x000fda0000706470 */
[----:B------:R-:W-:Y:S05]  /*1a30*/  @P0 BRA `(.L_x_193) ;  /* 0x0000000800980947 */ /* 0x000fea0003800000 */
[----:B------:R-:W0:Y:S01]  /*1a40*/  LDC R10, c[0x0][0x3ac] ;  /* 0x0000eb00ff0a7b82 */ /* 0x000e220000000800 */
[----:B------:R-:W-:Y:S01]  /*1a50*/  LOP3.LUT R11, RZ, R16, RZ, 0x33, !PT ;  /* 0x00000010ff0b7212 */ /* 0x000fe200078e33ff */
[----:B------:R-:W-:Y:S06]  /*1a60*/  BSSY.RECONVERGENT B2, `(.L_x_194) ;  /* 0x0000056000027945 */ /* 0x000fec0003800200 */
[----:B------:R-:W1:Y:S01]  /*1a70*/  LDC R8, c[0x0][0x3ac] ;  /* 0x0000eb00ff087b82 */ /* 0x000e620000000800 */
[----:B0-----:R-:W-:-:S04]  /*1a80*/  SHF.L.U32 R10, R10, 0xd, RZ ;  /* 0x0000000d0a0a7819 */ /* 0x001fc800000006ff */
[----:B------:R-:W-:-:S04]  /*1a90*/  LEA R10, R3, R10, 0xd ;  /* 0x0000000a030a7211 */ /* 0x000fc800078e68ff */
[----:B------:R-:W-:Y:S01]  /*1aa0*/  IADD3 R6, PT, PT, -R10, R6, R11 ;  /* 0x000000060a067210 */ /* 0x000fe20007ffe10b */
[----:B-1----:R-:W-:-:S04]  /*1ab0*/  IMAD R11, R8, UR4, RZ ;  /* 0x00000004080b7c24 */ /* 0x002fc8000f8e02ff */
[----:B------:R-:W-:-:S05]  /*1ac0*/  IMAD R6, R11, -0x2000, R6 ;  /* 0xffffe0000b067824 */ /* 0x000fca00078e0206 */
[C---:B------:R-:W-:Y:S02]  /*1ad0*/  ISETP.GE.U32.AND P0, PT, R6.reuse, 0x1e00, PT ;  /* 0x00001e000600780c */ /* 0x040fe40003f06070 */
[----:B------:R-:W-:-:S04]  /*1ae0*/  LEA.HI R6, R6, 0x1, RZ, 0x17 ;  /* 0x0000000106067811 */ /* 0x000fc800078fb8ff */
[----:B------:R-:W-:-:S07]  /*1af0*/  LOP3.LUT R8, R6, 0xf, RZ, 0xc0, !PT ;  /* 0x0000000f06087812 */ /* 0x000fce00078ec0ff */
[----:B------:R-:W-:Y:S05]  /*1b00*/  @!P0 BRA `(.L_x_195) ;  /* 0x00000004002c8947 */ /* 0x000fea0003800000 */
[----:B------:R-:W-:Y:S01]  /*1b10*/  LEA.HI R10, R2, 0x1, RZ, 0x17 ;  /* 0x00000001020a7811 */ /* 0x000fe200078fb8ff */
[----:B------:R-:W-:Y:S01]  /*1b20*/  BSSY.RECONVERGENT B3, `(.L_x_196) ;  /* 0x0000048000037945 */ /* 0x000fe20003800200 */
[----:B------:R-:W-:Y:S02]  /*1b30*/  LOP3.LUT R11, R16, 0x1000, RZ, 0xfc, !PT ;  /* 0x00001000100b7812 */ /* 0x000fe400078efcff */
[----:B------:R-:W-:-:S04]  /*1b40*/  LOP3.LUT R10, R10, 0xfffff0, RZ, 0xc0, !PT ;  /* 0x00fffff00a0a7812 */ /* 0x000fc800078ec0ff */
[----:B------:R-:W-:-:S07]  /*1b50*/  IADD3 R13, PT, PT, -R10, RZ, RZ ;  /* 0x000000ff0a0d7210 */ /* 0x000fce0007ffe1ff */
.L_x_197:
[C---:B------:R-:W-:Y:S02]  /*1b60*/  IADD3 R15, PT, PT, R7.reuse, -0x1000, RZ ;  /* 0xfffff000070f7810 */ /* 0x040fe40007ffe0ff */
[----:B------:R-:W-:-:S03]  /*1b70*/  IADD3 R25, PT, PT, R7, -0xe00, RZ ;  /* 0xfffff20007197810 */ /* 0x000fc60007ffe0ff */
[----:B------:R-:W-:Y:S01]  /*1b80*/  IMAD.WIDE.U32 R14, R15, 0x4, R4 ;  /* 0x000000040f0e7825 */ /* 0x000fe200078e0004 */
[----:B------:R-:W-:-:S04]  /*1b90*/  IADD3 R21, PT, PT, R7, -0xc00, RZ ;  /* 0xfffff40007157810 */ /* 0x000fc80007ffe0ff */
[----:B------:R0:W2:Y:S01]  /*1ba0*/  LDG.E R22, desc[UR6][R14.64] ;  /* 0x000000060e167981 */ /* 0x0000a2000c1e1900 */
[----:B------:R-:W-:-:S04]  /*1bb0*/  IMAD.WIDE.U32 R24, R25, 0x4, R4 ;  /* 0x0000000419187825 */ /* 0x000fc800078e0004 */
[--C-:B------:R-:W-:Y:S01]  /*1bc0*/  IMAD.WIDE.U32 R20, R21, 0x4, R4.reuse ;  /* 0x0000000415147825 */ /* 0x100fe200078e0004 */
[----:B------:R-:W3:Y:S04]  /*1bd0*/  LDG.E R16, desc[UR6][R24.64] ;  /* 0x0000000618107981 */ /* 0x000ee8000c1e1900 */
[----:B------:R1:W4:Y:S01]  /*1be0*/  LDG.E R17, desc[UR6][R20.64] ;  /* 0x0000000614117981 */ /* 0x000322000c1e1900 */
[C---:B------:R-:W-:Y:S02]  /*1bf0*/  IADD3 R19, PT, PT, R7.reuse, -0xa00, RZ ;  /* 0xfffff60007137810 */ /* 0x040fe40007ffe0ff */
[C---:B------:R-:W-:Y:S02]  /*1c00*/  IADD3 R29, PT, PT, R7.reuse, -0x800, RZ ;  /* 0xfffff800071d7810 */ /* 0x040fe40007ffe0ff */
[----:B------:R-:W-:Y:S01]  /*1c10*/  IADD3 R27, PT, PT, R7, -0x600, RZ ;  /* 0xfffffa00071b7810 */ /* 0x000fe20007ffe0ff */
[----:B------:R-:W-:Y:S01]  /*1c20*/  IMAD.WIDE.U32 R18, R19, 0x4, R4 ;  /* 0x0000000413127825 */ /* 0x000fe200078e0004 */
[----:B------:R-:W-:-:S03]  /*1c30*/  IADD3 R12, PT, PT, R7, -0x400, RZ ;  /* 0xfffffc00070c7810 */ /* 0x000fc60007ffe0ff */
[--C-:B------:R-:W-:Y:S01]  /*1c40*/  IMAD.WIDE.U32 R28, R29, 0x4, R4.reuse ;  /* 0x000000041d1c7825 */ /* 0x100fe200078e0004 */
[----:B------:R-:W5:Y:S03]  /*1c50*/  LDG.E R10, desc[UR6][R18.64] ;  /* 0x00000006120a7981 */ /* 0x000f66000c1e1900 */
[----:B0-----:R-:W-:Y:S01]  /*1c60*/  IMAD.WIDE.U32 R14, R27, 0x4, R4 ;  /* 0x000000041b0e7825 */ /* 0x001fe200078e0004 */
[----:B------:R-:W-:-:S03]  /*1c70*/  IADD3 R27, PT, PT, R7, -0x200, RZ ;  /* 0xfffffe00071b7810 */ /* 0x000fc60007ffe0ff */
[--C-:B-1----:R-:W-:Y:S02]  /*1c80*/  IMAD.WIDE.U32 R20, R12, 0x4, R4.reuse ;  /* 0x000000040c147825 */ /* 0x102fe400078e0004 */
[----:B------:R0:W5:Y:S04]  /*1c90*/  LDG.E R12, desc[UR6][R14.64] ;  /* 0x000000060e0c7981 */ /* 0x000168000c1e1900 */
[----:B------:R1:W5:Y:S01]  /*1ca0*/  LDG.E R18, desc[UR6][R28.64] ;  /* 0x000000061c127981 */ /* 0x000362000c1e1900 */
[----:B------:R-:W-:-:S04]  /*1cb0*/  IMAD.WIDE.U32 R24, R7, 0x4, R4 ;  /* 0x0000000407187825 */ /* 0x000fc800078e0004 */
[----:B0-----:R-:W-:Y:S01]  /*1cc0*/  IMAD.WIDE.U32 R14, R27, 0x4, R4 ;  /* 0x000000041b0e7825 */ /* 0x001fe200078e0004 */
[----:B------:R-:W5:Y:S04]  /*1cd0*/  LDG.E R19, desc[UR6][R24.64] ;  /* 0x0000000618137981 */ /* 0x000f68000c1e1900 */
[----:B------:R0:W5:Y:S01]  /*1ce0*/  LDG.E R27, desc[UR6][R20.64] ;  /* 0x00000006141b7981 */ /* 0x000162000c1e1900 */
[----:B-1----:R-:W-:-:S03]  /*1cf0*/  IADD3 R29, PT, PT, R7, 0x200, RZ ;  /* 0x00000200071d7810 */ /* 0x002fc60007ffe0ff */
[----:B------:R1:W5:Y:S01]  /*1d00*/  LDG.E R26, desc[UR6][R14.64] ;  /* 0x000000060e1a7981 */ /* 0x000362000c1e1900 */
[----:B0-----:R-:W-:Y:S01]  /*1d10*/  IADD3 R21, PT, PT, R7, 0x400, RZ ;  /* 0x0000040007157810 */ /* 0x001fe20007ffe0ff */
[----:B------:R-:W-:Y:S01]  /*1d20*/  IMAD.WIDE.U32 R28, R29, 0x4, R4 ;  /* 0x000000041d1c7825 */ /* 0x000fe200078e0004 */
[----:B-1----:R-:W-:-:S05]  /*1d30*/  IADD3 R15, PT, PT, R7, 0x800, RZ ;  /* 0x00000800070f7810 */ /* 0x002fca0007ffe0ff */
[----:B------:R-:W5:Y:S01]  /*1d40*/  LDG.E R28, desc[UR6][R28.64] ;  /* 0x000000061c1c7981 */ /* 0x000f62000c1e1900 */
[----:B------:R-:W-:-:S06]  /*1d50*/  IMAD.WIDE.U32 R14, R15, 0x4, R4 ;  /* 0x000000040f0e7825 */ /* 0x000fcc00078e0004 */
[----:B------:R-:W5:Y:S01]  /*1d60*/  LDG.E R14, desc[UR6][R14.64] ;  /* 0x000000060e0e7981 */ /* 0x000f62000c1e1900 */
[----:B--2---:R-:W-:Y:S01]  /*1d70*/  FADD R25, R22, R23 ;  /* 0x0000001716197221 */ /* 0x004fe20000000000 */
[----:B------:R-:W-:Y:S01]  /*1d80*/  IMAD.WIDE.U32 R22, R21, 0x4, R4 ;  /* 0x0000000415167825 */ /* 0x000fe200078e0004 */
[----:B------:R-:W-:-:S03]  /*1d90*/  IADD3 R21, PT, PT, R7, 0x600, RZ ;  /* 0x0000060007157810 */ /* 0x000fc60007ffe0ff */
[----:B---3--:R-:W-:Y:S02]  /*1da0*/  FADD R16, R25, R16 ;  /* 0x0000001019107221 */ /* 0x008fe40000000000 */
[----:B------:R-:W-:Y:S01]  /*1db0*/  IMAD.WIDE.U32 R20, R21, 0x4, R4 ;  /* 0x0000000415147825 */ /* 0x000fe200078e0004 */
[----:B------:R-:W-:Y:S01]  /*1dc0*/  IADD3 R25, PT, PT, R7, 0xa00, RZ ;  /* 0x00000a0007197810 */ /* 0x000fe20007ffe0ff */
[----:B------:R-:W2:Y:S04]  /*1dd0*/  LDG.E R29, desc[UR6][R22.64] ;  /* 0x00000006161d7981 */ /* 0x000ea8000c1e1900 */
[----:B------:R4:W3:Y:S02]  /*1de0*/  LDG.E R20, desc[UR6][R20.64] ;  /* 0x0000000614147981 */ /* 0x0008e4000c1e1900 */
[----:B----4-:R-:W-:Y:S01]  /*1df0*/  FADD R21, R16, R17 ;  /* 0x0000001110157221 */ /* 0x010fe20000000000 */
[----:B------:R-:W-:Y:S01]  /*1e00*/  IMAD.WIDE.U32 R16, R25, 0x4, R4 ;  /* 0x0000000419107825 */ /* 0x000fe200078e0004 */
[----:B------:R-:W-:-:S05]  /*1e10*/  IADD3 R25, PT, PT, R7, 0xc00, RZ ;  /* 0x00000c0007197810 */ /* 0x000fca0007ffe0ff */
[--C-:B------:R-:W-:Y:S01]  /*1e20*/  IMAD.WIDE.U32 R22, R25, 0x4, R4.reuse ;  /* 0x0000000419167825 */ /* 0x100fe200078e0004 */
[----:B------:R-:W-:Y:S01]  /*1e30*/  IADD3 R25, PT, PT, R7, 0xe00, RZ ;  /* 0x00000e0007197810 */ /* 0x000fe20007ffe0ff */
[----:B------:R-:W4:Y:S04]  /*1e40*/  LDG.E R16, desc[UR6][R16.64] ;  /* 0x0000000610107981 */ /* 0x000f28000c1e1900 */
[----:B------:R-:W-:Y:S01]  /*1e50*/  IMAD.WIDE.U32 R24, R25, 0x4, R4 ;  /* 0x0000000419187825 */ /* 0x000fe200078e0004 */
[----:B------:R-:W4:Y:S05]  /*1e60*/  LDG.E R22, desc[UR6][R22.64] ;  /* 0x0000000616167981 */ /* 0x000f2a000c1e1900 */
[----:B------:R-:W4:Y:S01]  /*1e70*/  LDG.E R24, desc[UR6][R24.64] ;  /* 0x0000000618187981 */ /* 0x000f22000c1e1900 */
[----:B-----5:R-:W-:-:S04]  /*1e80*/  FADD R21, R21, R10 ;  /* 0x0000000a15157221 */ /* 0x020fc80000000000 */
[----:B------:R-:W-:-:S04]  /*1e90*/  FADD R21, R21, R18 ;  /* 0x0000001215157221 */ /* 0x000fc80000000000 */
[----:B------:R-:W-:-:S04]  /*1ea0*/  FADD R12, R21, R12 ;  /* 0x0000000c150c7221 */ /* 0x000fc80000000000 */
[----:B------:R-:W-:-:S04]  /*1eb0*/  FADD R27, R12, R27 ;  /* 0x0000001b0c1b7221 */ /* 0x000fc80000000000 */
[----:B------:R-:W-:-:S04]  /*1ec0*/  FADD R26, R27, R26 ;  /* 0x0000001a1b1a7221 */ /* 0x000fc80000000000 */
[----:B------:R-:W-:-:S04]  /*1ed0*/  FADD R19, R26, R19 ;  /* 0x000000131a137221 */ /* 0x000fc80000000000 */
[----:B------:R-:W-:Y:S01]  /*1ee0*/  FADD R28, R19, R28 ;  /* 0x0000001c131c7221 */ /* 0x000fe20000000000 */
[----:B------:R-:W-:-:S04]  /*1ef0*/  IADD3 R13, PT, PT, R13, 0x10, RZ ;  /* 0x000000100d0d7810 */ /* 0x000fc80007ffe0ff */
[----:B------:R-:W-:Y:S02]  /*1f00*/  ISETP.NE.AND P0, PT, R13, RZ, PT ;  /* 0x000000ff0d00720c */ /* 0x000fe40003f05270 */
[----:B------:R-:W-:Y:S02]  /*1f10*/  IADD3 R11, PT, PT, R11, 0x2000, RZ ;  /* 0x000020000b0b7810 */ /* 0x000fe40007ffe0ff */
[----:B------:R-:W-:Y:S01]  /*1f20*/  IADD3 R7, PT, PT, R7, 0x2000, RZ ;  /* 0x0000200007077810 */ /* 0x000fe20007ffe0ff */
[----:B--2---:R-:W-:-:S04]  /*1f30*/  FADD R29, R28, R29 ;  /* 0x0000001d1c1d7221 */ /* 0x004fc80000000000 */
[----:B---3--:R-:W-:-:S04]  /*1f40*/  FADD R29, R29, R20 ;  /* 0x000000141d1d7221 */ /* 0x008fc80000000000 */
[----:B------:R-:W-:-:S04]  /*1f50*/  FADD R29, R29, R14 ;  /* 0x0000000e1d1d7221 */ /* 0x000fc80000000000 */
[----:B----4-:R-:W-:-:S04]  /*1f60*/  FADD R29, R29, R16 ;  /* 0x000000101d1d7221 */ /* 0x010fc80000000000 */
[----:B------:R-:W-:-:S04]  /*1f70*/  FADD R29, R29, R22 ;  /* 0x000000161d1d7221 */ /* 0x000fc80000000000 */
[----:B------:R-:W-:Y:S01]  /*1f80*/  FADD R23, R29, R24 ;  /* 0x000000181d177221 */ /* 0x000fe20000000000 */
[----:B------:R-:W-:Y:S06]  /*1f90*/  @P0 BRA `(.L_x_197) ;  /* 0xfffffff800f00947 */ /* 0x000fec000383ffff */
[----:B------:R-:W-:Y:S05]  /*1fa0*/  BSYNC.RECONVERGENT B3 ;  /* 0x0000000000037941 */ /* 0x000fea0003800200 */
.L_x_196:
[----:B------:R-:W-:-:S07]  /*1fb0*/  IADD3 R16, PT, PT, R11, -0x1000, RZ ;  /* 0xfffff0000b107810 */ /* 0x000fce0007ffe0ff */
.L_x_195:
[----:B------:R-:W-:Y:S05]  /*1fc0*/  BSYNC.RECONVERGENT B2 ;  /* 0x0000000000027941 */ /* 0x000fea0003800200 */
.L_x_194:
[----:B------:R-:W-:-:S13]  /*1fd0*/  ISETP.NE.AND P0, PT, R8, RZ, PT ;  /* 0x000000ff0800720c */ /* 0x000fda0003f05270 */
[----:B------:R-:W-:Y:S05]  /*1fe0*/  @!P0 BRA `(.L_x_193) ;  /* 0x00000004002c8947 */ /* 0x000fea0003800000 */
[----:B------:R-:W-:Y:S01]  /*1ff0*/  ISETP.GE.U32.AND P0, PT, R8, 0x8, PT ;  /* 0x000000080800780c */ /* 0x000fe20003f06070 */
[----:B------:R-:W-:Y:S01]  /*2000*/  BSSY.RECONVERGENT B2, `(.L_x_198) ;  /* 0x0000025000027945 */ /* 0x000fe20003800200 */
[----:B------:R-:W-:-:S04]  /*2010*/  LOP3.LUT R22, R6, 0x7, RZ, 0xc0, !PT ;  /* 0x0000000706167812 */ /* 0x000fc800078ec0ff */
[----:B------:R-:W-:-:S07]  /*2020*/  ISETP.NE.AND P1, PT, R22, RZ, PT ;  /* 0x000000ff1600720c */ /* 0x000fce0003f25270 */
[----:B------:R-:W-:Y:S06]  /*2030*/  @!P0 BRA `(.L_x_199) ;  /* 0x0000000000848947 */ /* 0x000fec0003800000 */
[----:B------:R-:W-:-:S04]  /*2040*/  IADD3 R7, PT, PT, R16, R9, RZ ;  /* 0x0000000910077210 */ /* 0x000fc80007ffe0ff */
[C---:B------:R-:W-:Y:S01]  /*2050*/  IADD3 R21, PT, PT, R7.reuse, 0x200, RZ ;  /* 0x0000020007157810 */ /* 0x040fe20007ffe0ff */
[C---:B------:R-:W-:Y:S01]  /*2060*/  IMAD.WIDE.U32 R14, R7.reuse, 0x4, R4 ;  /* 0x00000004070e7825 */ /* 0x040fe200078e0004 */
[----:B------:R-:W-:-:S03]  /*2070*/  IADD3 R19, PT, PT, R7, 0x400, RZ ;  /* 0x0000040007137810 */ /* 0x000fc60007ffe0ff */
[--C-:B------:R-:W-:Y:S01]  /*2080*/  IMAD.WIDE.U32 R20, R21, 0x4, R4.reuse ;  /* 0x0000000415147825 */ /* 0x100fe200078e0004 */
[----:B------:R0:W2:Y:S01]  /*2090*/  LDG.E R8, desc[UR6][R14.64] ;  /* 0x000000060e087981 */ /* 0x0000a2000c1e1900 */
[----:B------:R-:W-:Y:S02]  /*20a0*/  IADD3 R11, PT, PT, R7, 0x600, RZ ;  /* 0x00000600070b7810 */ /* 0x000fe40007ffe0ff */
[--C-:B------:R-:W-:Y:S01]  /*20b0*/  IMAD.WIDE.U32 R18, R19, 0x4, R4.reuse ;  /* 0x0000000413127825 */ /* 0x100fe200078e0004 */
[----:B------:R1:W3:Y:S01]  /*20c0*/  LDG.E R17, desc[UR6][R20.64] ;  /* 0x0000000614117981 */ /* 0x0002e2000c1e1900 */
[----:B------:R-:W-:Y:S02]  /*20d0*/  IADD3 R13, PT, PT, R7, 0x800, RZ ;  /* 0x00000800070d7810 */ /* 0x000fe40007ffe0ff */
[--C-:B------:R-:W-:Y:S01]  /*20e0*/  IMAD.WIDE.U32 R10, R11, 0x4, R4.reuse ;  /* 0x000000040b0a7825 */ /* 0x100fe200078e0004 */
[----:B------:R-:W-:Y:S01]  /*20f0*/  IADD3 R25, PT, PT, R7, 0xa00, RZ ;  /* 0x00000a0007197810 */ /* 0x000fe20007ffe0ff */
[----:B------:R-:W4:Y:S02]  /*2100*/  LDG.E R18, desc[UR6][R18.64] ;  /* 0x0000000612127981 */ /* 0x000f24000c1e1900 */
[--C-:B------:R-:W-:Y:S01]  /*2110*/  IMAD.WIDE.U32 R12, R13, 0x4, R4.reuse ;  /* 0x000000040d0c7825 */ /* 0x100fe200078e0004 */
[----:B------:R-:W-:Y:S01]  /*2120*/  IADD3 R27, PT, PT, R7, 0xc00, RZ ;  /* 0x00000c00071b7810 */ /* 0x000fe20007ffe0ff */
[----:B------:R-:W5:Y:S02]  /*2130*/  LDG.E R10, desc[UR6][R10.64] ;  /* 0x000000060a0a7981 */ /* 0x000f64000c1e1900 */
[--C-:B0-----:R-:W-:Y:S01]  /*2140*/  IMAD.WIDE.U32 R14, R25, 0x4, R4.reuse ;  /* 0x00000004190e7825 */ /* 0x101fe200078e0004 */
[----:B------:R-:W-:Y:S01]  /*2150*/  IADD3 R25, PT, PT, R7, 0xe00, RZ ;  /* 0x00000e0007197810 */ /* 0x000fe20007ffe0ff */
[----:B------:R-:W5:Y:S02]  /*2160*/  LDG.E R12, desc[UR6][R12.64] ;  /* 0x000000060c0c7981 */ /* 0x000f64000c1e1900 */
[----:B-1----:R-:W-:-:S02]  /*2170*/  IMAD.WIDE.U32 R20, R27, 0x4, R4 ;  /* 0x000000041b147825 */ /* 0x002fc400078e0004 */
[----:B------:R-:W5:Y:S02]  /*2180*/  LDG.E R15, desc[UR6][R14.64] ;  /* 0x000000060e0f7981 */ /* 0x000f64000c1e1900 */
[----:B------:R-:W-:Y:S02]  /*2190*/  IMAD.WIDE.U32 R24, R25, 0x4, R4 ;  /* 0x0000000419187825 */ /* 0x000fe400078e0004 */
        /* <DEDUP_REMOVED lines=11> */
.L_x_199:
[----:B------:R-:W-:Y:S05]  /*2250*/  BSYNC.RECONVERGENT B2 ;  /* 0x0000000000027941 */ /* 0x000fea0003800200 */
.L_x_198:
[----:B------:R-:W-:Y:S05]  /*2260*/  @!P1 BRA `(.L_x_193) ;  /* 0x00000000008c9947 */ /* 0x000fea0003800000 */
[----:B------:R-:W-:Y:S01]  /*2270*/  ISETP.GE.U32.AND P0, PT, R22, 0x4, PT ;  /* 0x000000041600780c */ /* 0x000fe20003f06070 */
[----:B------:R-:W-:Y:S01]  /*2280*/  BSSY.RECONVERGENT B2, `(.L_x_200) ;  /* 0x0000014000027945 */ /* 0x000fe20003800200 */
[----:B------:R-:W-:-:S11]  /*2290*/  LOP3.LUT P1, RZ, R6, 0x3, RZ, 0xc0, !PT ;  /* 0x0000000306ff7812 */ /* 0x000fd6000782c0ff */
[----:B------:R-:W-:Y:S05]  /*22a0*/  @!P0 BRA `(.L_x_201) ;  /* 0x0000000000448947 */ /* 0x000fea0003800000 */
[----:B------:R-:W-:-:S04]  /*22b0*/  IADD3 R11, PT, PT, R16, R9, RZ ;  /* 0x00000009100b7210 */ /* 0x000fc80007ffe0ff */
[C---:B------:R-:W-:Y:S01]  /*22c0*/  IADD3 R9, PT, PT, R11.reuse, 0x200, RZ ;  /* 0x000002000b097810 */ /* 0x040fe20007ffe0ff */
[C---:B------:R-:W-:Y:S01]  /*22d0*/  IMAD.WIDE.U32 R6, R11.reuse, 0x4, R4 ;  /* 0x000000040b067825 */ /* 0x040fe200078e0004 */
[----:B------:R-:W-:-:S03]  /*22e0*/  IADD3 R13, PT, PT, R11, 0x400, RZ ;  /* 0x000004000b0d7810 */ /* 0x000fc60007ffe0ff */
[--C-:B------:R-:W-:Y:S01]  /*22f0*/  IMAD.WIDE.U32 R8, R9, 0x4, R4.reuse ;  /* 0x0000000409087825 */ /* 0x100fe200078e0004 */
[----:B------:R-:W-:Y:S01]  /*2300*/  IADD3 R15, PT, PT, R11, 0x600, RZ ;  /* 0x000006000b0f7810 */ /* 0x000fe20007ffe0ff */
[----:B------:R-:W2:Y:S02]  /*2310*/  LDG.E R6, desc[UR6][R6.64] ;  /* 0x0000000606067981 */ /* 0x000ea4000c1e1900 */
[--C-:B------:R-:W-:Y:S02]  /*2320*/  IMAD.WIDE.U32 R10, R13, 0x4, R4.reuse ;  /* 0x000000040d0a7825 */ /* 0x100fe400078e0004 */
[----:B------:R-:W3:Y:S02]  /*2330*/  LDG.E R8, desc[UR6][R8.64] ;  /* 0x0000000608087981 */ /* 0x000ee4000c1e1900 */
[----:B------:R-:W-:Y:S02]  /*2340*/  IMAD.WIDE.U32 R12, R15, 0x4, R4 ;  /* 0x000000040f0c7825 */ /* 0x000fe400078e0004 */
[----:B------:R-:W4:Y:S04]  /*2350*/  LDG.E R10, desc[UR6][R10.64] ;  /* 0x000000060a0a7981 */ /* 0x000f28000c1e1900 */
[----:B------:R-:W5:Y:S01]  /*2360*/  LDG.E R12, desc[UR6][R12.64] ;  /* 0x000000060c0c7981 */ /* 0x000f62000c1e1900 */
[----:B------:R-:W-:Y:S01]  /*2370*/  IADD3 R16, PT, PT, R16, 0x800, RZ ;  /* 0x0000080010107810 */ /* 0x000fe20007ffe0ff */
[----:B--2---:R-:W-:-:S04]  /*2380*/  FADD R23, R23, R6 ;  /* 0x0000000617177221 */ /* 0x004fc80000000000 */
[----:B---3--:R-:W-:-:S04]  /*2390*/  FADD R23, R23, R8 ;  /* 0x0000000817177221 */ /* 0x008fc80000000000 */
[----:B----4-:R-:W-:-:S04]  /*23a0*/  FADD R23, R23, R10 ;  /* 0x0000000a17177221 */ /* 0x010fc80000000000 */
[----:B-----5:R-:W-:-:S07]  /*23b0*/  FADD R23, R23, R12 ;  /* 0x0000000c17177221 */ /* 0x020fce0000000000 */
.L_x_201:
[----:B------:R-:W-:Y:S05]  /*23c0*/  BSYNC.RECONVERGENT B2 ;  /* 0x0000000000027941 */ /* 0x000fea0003800200 */
.L_x_200:
[----:B------:R-:W-:Y:S05]  /*23d0*/  @!P1 BRA `(.L_x_193) ;  /* 0x0000000000309947 */ /* 0x000fea0003800000 */
[----:B------:R-:W-:Y:S02]  /*23e0*/  LOP3.LUT R2, R2, 0xffff, RZ, 0xc0, !PT ;  /* 0x0000ffff02027812 */ /* 0x000fe400078ec0ff */
[----:B------:R-:W-:Y:S02]  /*23f0*/  IADD3 R9, PT, PT, R16, R0, RZ ;  /* 0x0000000010097210 */ /* 0x000fe40007ffe0ff */
[----:B------:R-:W-:-:S04]  /*2400*/  LEA.HI R2, R2, 0x1, RZ, 0x17 ;  /* 0x0000000102027811 */ /* 0x000fc800078fb8ff */
[----:B------:R-:W-:-:S04]  /*2410*/  LOP3.LUT R2, R2, 0x3, RZ, 0xc0, !PT ;  /* 0x0000000302027812 */ /* 0x000fc800078ec0ff */
[----:B------:R-:W-:-:S07]  /*2420*/  IADD3 R2, PT, PT, -R2, RZ, RZ ;  /* 0x000000ff02027210 */ /* 0x000fce0007ffe1ff */
.L_x_202:
[----:B------:R-:W-:-:S06]  /*2430*/  IMAD.WIDE.U32 R6, R9, 0x4, R4 ;  /* 0x0000000409067825 */ /* 0x000fcc00078e0004 */
[----:B------:R-:W2:Y:S01]  /*2440*/  LDG.E R6, desc[UR6][R6.64] ;  /* 0x0000000606067981 */ /* 0x000ea2000c1e1900 */
[----:B------:R-:W-:Y:S02]  /*2450*/  IADD3 R2, PT, PT, R2, 0x1, RZ ;  /* 0x0000000102027810 */ /* 0x000fe40007ffe0ff */
[----:B------:R-:W-:Y:S02]  /*2460*/  IADD3 R9, PT, PT, R9, 0x200, RZ ;  /* 0x0000020009097810 */ /* 0x000fe40007ffe0ff */
[----:B------:R-:W-:Y:S01]  /*2470*/  ISETP.NE.AND P0, PT, R2, RZ, PT ;  /* 0x000000ff0200720c */ /* 0x000fe20003f05270 */
[----:B--2---:R-:W-:-:S12]  /*2480*/  FADD R23, R6, R23 ;  /* 0x0000001706177221 */ /* 0x004fd80000000000 */
[----:B------:R-:W-:Y:S05]  /*2490*/  @P0 BRA `(.L_x_202) ;  /* 0xfffffffc00e40947 */ /* 0x000fea000383ffff */
.L_x_193:
[----:B------:R-:W-:Y:S05]  /*24a0*/  BSYNC.RECONVERGENT B1 ;  /* 0x0000000000017941 */ /* 0x000fea0003800200 */
.L_x_190:
        /* <DEDUP_REMOVED lines=33> */
[----:B------:R-:W1:Y:S04]  /*26c0*/  LDS.128 R8, [UR4+0x20] ;  /* 0x00002004ff087984 */ /* 0x000e680008000c00 */
[----:B--2---:R-:W2:Y:S04]  /*26d0*/  LDS.128 R4, [UR4+0x30] ;  /* 0x00003004ff047984 */ /* 0x004ea80008000c00 */
        /* <DEDUP_REMOVED lines=16> */
.L_x_189:
[----:B------:R-:W-:Y:S05]  /*27e0*/  BSYNC.RECONVERGENT B0 ;  /* 0x0000000000007941 */ /* 0x000fea0003800200 */
.L_x_173:
[----:B------:R-:W-:Y:S05]  /*27f0*/  @P0 EXIT ;  /* 0x000000000000094d */ /* 0x000fea0003800000 */
[----:B012---:R-:W0:Y:S02]  /*2800*/  LDC.64 R4, c[0x0][0x388] ;  /* 0x0000e200ff047b82 */ /* 0x007e240000000a00 */
[----:B0-----:R-:W-:-:S05]  /*2810*/  IMAD.WIDE.U32 R2, R3, 0x4, R4 ;  /* 0x0000000403027825 */ /* 0x001fca00078e0004 */
[----:B------:R-:W-:Y:S01]  /*2820*/  STG.E desc[UR6][R2.64], R20 ;  /* 0x0000001402007986 */ /* 0x000fe2000c101906 */
[----:B------:R-:W-:Y:S05]  /*2830*/  EXIT ;  /* 0x000000000000794d */ /* 0x000fea0003800000 */
.L_x_203:
        /* <DEDUP_REMOVED lines=12> */
.L_x_240:


//--------------------- .text._ZN3cub18CUB_300001_SM_10006detail6reduce28DeviceReduceSingleTileKernelINS2_10policy_hubIfjN4cuda3std3__44plusIfEEE10Policy1000EN6thrust24THRUST_300001_SM_1000_NS6detail15normal_iteratorINSD_10device_ptrIfEEEEPfjS9_ffNS7_10__identityEEEvT0_T1_T2_T3_T4_T6_ --------------------------
	.section	.text._ZN3cub18CUB_300001_SM_10006detail6reduce28DeviceReduceSingleTileKernelINS2_10policy_hubIfjN4cuda3std3__44plusIfEEE10Policy1000EN6thrust24THRUST_300001_SM_1000_NS6detail15normal_iteratorINSD_10device_ptrIfEEEEPfjS9_ffNS7_10__identityEEEvT0_T1_T2_T3_T4_T6_,"ax",@progbits
	.align	128
        .global         _ZN3cub18CUB_300001_SM_10006detail6reduce28DeviceReduceSingleTileKernelINS2_10policy_hubIfjN4cuda3std3__44plusIfEEE10Policy1000EN6thrust24THRUST_300001_SM_1000_NS6detail15normal_iteratorINSD_10device_ptrIfEEEEPfjS9_ffNS7_10__identityEEEvT0_T1_T2_T3_T4_T6_
        .type           _ZN3cub18CUB_300001_SM_10006detail6reduce28DeviceReduceSingleTileKernelINS2_10policy_hubIfjN4cuda3std3__44plusIfEEE10Policy1000EN6thrust24THRUST_300001_SM_1000_NS6detail15normal_iteratorINSD_10device_ptrIfEEEEPfjS9_ffNS7_10__identityEEEvT0_T1_T2_T3_T4_T6_,@function
        .size           _ZN3cub18CUB_300001_SM_10006detail6reduce28DeviceReduceSingleTileKernelINS2_10policy_hubIfjN4cuda3std3__44plusIfEEE10Policy1000EN6thrust24THRUST_300001_SM_1000_NS6detail15normal_iteratorINSD_10device_ptrIfEEEEPfjS9_ffNS7_10__identityEEEvT0_T1_T2_T3_T4_T6_,(.L_x_241 - _ZN3cub18CUB_300001_SM_10006detail6reduce28DeviceReduceSingleTileKernelINS2_10policy_hubIfjN4cuda3std3__44plusIfEEE10Policy1000EN6thrust24THRUST_300001_SM_1000_NS6detail15normal_iteratorINSD_10device_ptrIfEEEEPfjS9_ffNS7_10__identityEEEvT0_T1_T2_T3_T4_T6_)
        .other          _ZN3cub18CUB_300001_SM_10006detail6reduce28DeviceReduceSingleTileKernelINS2_10policy_hubIfjN4cuda3std3__44plusIfEEE10Policy1000EN6thrust24THRUST_300001_SM_1000_NS6detail15normal_iteratorINSD_10device_ptrIfEEEEPfjS9_ffNS7_10__identityEEEvT0_T1_T2_T3_T4_T6_,@"STO_CUDA_ENTRY STV_DEFAULT"
_ZN3cub18CUB_300001_SM_10006detail6reduce28DeviceReduceSingleTileKernelINS2_10policy_hubIfjN4cuda3std3__44plusIfEEE10Policy1000EN6thrust24THRUST_300001_SM_1000_NS6detail15normal_iteratorINSD_10device_ptrIfEEEEPfjS9_ffNS7_10__identityEEEvT0_T1_T2_T3_T4_T6_:
.text._ZN3cub18CUB_300001_SM_10006detail6reduce28DeviceReduceSingleTileKernelINS2_10policy_hubIfjN4cuda3std3__44plusIfEEE10Policy1000EN6thrust24THRUST_300001_SM_1000_NS6detail15normal_iteratorINSD_10device_ptrIfEEEEPfjS9_ffNS7_10__identityEEEvT0_T1_T2_T3_T4_T6_:
        /* <DEDUP_REMOVED lines=13> */
.L_x_204:
[----:B------:R-:W-:Y:S01]  /*00d0*/  ISETP.GT.U32.AND P0, PT, R4, 0x1fff, PT ;  /* 0x00001fff0400780c */ /* 0x000fe20003f04070 */
[----:B------:R-:W-:-:S12]  /*00e0*/  BSSY.RECONVERGENT B0, `(.L_x_205) ;  /* 0x000022c000007945 */ /* 0x000fd80003800200 */
[----:B------:R-:W-:Y:S05]  /*00f0*/  @P0 BRA `(.L_x_206) ;  /* 0x0000001000000947 */ /* 0x000fea0003800000 */
[----:B------:R-:W0:Y:S01]  /*0100*/  S2R R5, SR_TID.X ;  /* 0x0000000000057919 */ /* 0x000e220000002100 */
[----:B------:R-:W-:Y:S01]  /*0110*/  BSSY.RECONVERGENT B1, `(.L_x_207) ;  /* 0x0000009000017945 */ /* 0x000fe20003800200 */
[----:B------:R-:W-:Y:S01]  /*0120*/  HFMA2 R0, -RZ, RZ, 0, 0 ;  /* 0x00000000ff007431 */ /* 0x000fe200000001ff */
[----:B0-----:R-:W-:Y:S02]  /*0130*/  ISETP.GE.U32.AND P0, PT, R5, R4, PT ;  /* 0x000000040500720c */ /* 0x001fe40003f06070 */
[----:B------:R-:W-:-:S11]  /*0140*/  MOV R7, R5 ;  /* 0x0000000500077202 */ /* 0x000fd60000000f00 */
[----:B------:R-:W-:Y:S05]  /*0150*/  @P0 BRA `(.L_x_208) ;  /* 0x0000000000100947 */ /* 0x000fea0003800000 */
[----:B------:R-:W0:Y:S02]  /*0160*/  LDC.64 R2, c[0x0][0x380] ;  /* 0x0000e000ff027b82 */ /* 0x000e240000000a00 */
[----:B0-----:R-:W-:-:S05]  /*0170*/  IMAD.WIDE.U32 R2, R5, 0x4, R2 ;  /* 0x0000000405027825 */ /* 0x001fca00078e0002 */
[----:B------:R0:W5:Y:S01]  /*0180*/  LDG.E R0, desc[UR6][R2.64] ;  /* 0x0000000602007981 */ /* 0x000162000c1e1900 */
[----:B------:R-:W-:-:S07]  /*0190*/  IADD3 R7, PT, PT, R5, 0x200, RZ ;  /* 0x0000020005077810 */ /* 0x000fce0007ffe0ff */
.L_x_208:
[----:B------:R-:W-:Y:S05]  /*01a0*/  BSYNC.RECONVERGENT B1 ;  /* 0x0000000000017941 */ /* 0x000fea0003800200 */
.L_x_207:
[----:B------:R-:W-:Y:S01]  /*01b0*/  ISETP.GE.U32.AND P0, PT, R7, R4, PT ;  /* 0x000000040700720c */ /* 0x000fe20003f06070 */
[----:B------:R-:W-:-:S12]  /*01c0*/  BSSY.RECONVERGENT B1, `(.L_x_209) ;  /* 0x0000070000017945 */ /* 0x000fd80003800200 */
[----:B------:R-:W-:Y:S05]  /*01d0*/  @P0 BRA `(.L_x_210) ;  /* 0x0000000400b80947 */ /* 0x000fea0003800000 */
[----:B0-----:R-:W-:Y:S01]  /*01e0*/  LOP3.LUT R3, RZ, R7, RZ, 0x33, !PT ;  /* 0x00000007ff037212 */ /* 0x001fe200078e33ff */
[----:B------:R-:W-:Y:S03]  /*01f0*/  BSSY.RECONVERGENT B2, `(.L_x_211) ;  /* 0x0000033000027945 */ /* 0x000fe60003800200 */
[----:B------:R-:W-:-:S04]  /*0200*/  IADD3 R3, PT, PT, R3, R4, RZ ;  /* 0x0000000403037210 */ /* 0x000fc80007ffe0ff */
        /* <DEDUP_REMOVED lines=9> */
[----:B------:R-:W-:-:S04]  /*02a0*/  IADD3 R2, P0, PT, R2, 0x4000, RZ ;  /* 0x0000400002027810 */ /* 0x000fc80007f1e0ff */
[----:B------:R-:W-:-:S09]  /*02b0*/  IADD3.X R3, PT, PT, RZ, R3, RZ, P0, !PT ;  /* 0x00000003ff037210 */ /* 0x000fd200007fe4ff */
.L_x_213:
        /* <DEDUP_REMOVED lines=19> */
[----:B0-----:R-:W-:-:S04]  /*03f0*/  IADD3 R2, P2, PT, R2, 0x8000, RZ ;  /* 0x0000800002027810 */ /* 0x001fc80007f5e0ff */
[----:B------:R-:W-:Y:S01]  /*0400*/  IADD3.X R3, PT, PT, RZ, R3, RZ, P2, !PT ;  /* 0x00000003ff037210 */ /* 0x000fe200017fe4ff */
        /* <DEDUP_REMOVED lines=17> */
.L_x_212:
[----:B------:R-:W-:Y:S05]  /*0520*/  BSYNC.RECONVERGENT B2 ;  /* 0x0000000000027941 */ /* 0x000fea0003800200 */
.L_x_211:
[----:B------:R-:W-:Y:S05]  /*0530*/  @!P1 BRA `(.L_x_210) ;  /* 0x0000000000e09947 */ /* 0x000fea0003800000 */
[----:B------:R-:W-:Y:S01]  /*0540*/  ISETP.GE.U32.AND P0, PT, R22, 0x8, PT ;  /* 0x000000081600780c */ /* 0x000fe20003f06070 */
[----:B------:R-:W-:Y:S01]  /*0550*/  BSSY.RECONVERGENT B2, `(.L_x_214) ;  /* 0x0000017000027945 */ /* 0x000fe20003800200 */
[----:B------:R-:W-:-:S04]  /*0560*/  LOP3.LUT R10, R6, 0x7, RZ, 0xc0, !PT ;  /* 0x00000007060a7812 */ /* 0x000fc800078ec0ff */
[----:B------:R-:W-:-:S07]  /*0570*/  ISETP.NE.AND P1, PT, R10, RZ, PT ;  /* 0x000000ff0a00720c */ /* 0x000fce0003f25270 */
[----:B------:R-:W-:Y:S06]  /*0580*/  @!P0 BRA `(.L_x_215) ;  /* 0x00000000004c8947 */ /* 0x000fec0003800000 */
[----:B------:R-:W0:Y:S02]  /*0590*/  LDC.64 R2, c[0x0][0x380] ;  /* 0x0000e000ff027b82 */ /* 0x000e240000000a00 */
[----:B0-----:R-:W-:-:S05]  /*05a0*/  IMAD.WIDE.U32 R2, R7, 0x4, R2 ;  /* 0x0000000407027825 */ /* 0x001fca00078e0002 */
        /* <DEDUP_REMOVED lines=17> */
.L_x_215:
[----:B------:R-:W-:Y:S05]  /*06c0*/  BSYNC.RECONVERGENT B2 ;  /* 0x0000000000027941 */ /* 0x000fea0003800200 */
.L_x_214:
        /* <DEDUP_REMOVED lines=17> */
.L_x_217:
[----:B------:R-:W-:Y:S05]  /*07e0*/  BSYNC.RECONVERGENT B2 ;  /* 0x0000000000027941 */ /* 0x000fea0003800200 */
.L_x_216:
[----:B------:R-:W-:Y:S05]  /*07f0*/  @!P1 BRA `(.L_x_210) ;  /* 0x0000000000309947 */ /* 0x000fea0003800000 */
[----:B------:R-:W0:Y:S01]  /*0800*/  LDC.64 R2, c[0x0][0x380] ;  /* 0x0000e000ff027b82 */ /* 0x000e220000000a00 */
[----:B------:R-:W-:Y:S01]  /*0810*/  IADD3 R6, PT, PT, -R6, RZ, RZ ;  /* 0x000000ff06067210 */ /* 0x000fe20007ffe1ff */
[----:B0-----:R-:W-:-:S05]  /*0820*/  IMAD.WIDE.U32 R2, R7, 0x4, R2 ;  /* 0x0000000407027825 */ /* 0x001fca00078e0002 */
[----:B------:R-:W-:-:S07]  /*0830*/  MOV R7, R3 ;  /* 0x0000000300077202 */ /* 0x000fce0000000f00 */
.L_x_218:
[----:B------:R-:W-:-:S06]  /*0840*/  MOV R3, R7 ;  /* 0x0000000700037202 */ /* 0x000fcc0000000f00 */
[----:B------:R0:W2:Y:S01]  /*0850*/  LDG.E R3, desc[UR6][R2.64] ;  /* 0x0000000602037981 */ /* 0x0000a2000c1e1900 */
[----:B------:R-:W-:-:S04]  /*0860*/  IADD3 R6, PT, PT, R6, 0x1, RZ ;  /* 0x0000000106067810 */ /* 0x000fc80007ffe0ff */
[----:B------:R-:W-:Y:S02]  /*0870*/  ISETP.NE.AND P0, PT, R6, RZ, PT ;  /* 0x000000ff0600720c */ /* 0x000fe40003f05270 */
[----:B0-----:R-:W-:-:S04]  /*0880*/  IADD3 R2, P1, PT, R2, 0x800, RZ ;  /* 0x0000080002027810 */ /* 0x001fc80007f3e0ff */
[----:B------:R-:W-:Y:S01]  /*0890*/  IADD3.X R7, PT, PT, RZ, R7, RZ, P1, !PT ;  /* 0x00000007ff077210 */ /* 0x000fe20000ffe4ff */
[----:B--2--5:R-:W-:-:S06]  /*08a0*/  FADD R0, R3, R0 ;  /* 0x0000000003007221 */ /* 0x024fcc0000000000 */
[----:B------:R-:W-:Y:S05]  /*08b0*/  @P0 BRA `(.L_x_218) ;  /* 0xfffffffc00e00947 */ /* 0x000fea000383ffff */
.L_x_210:
[----:B------:R-:W-:Y:S05]  /*08c0*/  BSYNC.RECONVERGENT B1 ;  /* 0x0000000000017941 */ /* 0x000fea0003800200 */
.L_x_209:
[----:B------:R-:W-:Y:S02]  /*08d0*/  ISETP.GE.U32.AND P0, PT, R4, 0x200, PT ;  /* 0x000002000400780c */ /* 0x000fe40003f06070 */
        /* <DEDUP_REMOVED lines=36> */
[----:B------:R-:W3:Y:S04]  /*0b20*/  LDS.128 R8, [UR4+0x30] ;  /* 0x00003004ff087984 */ /* 0x000ee80008000c00 */
[----:B------:R-:W4:Y:S01]  /*0b30*/  LDS.128 R16, [UR4+0x40] ;  /* 0x00004004ff107984 */ /* 0x000f220008000c00 */
[----:B0-----:R-:W-:-:S04]  /*0b40*/  FADD R5, R0, R5 ;  /* 0x0000000500057221 */ /* 0x001fc80000000000 */
        /* <DEDUP_REMOVED lines=9> */
[----:B------:R-:W-:-:S04]  /*0be0*/  FADD R11, R10, R11 ;  /* 0x0000000b0a0b7221 */ /* 0x000fc80000000000 */
[----:B----4-:R-:W-:-:S04]  /*0bf0*/  FADD R16, R11, R16 ;  /* 0x000000100b107221 */ /* 0x010fc80000000000 */
[----:B------:R-:W-:-:S04]  /*0c00*/  FADD R17, R16, R17 ;  /* 0x0000001110117221 */ /* 0x000fc80000000000 */
[----:B------:R-:W-:-:S04]  /*0c10*/  FADD R18, R17, R18 ;  /* 0x0000001211127221 */ /* 0x000fc80000000000 */
[----:B------:R-:W-:Y:S01]  /*0c20*/  FADD R0, R18, R19 ;  /* 0x0000001312007221 */ /* 0x000fe20000000000 */
[----:B------:R-:W-:Y:S06]  /*0c30*/  BRA `(.L_x_220) ;  /* 0x0000001400d87947 */ /* 0x000fec0003800000 */
.L_x_219:
[----:B------:R-:W1:Y:S01]  /*0c40*/  S2R R6, SR_LANEID ;  /* 0x0000000000067919 */ /* 0x000e620000000000 */
[----:B------:R-:W-:-:S04]  /*0c50*/  LOP3.LUT R0, R5, 0x3e0, RZ, 0xc0, !PT ;  /* 0x000003e005007812 */ /* 0x000fc800078ec0ff */
[----:B0-----:R-:W-:Y:S02]  /*0c60*/  IADD3 R3, PT, PT, R0, 0x20, RZ ;  /* 0x0000002000037810 */ /* 0x001fe40007ffe0ff */
[----:B------:R-:W-:Y:S02]  /*0c70*/  LOP3.LUT R7, RZ, R0, RZ, 0x33, !PT ;  /* 0x00000000ff077212 */ /* 0x000fe400078e33ff */
[-C--:B------:R-:W-:Y:S02]  /*0c80*/  ISETP.GT.U32.AND P0, PT, R3, R4.reuse, PT ;  /* 0x000000040300720c */ /* 0x080fe40003f04070 */
        /* <DEDUP_REMOVED lines=40> */
[----:B------:R-:W0:Y:S04]  /*0f10*/  LDS.128 R20, [UR4+0x10] ;  /* 0x00001004ff147984 */ /* 0x000e280008000c00 */
        /* <DEDUP_REMOVED lines=30> */
.L_x_206:
[----:B------:R-:W0:Y:S01]  /*1100*/  S2R R0, SR_TID.X ;  /* 0x0000000000007919 */ /* 0x000e220000002100 */
[----:B------:R-:W1:Y:S02]  /*1110*/  LDCU.64 UR4, c[0x0][0x380] ;  /* 0x00007000ff0477ac */ /* 0x000e640008000a00 */
[----:B-1----:R-:W-:Y:S02]  /*1120*/  MOV R12, UR4 ;  /* 0x00000004000c7c02 */ /* 0x002fe40008000f00 */
[----:B------:R-:W-:-:S03]  /*1130*/  MOV R13, UR5 ;  /* 0x00000005000d7c02 */ /* 0x000fc60008000f00 */
        /* <DEDUP_REMOVED lines=17> */
[----:B------:R-:W-:Y:S01]  /*1250*/  UMOV UR4, 0x2000 ;  /* 0x0000200000047882 */ /* 0x000fe20000000000 */
[----:B--2---:R-:W-:Y:S01]  /*1260*/  FADD R20, R20, R21 ;  /* 0x0000001514147221 */ /* 0x004fe20000000000 */
[----:B------:R-:W-:-:S04]  /*1270*/  IADD3 R21, PT, PT, R4, -0x2000, RZ ;  /* 0xffffe00004157810 */ /* 0x000fc80007ffe0ff */
[----:B------:R-:W-:Y:S01]  /*1280*/  ISETP.GE.U32.AND P0, PT, R21, 0x2000, PT ;  /* 0x000020001500780c */ /* 0x000fe20003f06070 */
[----:B---3--:R-:W-:Y:S01]  /*1290*/  FADD R6, R6, R7 ;  /* 0x0000000706067221 */ /* 0x008fe20000000000 */
[----:B----4-:R-:W-:-:S04]  /*12a0*/  FADD R9, R8, R9 ;  /* 0x0000000908097221 */ /* 0x010fc80000000000 */
[----:B------:R-:W-:Y:S01]  /*12b0*/  FADD R6, R6, R9 ;  /* 0x0000000906067221 */ /* 0x000fe20000000000 */
[----:B-----5:R-:W-:Y:S01]  /*12c0*/  FADD R10, R10, R11 ;  /* 0x0000000b0a0a7221 */ /* 0x020fe20000000000 */
[----:B------:R-:W-:-:S04]  /*12d0*/  FADD R15, R14, R15 ;  /* 0x0000000f0e0f7221 */ /* 0x000fc80000000000 */
[----:B------:R-:W-:Y:S01]  /*12e0*/  FADD R15, R10, R15 ;  /* 0x0000000f0a0f7221 */ /* 0x000fe20000000000 */
[----:B------:R-:W-:Y:S01]  /*12f0*/  FADD R16, R16, R17 ;  /* 0x0000001110107221 */ /* 0x000fe20000000000 */
[----:B------:R-:W-:-:S04]  /*1300*/  FADD R19, R18, R19 ;  /* 0x0000001312137221 */ /* 0x000fc80000000000 */
[----:B------:R-:W-:Y:S01]  /*1310*/  FADD R16, R16, R19 ;  /* 0x0000001310107221 */ /* 0x000fe20000000000 */
[----:B------:R-:W-:-:S04]  /*1320*/  FADD R5, R5, R22 ;  /* 0x0000001605057221 */ /* 0x000fc80000000000 */
[----:B------:R-:W-:Y:S01]  /*1330*/  FADD R5, R20, R5 ;  /* 0x0000000514057221 */ /* 0x000fe20000000000 */
[----:B------:R-:W-:-:S03]  /*1340*/  FADD R6, R6, R15 ;  /* 0x0000000f06067221 */ /* 0x000fc60000000000 */
[----:B------:R-:W-:-:S04]  /*1350*/  FADD R5, R16, R5 ;  /* 0x0000000510057221 */ /* 0x000fc80000000000 */
[----:B------:R-:W-:Y:S01]  /*1360*/  FADD R5, R6, R5 ;  /* 0x0000000506057221 */ /* 0x000fe20000000000 */
[----:B------:R-:W-:Y:S06]  /*1370*/  @!P0 BRA `(.L_x_221) ;  /* 0x0000000000ac8947 */ /* 0x000fec0003800000 */
[----:B------:R-:W0:Y:S01]  /*1380*/  LDC R4, c[0x0][0x390] ;  /* 0x0000e400ff047b82 */ /* 0x000e220000000800 */
[----:B------:R-:W-:-:S07]  /*1390*/  UMOV UR4, 0x2000 ;  /* 0x0000200000047882 */ /* 0x000fce0000000000 */
[----:B------:R-:W1:Y:S02]  /*13a0*/  LDC.64 R12, c[0x0][0x380] ;  /* 0x0000e000ff0c7b82 */ /* 0x000e640000000a00 */
.L_x_223:
[----:B------:R-:W-:-:S05]  /*13b0*/  IADD3 R3, PT, PT, R0, UR4, RZ ;  /* 0x0000000400037c10 */ /* 0x000fca000fffe0ff */
        /* <DEDUP_REMOVED lines=17> */
[----:B0-----:R-:W-:-:S04]  /*14d0*/  IADD3 R2, PT, PT, R4, -UR4, RZ ;  /* 0x8000000404027c10 */ /* 0x001fc8000fffe0ff */
        /* <DEDUP_REMOVED lines=18> */
[----:B------:R-:W-:-:S06]  /*1600*/  UIADD3 UR4, UPT, UPT, UR4, 0x2000, URZ ;  /* 0x0000200004047890 */ /* 0x000fcc000fffe0ff */
[----:B------:R-:W-:-:S13]  /*1610*/  ISETP.LT.U32.AND P0, PT, R21, UR4, PT ;  /* 0x0000000415007c0c */ /* 0x000fda000bf01070 */
[----:B------:R-:W-:Y:S05]  /*1620*/  @!P0 BRA `(.L_x_223) ;  /* 0xfffffffc00608947 */ /* 0x000fea000383ffff */
.L_x_221:
[----:B------:R-:W-:Y:S01]  /*1630*/  IADD3 R3, PT, PT, R4, -UR4, RZ ;  /* 0x8000000404037c10 */ /* 0x000fe2000fffe0ff */
[----:B------:R-:W-:Y:S03]  /*1640*/  BSSY.RECONVERGENT B1, `(.L_x_222) ;  /* 0x00000a3000017945 */ /* 0x000fe60003800200 */
[----:B------:R-:W-:-:S04]  /*1650*/  ISETP.GE.AND P0, PT, R0, R3, PT ;  /* 0x000000030000720c */ /* 0x000fc80003f06270 */
[----:B------:R-:W-:-:S13]  /*1660*/  ISETP.LE.U32.OR P0, PT, R4, UR4, P0 ;  /* 0x0000000404007c0c */ /* 0x000fda0008703470 */
[----:B------:R-:W-:Y:S05]  /*1670*/  @P0 BRA `(.L_x_224) ;  /* 0x00000008007c0947 */ /* 0x000fea0003800000 */
[-C--:B------:R-:W-:Y:S01]  /*1680*/  LOP3.LUT R3, RZ, R0.reuse, RZ, 0x33, !PT ;  /* 0x00000000ff037212 */ /* 0x080fe200078e33ff */
[----:B------:R-:W-:Y:S01]  /*1690*/  BSSY.RECONVERGENT B2, `(.L_x_225) ;  /* 0x0000052000027945 */ /* 0x000fe20003800200 */
[----:B------:R-:W-:Y:S02]  /*16a0*/  MOV R6, R0 ;  /* 0x0000000000067202 */ /* 0x000fe40000000f00 */
[----:B------:R-:W-:-:S04]  /*16b0*/  IADD3 R3, PT, PT, R4, -UR4, R3 ;  /* 0x8000000404037c10 */ /* 0x000fc8000fffe003 */
[C---:B------:R-:W-:Y:S02]  /*16c0*/  ISETP.GE.U32.AND P0, PT, R3.reuse, 0x1e00, PT ;  /* 0x00001e000300780c */ /* 0x040fe40003f06070 */
[----:B------:R-:W-:-:S04]  /*16d0*/  LEA.HI R3, R3, 0x1, RZ, 0x17 ;  /* 0x0000000103037811 */ /* 0x000fc800078fb8ff */
[----:B------:R-:W-:-:S07]  /*16e0*/  LOP3.LUT R4, R3, 0xf, RZ, 0xc0, !PT ;  /* 0x0000000f03047812 */ /* 0x000fce00078ec0ff */
[----:B------:R-:W-:Y:S05]  /*16f0*/  @!P0 BRA `(.L_x_226) ;  /* 0x00000004002c8947 */ /* 0x000fea0003800000 */
[----:B------:R-:W-:Y:S01]  /*1700*/  LOP3.LUT R7, R3, 0xfffff0, RZ, 0xc0, !PT ;  /* 0x00fffff003077812 */ /* 0x000fe200078ec0ff */
[----:B------:R-:W-:Y:S01]  /*1710*/  BSSY.RECONVERGENT B3, `(.L_x_227) ;  /* 0x0000048000037945 */ /* 0x000fe20003800200 */
[C---:B------:R-:W-:Y:S02]  /*1720*/  LOP3.LUT R6, R0.reuse, 0x1000, RZ, 0xfc, !PT ;  /* 0x0000100000067812 */ /* 0x040fe400078efcff */
[----:B------:R-:W-:Y:S02]  /*1730*/  IADD3 R2, PT, PT, R0, UR4, RZ ;  /* 0x0000000400027c10 */ /* 0x000fe4000fffe0ff */
[----:B------:R-:W-:-:S07]  /*1740*/  IADD3 R7, PT, PT, -R7, RZ, RZ ;  /* 0x000000ff07077210 */ /* 0x000fce0007ffe1ff */
.L_x_228:
[C---:B------:R-:W-:Y:S01]  /*1750*/  IADD3 R19, PT, PT, R2.reuse, 0x200, RZ ;  /* 0x0000020002137810 */ /* 0x040fe20007ffe0ff */
[C---:B------:R-:W-:Y:S01]  /*1760*/  IMAD.WIDE.U32 R14, R2.reuse, 0x4, R12 ;  /* 0x00000004020e7825 */ /* 0x040fe200078e000c */
[----:B------:R-:W-:-:S03]  /*1770*/  IADD3 R11, PT, PT, R2, 0x400, RZ ;  /* 0x00000400020b7810 */ /* 0x000fc60007ffe0ff */
[--C-:B------:R-:W-:Y:S01]  /*1780*/  IMAD.WIDE.U32 R18, R19, 0x4, R12.reuse ;  /* 0x0000000413127825 */ /* 0x100fe200078e000c */
[----:B------:R0:W2:Y:S01]  /*1790*/  LDG.E R8, desc[UR6][R14.64] ;  /* 0x000000060e087981 */ /* 0x0000a2000c1e1900 */
[C---:B------:R-:W-:Y:S02]  /*17a0*/  IADD3 R21, PT, PT, R2.reuse, 0x600, RZ ;  /* 0x0000060002157810 */ /* 0x040fe40007ffe0ff */
[--C-:B------:R-:W-:Y:S01]  /*17b0*/  IMAD.WIDE.U32 R10, R11, 0x4, R12.reuse ;  /* 0x000000040b0a7825 */ /* 0x100fe200078e000c */
[----:B------:R1:W3:Y:S01]  /*17c0*/  LDG.E R9, desc[UR6][R18.64] ;  /* 0x0000000612097981 */ /* 0x0002e2000c1e1900 */
[C---:B------:R-:W-:Y:S02]  /*17d0*/  IADD3 R17, PT, PT, R2.reuse, 0x800, RZ ;  /* 0x0000080002117810 */ /* 0x040fe40007ffe0ff */
[--C-:B------:R-:W-:Y:S02]  /*17e0*/  IMAD.WIDE.U32 R20, R21, 0x4, R12.reuse ;  /* 0x0000000415147825 */ /* 0x100fe400078e000c */
[----:B------:R4:W5:Y:S01]  /*17f0*/  LDG.E R10, desc[UR6][R10.64] ;  /* 0x000000060a0a7981 */ /* 0x000962000c1e1900 */
[----:B------:R-:W-:Y:S01]  /*1800*/  IADD3 R29, PT, PT, R2, 0xa00, RZ ;  /* 0x00000a00021d7810 */ /* 0x000fe20007ffe0ff */
[----:B------:R-:W-:-:S02]  /*1810*/  IMAD.WIDE.U32 R16, R17, 0x4, R12 ;  /* 0x0000000411107825 */ /* 0x000fc400078e000c */
[----:B------:R4:W5:Y:S01]  /*1820*/  LDG.E R27, desc[UR6][R20.64] ;  /* 0x00000006141b7981 */ /* 0x000962000c1e1900 */
[C---:B------:R-:W-:Y:S01]  /*1830*/  IADD3 R23, PT, PT, R2.reuse, 0xc00, RZ ;  /* 0x00000c0002177810 */ /* 0x040fe20007ffe0ff */
[--C-:B------:R-:W-:Y:S02]  /*1840*/  IMAD.WIDE.U32 R28, R29, 0x4, R12.reuse ;  /* 0x000000041d1c7825 */ /* 0x100fe400078e000c */
[----:B------:R-:W5:Y:S01]  /*1850*/  LDG.E R26, desc[UR6][R16.64] ;  /* 0x00000006101a7981 */ /* 0x000f62000c1e1900 */
[C---:B------:R-:W-:Y:S01]  /*1860*/  IADD3 R22, PT, PT, R2.reuse, 0xe00, RZ ;  /* 0x00000e0002167810 */ /* 0x040fe20007ffe0ff */
[--C-:B0-----:R-:W-:Y:S02]  /*1870*/  IMAD.WIDE.U32 R14, R23, 0x4, R12.reuse ;  /* 0x00000004170e7825 */ /* 0x101fe400078e000c */
[----:B------:R0:W5:Y:S01]  /*1880*/  LDG.E R25, desc[UR6][R28.64] ;  /* 0x000000061c197981 */ /* 0x000162000c1e1900 */
[----:B------:R-:W-:Y:S01]  /*1890*/  IADD3 R23, PT, PT, R2, 0x1000, RZ ;  /* 0x0000100002177810 */ /* 0x000fe20007ffe0ff */
[----:B-1----:R-:W-:-:S02]  /*18a0*/  IMAD.WIDE.U32 R18, R22, 0x4, R12 ;  /* 0x0000000416127825 */ /* 0x002fc400078e000c */
[----:B------:R1:W5:Y:S01]  /*18b0*/  LDG.E R24, desc[UR6][R14.64] ;  /* 0x000000060e187981 */ /* 0x000362000c1e1900 */
[C---:B----4-:R-:W-:Y:S01]  /*18c0*/  IADD3 R11, PT, PT, R2.reuse, 0x1200, RZ ;  /* 0x00001200020b7810 */ /* 0x050fe20007ffe0ff */
[--C-:B------:R-:W-:Y:S02]  /*18d0*/  IMAD.WIDE.U32 R20, R23, 0x4, R12.reuse ;  /* 0x0000000417147825 */ /* 0x100fe400078e000c */
[----:B------:R4:W5:Y:S01]  /*18e0*/  LDG.E R23, desc[UR6][R18.64] ;  /* 0x0000000612177981 */ /* 0x000962000c1e1900 */
[C---:B0-----:R-:W-:Y:S01]  /*18f0*/  IADD3 R29, PT, PT, R2.reuse, 0x1400, RZ ;  /* 0x00001400021d7810 */ /* 0x041fe20007ffe0ff */
[--C-:B------:R-:W-:Y:S02]  /*1900*/  IMAD.WIDE.U32 R16, R11, 0x4, R12.reuse ;  /* 0x000000040b107825 */ /* 0x100fe400078e000c */
[----:B------:R-:W5:Y:S01]  /*1910*/  LDG.E R22, desc[UR6][R20.64] ;  /* 0x0000000614167981 */ /* 0x000f62000c1e1900 */
[----:B-1----:R-:W-:Y:S01]  /*1920*/  IADD3 R15, PT, PT, R2, 0x1600, RZ ;  /* 0x00001600020f7810 */ /* 0x002fe20007ffe0ff */
[----:B------:R-:W-:-:S02]  /*1930*/  IMAD.WIDE.U32 R28, R29, 0x4, R12 ;  /* 0x000000041d1c7825 */ /* 0x000fc400078e000c */
[----:B------:R0:W5:Y:S01]  /*1940*/  LDG.E R11, desc[UR6][R16.64] ;  /* 0x00000006100b7981 */ /* 0x000162000c1e1900 */
[C---:B----4-:R-:W-:Y:S01]  /*1950*/  IADD3 R19, PT, PT, R2.reuse, 0x1800, RZ ;  /* 0x0000180002137810 */ /* 0x050fe20007ffe0ff */
[--C-:B------:R-:W-:Y:S02]  /*1960*/  IMAD.WIDE.U32 R14, R15, 0x4, R12.reuse ;  /* 0x000000040f0e7825 */ /* 0x100fe400078e000c */
[----:B------:R-:W4:Y:S02]  /*1970*/  LDG.E R28, desc[UR6][R28.64] ;  /* 0x000000061c1c7981 */ /* 0x000f24000c1e1900 */
[----:B------:R-:W-:Y:S01]  /*1980*/  IMAD.WIDE.U32 R18, R19, 0x4, R12 ;  /* 0x0000000413127825 */ /* 0x000fe200078e000c */
[C---:B0-----:R-:W-:Y:S02]  /*1990*/  IADD3 R17, PT, PT, R2.reuse, 0x1a00, RZ ;  /* 0x00001a0002117810 */ /* 0x041fe40007ffe0ff */
[----:B------:R-:W-:-:S03]  /*19a0*/  IADD3 R21, PT, PT, R2, 0x1c00, RZ ;  /* 0x00001c0002157810 */ /* 0x000fc60007ffe0ff */
[----:B------:R-:W4:Y:S04]  /*19b0*/  LDG.E R18, desc[UR6][R18.64] ;  /* 0x0000000612127981 */ /* 0x000f28000c1e1900 */
[----:B------:R0:W4:Y:S01]  /*19c0*/  LDG.E R29, desc[UR6][R14.64] ;  /* 0x000000060e1d7981 */ /* 0x000122000c1e1900 */
[----:B------:R-:W-:Y:S01]  /*19d0*/  IADD3 R20, PT, PT, R2, 0x1e00, RZ ;  /* 0x00001e0002147810 */ /* 0x000fe20007ffe0ff */
[----:B0-----:R-:W-:-:S04]  /*19e0*/  IMAD.WIDE.U32 R14, R17, 0x4, R12 ;  /* 0x00000004110e7825 */ /* 0x001fc800078e000c */
[--C-:B------:R-:W-:Y:S02]  /*19f0*/  IMAD.WIDE.U32 R16, R21, 0x4, R12.reuse ;  /* 0x0000000415107825 */ /* 0x100fe400078e000c */
[----:B------:R-:W4:Y:S02]  /*1a00*/  LDG.E R14, desc[UR6][R14.64] ;  /* 0x000000060e0e7981 */ /* 0x000f24000c1e1900 */
[----:B------:R-:W-:Y:S02]  /*1a10*/  IMAD.WIDE.U32 R20, R20, 0x4, R12 ;  /* 0x0000000414147825 */ /* 0x000fe400078e000c */
[----:B------:R-:W4:Y:S04]  /*1a20*/  LDG.E R16, desc[UR6][R16.64] ;  /* 0x0000000610107981 */ /* 0x000f28000c1e1900 */
[----:B------:R-:W4:Y:S01]  /*1a30*/  LDG.E R20, desc[UR6][R20.64] ;  /* 0x0000000614147981 */ /* 0x000f22000c1e1900 */
[----:B------:R-:W-:-:S04]  /*1a40*/  IADD3 R7, PT, PT, R7, 0x10, RZ ;  /* 0x0000001007077810 */ /* 0x000fc80007ffe0ff */
[----:B------:R-:W-:Y:S02]  /*1a50*/  ISETP.NE.AND P0, PT, R7, RZ, PT ;  /* 0x000000ff0700720c */ /* 0x000fe40003f05270 */
[----:B------:R-:W-:Y:S02]  /*1a60*/  IADD3 R6, PT, PT, R6, 0x2000, RZ ;  /* 0x0000200006067810 */ /* 0x000fe40007ffe0ff */
[----:B------:R-:W-:Y:S01]  /*1a70*/  IADD3 R2, PT, PT, R2, 0x2000, RZ ;  /* 0x0000200002027810 */ /* 0x000fe20007ffe0ff */
[----:B--2---:R-:W-:-:S04]  /*1a80*/  FADD R8, R8, R5 ;  /* 0x0000000508087221 */ /* 0x004fc80000000000 */
[----:B---3--:R-:W-:-:S04]  /*1a90*/  FADD R9, R8, R9 ;  /* 0x0000000908097221 */ /* 0x008fc80000000000 */
        /* <DEDUP_REMOVED lines=8> */
[----:B----4-:R-:W-:-:S04]  /*1b20*/  FADD R28, R11, R28 ;  /* 0x0000001c0b1c7221 */ /* 0x010fc80000000000 */
[----:B------:R-:W-:-:S04]  /*1b30*/  FADD R29, R28, R29 ;  /* 0x0000001d1c1d7221 */ /* 0x000fc80000000000 */
[----:B------:R-:W-:-:S04]  /*1b40*/  FADD R29, R29, R18 ;  /* 0x000000121d1d7221 */ /* 0x000fc80000000000 */
[----:B------:R-:W-:-:S04]  /*1b50*/  FADD R29, R29, R14 ;  /* 0x0000000e1d1d7221 */ /* 0x000fc80000000000 */
[----:B------:R-:W-:-:S04]  /*1b60*/  FADD R29, R29, R16 ;  /* 0x000000101d1d7221 */ /* 0x000fc80000000000 */
[----:B------:R-:W-:Y:S01]  /*1b70*/  FADD R5, R29, R20 ;  /* 0x000000141d057221 */ /* 0x000fe20000000000 */
[----:B------:R-:W-:Y:S06]  /*1b80*/  @P0 BRA `(.L_x_228) ;  /* 0xfffffff800f00947 */ /* 0x000fec000383ffff */
[----:B------:R-:W-:Y:S05]  /*1b90*/  BSYNC.RECONVERGENT B3 ;  /* 0x0000000000037941 */ /* 0x000fea0003800200 */
.L_x_227:
[----:B------:R-:W-:-:S07]  /*1ba0*/  IADD3 R6, PT, PT, R6, -0x1000, RZ ;  /* 0xfffff00006067810 */ /* 0x000fce0007ffe0ff */
.L_x_226:
[----:B------:R-:W-:Y:S05]  /*1bb0*/  BSYNC.RECONVERGENT B2 ;  /* 0x0000000000027941 */ /* 0x000fea0003800200 */
.L_x_225:
[----:B------:R-:W-:-:S13]  /*1bc0*/  ISETP.NE.AND P0, PT, R4, RZ, PT ;  /* 0x000000ff0400720c */ /* 0x000fda0003f05270 */
[----:B------:R-:W-:Y:S05]  /*1bd0*/  @!P0 BRA `(.L_x_224) ;  /* 0x0000000400248947 */ /* 0x000fea0003800000 */
[----:B------:R-:W-:Y:S01]  /*1be0*/  ISETP.GE.U32.AND P0, PT, R4, 0x8, PT ;  /* 0x000000080400780c */ /* 0x000fe20003f06070 */
[----:B------:R-:W-:Y:S01]  /*1bf0*/  BSSY.RECONVERGENT B2, `(.L_x_229) ;  /* 0x0000025000027945 */ /* 0x000fe20003800200 */
[----:B------:R-:W-:-:S04]  /*1c00*/  LOP3.LUT R22, R3, 0x7, RZ, 0xc0, !PT ;  /* 0x0000000703167812 */ /* 0x000fc800078ec0ff */
[----:B------:R-:W-:-:S07]  /*1c10*/  ISETP.NE.AND P1, PT, R22, RZ, PT ;  /* 0x000000ff1600720c */ /* 0x000fce0003f25270 */
[----:B------:R-:W-:Y:S06]  /*1c20*/  @!P0 BRA `(.L_x_230) ;  /* 0x0000000000848947 */ /* 0x000fec0003800000 */
[----:B------:R-:W-:-:S04]  /*1c30*/  IADD3 R7, PT, PT, R6, UR4, RZ ;  /* 0x0000000406077c10 */ /* 0x000fc8000fffe0ff */
        /* <DEDUP_REMOVED lines=32> */
.L_x_230:
[----:B------:R-:W-:Y:S05]  /*1e40*/  BSYNC.RECONVERGENT B2 ;  /* 0x0000000000027941 */ /* 0x000fea0003800200 */
.L_x_229:
        /* <DEDUP_REMOVED lines=23> */
.L_x_232:
[----:B------:R-:W-:Y:S05]  /*1fc0*/  BSYNC.RECONVERGENT B2 ;  /* 0x0000000000027941 */ /* 0x000fea0003800200 */
.L_x_231:
[----:B------:R-:W-:Y:S05]  /*1fd0*/  @!P1 BRA `(.L_x_224) ;  /* 0x0000000000249947 */ /* 0x000fea0003800000 */
[----:B------:R-:W-:Y:S02]  /*1fe0*/  IADD3 R7, PT, PT, R6, UR4, RZ ;  /* 0x0000000406077c10 */ /* 0x000fe4000fffe0ff */
[----:B------:R-:W-:-:S07]  /*1ff0*/  IADD3 R4, PT, PT, -R4, RZ, RZ ;  /* 0x000000ff04047210 */ /* 0x000fce0007ffe1ff */
.L_x_233:
[----:B------:R-:W-:-:S06]  /*2000*/  IMAD.WIDE.U32 R2, R7, 0x4, R12 ;  /* 0x0000000407027825 */ /* 0x000fcc00078e000c */
[----:B------:R-:W2:Y:S01]  /*2010*/  LDG.E R2, desc[UR6][R2.64] ;  /* 0x0000000602027981 */ /* 0x000ea2000c1e1900 */
[----:B------:R-:W-:Y:S02]  /*2020*/  IADD3 R4, PT, PT, R4, 0x1, RZ ;  /* 0x0000000104047810 */ /* 0x000fe40007ffe0ff */
[----:B------:R-:W-:Y:S02]  /*2030*/  IADD3 R7, PT, PT, R7, 0x200, RZ ;  /* 0x0000020007077810 */ /* 0x000fe40007ffe0ff */
[----:B------:R-:W-:Y:S01]  /*2040*/  ISETP.NE.AND P0, PT, R4, RZ, PT ;  /* 0x000000ff0400720c */ /* 0x000fe20003f05270 */
[----:B--2---:R-:W-:-:S12]  /*2050*/  FADD R5, R2, R5 ;  /* 0x0000000502057221 */ /* 0x004fd80000000000 */
[----:B------:R-:W-:Y:S05]  /*2060*/  @P0 BRA `(.L_x_233) ;  /* 0xfffffffc00e40947 */ /* 0x000fea000383ffff */
.L_x_224:
[----:B------:R-:W-:Y:S05]  /*2070*/  BSYNC.RECONVERGENT B1 ;  /* 0x0000000000017941 */ /* 0x000fea0003800200 */
.L_x_222:
        /* <DEDUP_REMOVED lines=33> */
[----:B------:R-:W3:Y:S04]  /*2290*/  LDS.128 R8, [UR4+0x30] ;  /* 0x00003004ff087984 */ /* 0x000ee80008000c00 */
[----:B------:R-:W4:Y:S01]  /*22a0*/  LDS.128 R16, [UR4+0x40] ;  /* 0x00004004ff107984 */ /* 0x000f220008000c00 */
[----:B0-----:R-:W-:-:S04]  /*22b0*/  FADD R5, R0, R5 ;  /* 0x0000000500057221 */ /* 0x001fc80000000000 */
        /* <DEDUP_REMOVED lines=13> */
[----:B------:R-:W-:-:S07]  /*2390*/  FADD R0, R18, R19 ;  /* 0x0000001312007221 */ /* 0x000fce0000000000 */
.L_x_220:
[----:B------:R-:W-:Y:S05]  /*23a0*/  BSYNC.RECONVERGENT B0 ;  /* 0x0000000000007941 */ /* 0x000fea0003800200 */
.L_x_205:
[----:B------:R-:W-:Y:S05]  /*23b0*/  @P0 EXIT ;  /* 0x000000000000094d */ /* 0x000fea0003800000 */
[----:B012---:R-:W0:Y:S01]  /*23c0*/  LDC.64 R2, c[0x0][0x388] ;  /* 0x0000e200ff027b82 */ /* 0x007e220000000a00 */
[----:B------:R-:W1:Y:S02]  /*23d0*/  LDCU UR4, c[0x0][0x398] ;  /* 0x00007300ff0477ac */ /* 0x000e640008000800 */
[----:B-1----:R-:W-:-:S05]  /*23e0*/  FADD R5, R0, UR4 ;  /* 0x0000000400057e21 */ /* 0x002fca0008000000 */
[----:B0-----:R-:W-:Y:S01]  /*23f0*/  STG.E desc[UR6][R2.64], R5 ;  /* 0x0000000502007986 */ /* 0x001fe2000c101906 */
[----:B------:R-:W-:Y:S05]  /*2400*/  EXIT ;  /* 0x000000000000794d */ /* 0x000fea0003800000 */
.L_x_234:
        /* <DEDUP_REMOVED lines=15> */
.L_x_241:


//--------------------- .text._ZN3cub18CUB_300001_SM_10006detail11EmptyKernelIvEEvv --------------------------
	.section	.text._ZN3cub18CUB_300001_SM_10006detail11EmptyKernelIvEEvv,"ax",@progbits
	.align	128
        .global         _ZN3cub18CUB_300001_SM_10006detail11EmptyKernelIvEEvv
        .type           _ZN3cub18CUB_300001_SM_10006detail11EmptyKernelIvEEvv,@function
        .size           _ZN3cub18CUB_300001_SM_10006detail11EmptyKernelIvEEvv,(.L_x_242 - _ZN3cub18CUB_300001_SM_10006detail11EmptyKernelIvEEvv)
        .other          _ZN3cub18CUB_300001_SM_10006detail11EmptyKernelIvEEvv,@"STO_CUDA_ENTRY STV_DEFAULT"
_ZN3cub18CUB_300001_SM_10006detail11EmptyKernelIvEEvv:
.text._ZN3cub18CUB_300001_SM_10006detail11EmptyKernelIvEEvv:
[----:B------:R-:W-:Y:S01]  /*0000*/  LDC R1, c[0x0][0x37c] ;  /* 0x0000df00ff017b82 */ /* 0x000fe20000000800 */
[----:B------:R-:W-:Y:S05]  /*0010*/  EXIT ;  /* 0x000000000000794d */ /* 0x000fea0003800000 */
.L_x_235:
        /* <DEDUP_REMOVED lines=14> */
.L_x_242:


//--------------------- .nv.shared._ZN3cub18CUB_300001_SM_10006detail6reduce28DeviceReduceSingleTileKernelINS2_10policy_hubIfyN4cuda3std3__44plusIfEEE10Policy1000EPfSC_iS9_ffNS7_10__identityEEEvT0_T1_T2_T3_T4_T6_ --------------------------
	.section	.nv.shared._ZN3cub18CUB_300001_SM_10006detail6reduce28DeviceReduceSingleTileKernelINS2_10policy_hubIfyN4cuda3std3__44plusIfEEE10Policy1000EPfSC_iS9_ffNS7_10__identityEEEvT0_T1_T2_T3_T4_T6_,"aw",@nobits
	.sectionflags	@""
	.align	4
.nv.shared._ZN3cub18CUB_300001_SM_10006detail6reduce28DeviceReduceSingleTileKernelINS2_10policy_hubIfyN4cuda3std3__44plusIfEEE10Policy1000EPfSC_iS9_ffNS7_10__identityEEEvT0_T1_T2_T3_T4_T6_:
	.zero		1068


//--------------------- .nv.shared.reserved.0     --------------------------
	.section	.nv.shared.reserved.0,"aw",@nobits
	.weak		__nv_reservedSMEM_offset_0_alias
	.size		__nv_reservedSMEM_offset_0_alias, 0, 64
	.other		__nv_reservedSMEM_offset_0_alias,@"STO_CUDA_RESERVED_SHARED STV_DEFAULT"
__nv_reservedSMEM_offset_0_alias:
	.zero		0
	.zero		64


//--------------------- .nv.global                --------------------------
	.section	.nv.global,"aw",@nobits
.nv.global:
	.type		_ZN30_INTERNAL_05e1d337_4_k_cu_main6thrust24THRUST_300001_SM_1000_NS12placeholders2_8E,@object
	.size		_ZN30_INTERNAL_05e1d337_4_k_cu_main6thrust24THRUST_300001_SM_1000_NS12placeholders2_8E,(_ZN30_INTERNAL_05e1d337_4_k_cu_main4cuda3std3__432_GLOBAL__N__05e1d337_4_k_cu_main6ignoreE - _ZN30_INTERNAL_05e1d337_4_k_cu_main6thrust24THRUST_300001_SM_1000_NS12placeholders2_8E)
_ZN30_INTERNAL_05e1d337_4_k_cu_main6thrust24THRUST_300001_SM_1000_NS12placeholders2_8E:
	.zero		1
	.type		_ZN30_INTERNAL_05e1d337_4_k_cu_main4cuda3std3__432_GLOBAL__N__05e1d337_4_k_cu_main6ignoreE,@object
	.size		_ZN30_INTERNAL_05e1d337_4_k_cu_main4cuda3std3__432_GLOBAL__N__05e1d337_4_k_cu_main6ignoreE,(_ZN30_INTERNAL_05e1d337_4_k_cu_main4cuda3std6ranges3__45__cpo4dataE - _ZN30_INTERNAL_05e1d337_4_k_cu_main4cuda3std3__432_GLOBAL__N__05e1d337_4_k_cu_main6ignoreE)
_ZN30_INTERNAL_05e1d337_4_k_cu_main4cuda3std3__432_GLOBAL__N__05e1d337_4_k_cu_main6ignoreE:
	.zero		1
	.type		_ZN30_INTERNAL_05e1d337_4_k_cu_main4cuda3std6ranges3__45__cpo4dataE,@object
	.size		_ZN30_INTERNAL_05e1d337_4_k_cu_main4cuda3std6ranges3__45__cpo4dataE,(_ZN30_INTERNAL_05e1d337_4_k_cu_main6thrust24THRUST_300001_SM_1000_NS6system3cpp3parE - _ZN30_INTERNAL_05e1d337_4_k_cu_main4cuda3std6ranges3__45__cpo4dataE)
_ZN30_INTERNAL_05e1d337_4_k_cu_main4cuda3std6ranges3__45__cpo4dataE:
	.zero		1
	.type		_ZN30_INTERNAL_05e1d337_4_k_cu_main6thrust24THRUST_300001_SM_1000_NS6system3cpp3parE,@object
	.size		_ZN30_INTERNAL_05e1d337_4_k_cu_main6thrust24THRUST_300001_SM_1000_NS6system3cpp3parE,(_ZN30_INTERNAL_05e1d337_4_k_cu_main4cuda3std3__45__cpo5beginE - _ZN30_INTERNAL_05e1d337_4_k_cu_main6thrust24THRUST_300001_SM_1000_NS6system3cpp3parE)
_ZN30_INTERNAL_05e1d337_4_k_cu_main6thrust24THRUST_300001_SM_1000_NS6system3cpp3parE:
	.zero		1
	.type		_ZN30_INTERNAL_05e1d337_4_k_cu_main4cuda3std3__45__cpo5beginE,@object
	.size		_ZN30_INTERNAL_05e1d337_4_k_cu_main4cuda3std3__45__cpo5beginE,(_ZN30_INTERNAL_05e1d337_4_k_cu_main4cuda3std6ranges3__45__cpo5beginE - _ZN30_INTERNAL_05e1d337_4_k_cu_main4cuda3std3__45__cpo5beginE)
_ZN30_INTERNAL_05e1d337_4_k_cu_main4cuda3std3__45__cpo5beginE:
	.zero		1
	.type		_ZN30_INTERNAL_05e1d337_4_k_cu_main4cuda3std6ranges3__45__cpo5beginE,@object
	.size		_ZN30_INTERNAL_05e1d337_4_k_cu_main4cuda3std6ranges3__45__cpo5beginE,(_ZN30_INTERNAL_05e1d337_4_k_cu_main6thrust24THRUST_300001_SM_1000_NS6deviceE - _ZN30_INTERNAL_05e1d337_4_k_cu_main4cuda3std6ranges3__45__cpo5beginE)
_ZN30_INTERNAL_05e1d337_4_k_cu_main4cuda3std6ranges3__45__cpo5beginE:
	.zero		1
	.type		_ZN30_INTERNAL_05e1d337_4_k_cu_main6thrust24THRUST_300001_SM_1000_NS6deviceE,@object
	.size		_ZN30_INTERNAL_05e1d337_4_k_cu_main6thrust24THRUST_300001_SM_1000_NS6deviceE,(_ZN30_INTERNAL_05e1d337_4_k_cu_main4cuda3std3__47nulloptE - _ZN30_INTERNAL_05e1d337_4_k_cu_main6thrust24THRUST_300001_SM_1000_NS6deviceE)
_ZN30_INTERNAL_05e1d337_4_k_cu_main6thrust24THRUST_300001_SM_1000_NS6deviceE:
	.zero		1
	.type		_ZN30_INTERNAL_05e1d337_4_k_cu_main4cuda3std3__47nulloptE,@object
	.size		_ZN30_INTERNAL_05e1d337_4_k_cu_main4cuda3std3__47nulloptE,(_ZN30_INTERNAL_05e1d337_4_k_cu_main4cuda3std6ranges3__45__cpo8distanceE - _ZN30_INTERNAL_05e1d337_4_k_cu_main4cuda3std3__47nulloptE)
_ZN30_INTERNAL_05e1d337_4_k_cu_main4cuda3std3__47nulloptE:
	.zero		1
	.type		_ZN30_INTERNAL_05e1d337_4_k_cu_main4cuda3std6ranges3__45__cpo8distanceE,@object
	.size		_ZN30_INTERNAL_05e1d337_4_k_cu_main4cuda3std6ranges3__45__cpo8distanceE,(_ZN30_INTERNAL_05e1d337_4_k_cu_main6thrust24THRUST_300001_SM_1000_NS12placeholders2_4E - _ZN30_INTERNAL_05e1d337_4_k_cu_main4cuda3std6ranges3__45__cpo8distanceE)
_ZN30_INTERNAL_05e1d337_4_k_cu_main4cuda3std6ranges3__45__cpo8distanceE:
	.zero		1
	.type		_ZN30_INTERNAL_05e1d337_4_k_cu_main6thrust24THRUST_300001_SM_1000_NS12placeholders2_4E,@object
	.size		_ZN30_INTERNAL_05e1d337_4_k_cu_main6thrust24THRUST_300001_SM_1000_NS12placeholders2_4E,(_ZN30_INTERNAL_05e1d337_4_k_cu_main4cuda3std3__45__cpo6rbeginE - _ZN30_INTERNAL_05e1d337_4_k_cu_main6thrust24THRUST_300001_SM_1000_NS12placeholders2_4E)
_ZN30_INTERNAL_05e1d337_4_k_cu_main6thrust24THRUST_300001_SM_1000_NS12placeholders2_4E:
	.zero		1
	.type		_ZN30_INTERNAL_05e1d337_4_k_cu_main4cuda3std3__45__cpo6rbeginE,@object
	.size		_ZN30_INTERNAL_05e1d337_4_k_cu_main4cuda3std3__45__cpo6rbeginE,(_ZN30_INTERNAL_05e1d337_4_k_cu_main4cuda3std6ranges3__45__cpo7advanceE - _ZN30_INTERNAL_05e1d337_4_k_cu_main4cuda3std3__45__cpo6rbeginE)
_ZN30_INTERNAL_05e1d337_4_k_cu_main4cuda3std3__45__cpo6rbeginE:
	.zero		1
	.type		_ZN30_INTERNAL_05e1d337_4_k_cu_main4cuda3std6ranges3__45__cpo7advanceE,@object
	.size		_ZN30_INTERNAL_05e1d337_4_k_cu_main4cuda3std6ranges3__45__cpo7advanceE,(_ZN30_INTERNAL_05e1d337_4_k_cu_main6thrust24THRUST_300001_SM_1000_NS12placeholders3_10E - _ZN30_INTERNAL_05e1d337_4_k_cu_main4cuda3std6ranges3__45__cpo7advanceE)
_ZN30_INTERNAL_05e1d337_4_k_cu_main4cuda3std6ranges3__45__cpo7advanceE:
	.zero		1
	.type		_ZN30_INTERNAL_05e1d337_4_k_cu_main6thrust24THRUST_300001_SM_1000_NS12placeholders3_10E,@object
	.size		_ZN30_INTERNAL_05e1d337_4_k_cu_main6thrust24THRUST_300001_SM_1000_NS12placeholders3_10E,(_ZN30_INTERNAL_05e1d337_4_k_cu_main4cuda3std3__48in_placeE - _ZN30_INTERNAL_05e1d337_4_k_cu_main6thrust24THRUST_300001_SM_1000_NS12placeholders3_10E)
_ZN30_INTERNAL_05e1d337_4_k_cu_main6thrust24THRUST_300001_SM_1000_NS12placeholders3_10E:
	.zero		1
	.type		_ZN30_INTERNAL_05e1d337_4_k_cu_main4cuda3std3__48in_placeE,@object
	.size		_ZN30_INTERNAL_05e1d337_4_k_cu_main4cuda3std3__48in_placeE,(_ZN30_INTERNAL_05e1d337_4_k_cu_main4cuda3std6ranges3__45__cpo4sizeE - _ZN30_INTERNAL_05e1d337_4_k_cu_main4cuda3std3__48in_placeE)
_ZN30_INTERNAL_05e1d337_4_k_cu_main4cuda3std3__48in_placeE:
	.zero		1
	.type		_ZN30_INTERNAL_05e1d337_4_k_cu_main4cuda3std6ranges3__45__cpo4sizeE,@object
	.size		_ZN30_INTERNAL_05e1d337_4_k_cu_main4cuda3std6ranges3__45__cpo4sizeE,(_ZN30_INTERNAL_05e1d337_4_k_cu_main6thrust24THRUST_300001_SM_1000_NS12placeholders2_2E - _ZN30_INTERNAL_05e1d337_4_k_cu_main4cuda3std6ranges3__45__cpo4sizeE)
_ZN30_INTERNAL_05e1d337_4_k_cu_main4cuda3std6ranges3__45__cpo4sizeE:
	.zero		1
	.type		_ZN30_INTERNAL_05e1d337_4_k_cu_main6thrust24THRUST_300001_SM_1000_NS12placeholders2_2E,@object
	.size		_ZN30_INTERNAL_05e1d337_4_k_cu_main6thrust24THRUST_300001_SM_1000_NS12placeholders2_2E,(_ZN30_INTERNAL_05e1d337_4_k_cu_main4cuda3std3__45__cpo6cbeginE - _ZN30_INTERNAL_05e1d337_4_k_cu_main6thrust24THRUST_300001_SM_1000_NS12placeholders2_2E)
_ZN30_INTERNAL_05e1d337_4_k_cu_main6thrust24THRUST_300001_SM_1000_NS12placeholders2_2E:
	.zero		1
	.type		_ZN30_INTERNAL_05e1d337_4_k_cu_main4cuda3std3__45__cpo6cbeginE,@object
	.size		_ZN30_INTERNAL_05e1d337_4_k_cu_main4cuda3std3__45__cpo6cbeginE,(_ZN30_INTERNAL_05e1d337_4_k_cu_main4cuda3std6ranges3__45__cpo6cbeginE - _ZN30_INTERNAL_05e1d337_4_k_cu_main4cuda3std3__45__cpo6cbeginE)
_ZN30_INTERNAL_05e1d337_4_k_cu_main4cuda3std3__45__cpo6cbeginE:
	.zero		1
	.type		_ZN30_INTERNAL_05e1d337_4_k_cu_main4cuda3std6ranges3__45__cpo6cbeginE,@object
	.size		_ZN30_INTERNAL_05e1d337_4_k_cu_main4cuda3std6ranges3__45__cpo6cbeginE,(_ZN30_INTERNAL_05e1d337_4_k_cu_main6thrust24THRUST_300001_SM_1000_NS12placeholders2_6E - _ZN30_INTERNAL_05e1d337_4_k_cu_main4cuda3std6ranges3__45__cpo6cbeginE)
_ZN30_INTERNAL_05e1d337_4_k_cu_main4cuda3std6ranges3__45__cpo6cbeginE:
	.zero		1
	.type		_ZN30_INTERNAL_05e1d337_4_k_cu_main6thrust24THRUST_300001_SM_1000_NS12placeholders2_6E,@object
	.size		_ZN30_INTERNAL_05e1d337_4_k_cu_main6thrust24THRUST_300001_SM_1000_NS12placeholders2_6E,(_ZN30_INTERNAL_05e1d337_4_k_cu_main4cuda3std3__45__cpo7crbeginE - _ZN30_INTERNAL_05e1d337_4_k_cu_main6thrust24THRUST_300001_SM_1000_NS12placeholders2_6E)
_ZN30_INTERNAL_05e1d337_4_k_cu_main6thrust24THRUST_300001_SM_1000_NS12placeholders2_6E:
	.zero		1
	.type		_ZN30_INTERNAL_05e1d337_4_k_cu_main4cuda3std3__45__cpo7crbeginE,@object
	.size		_ZN30_INTERNAL_05e1d337_4_k_cu_main4cuda3std3__45__cpo7crbeginE,(_ZN30_INTERNAL_05e1d337_4_k_cu_main4cuda3std6ranges3__45__cpo4nextE - _ZN30_INTERNAL_05e1d337_4_k_cu_main4cuda3std3__45__cpo7crbeginE)
_ZN30_INTERNAL_05e1d337_4_k_cu_main4cuda3std3__45__cpo7crbeginE:
	.zero		1
	.type		_ZN30_INTERNAL_05e1d337_4_k_cu_main4cuda3std6ranges3__45__cpo4nextE,@object
	.size		_ZN30_INTERNAL_05e1d337_4_k_cu_main4cuda3std6ranges3__45__cpo4nextE,(_ZN30_INTERNAL_05e1d337_4_k_cu_main4cuda3std6ranges3__45__cpo4swapE - _ZN30_INTERNAL_05e1d337_4_k_cu_main4cuda3std6ranges3__45__cpo4nextE)
_ZN30_INTERNAL_05e1d337_4_k_cu_main4cuda3std6ranges3__45__cpo4nextE:
	.zero		1
	.type		_ZN30_INTERNAL_05e1d337_4_k_cu_main4cuda3std6ranges3__45__cpo4swapE,@object
	.size		_ZN30_INTERNAL_05e1d337_4_k_cu_main4cuda3std6ranges3__45__cpo4swapE,(_ZN30_INTERNAL_05e1d337_4_k_cu_main6thrust24THRUST_300001_SM_1000_NS8cuda_cub10par_nosyncE - _ZN30_INTERNAL_05e1d337_4_k_cu_main4cuda3std6ranges3__45__cpo4swapE)
_ZN30_INTERNAL_05e1d337_4_k_cu_main4cuda3std6ranges3__45__cpo4swapE:
	.zero		1
	.type		_ZN30_INTERNAL_05e1d337_4_k_cu_main6thrust24THRUST_300001_SM_1000_NS8cuda_cub10par_nosyncE,@object
	.size		_ZN30_INTERNAL_05e1d337_4_k_cu_main6thrust24THRUST_300001_SM_1000_NS8cuda_cub10par_nosyncE,(_ZN30_INTERNAL_05e1d337_4_k_cu_main6thrust24THRUST_300001_SM_1000_NS3seqE - _ZN30_INTERNAL_05e1d337_4_k_cu_main6thrust24THRUST_300001_SM_1000_NS8cuda_cub10par_nosyncE)
_ZN30_INTERNAL_05e1d337_4_k_cu_main6thrust24THRUST_300001_SM_1000_NS8cuda_cub10par_nosyncE:
	.zero		1
	.type		_ZN30_INTERNAL_05e1d337_4_k_cu_main6thrust24THRUST_300001_SM_1000_NS3seqE,@object
	.size		_ZN30_INTERNAL_05e1d337_4_k_cu_main6thrust24THRUST_300001_SM_1000_NS3seqE,(_ZN30_INTERNAL_05e1d337_4_k_cu_main4cuda3std3__420unreachable_sentinelE - _ZN30_INTERNAL_05e1d337_4_k_cu_main6thrust24THRUST_300001_SM_1000_NS3seqE)
_ZN30_INTERNAL_05e1d337_4_k_cu_main6thrust24THRUST_300001_SM_1000_NS3seqE:
	.zero		1
	.type		_ZN30_INTERNAL_05e1d337_4_k_cu_main4cuda3std3__420unreachable_sentinelE,@object
	.size		_ZN30_INTERNAL_05e1d337_4_k_cu_main4cuda3std3__420unreachable_sentinelE,(_ZN30_INTERNAL_05e1d337_4_k_cu_main4cuda3std6ranges3__45__cpo5ssizeE - _ZN30_INTERNAL_05e1d337_4_k_cu_main4cuda3std3__420unreachable_sentinelE)
_ZN30_INTERNAL_05e1d337_4_k_cu_main4cuda3std3__420unreachable_sentinelE:
	.zero		1
	.type		_ZN30_INTERNAL_05e1d337_4_k_cu_main4cuda3std6ranges3__45__cpo5ssizeE,@object
	.size		_ZN30_INTERNAL_05e1d337_4_k_cu_main4cuda3std6ranges3__45__cpo5ssizeE,(_ZN30_INTERNAL_05e1d337_4_k_cu_main6thrust24THRUST_300001_SM_1000_NS12placeholders2_3E - _ZN30_INTERNAL_05e1d337_4_k_cu_main4cuda3std6ranges3__45__cpo5ssizeE)
_ZN30_INTERNAL_05e1d337_4_k_cu_main4cuda3std6ranges3__45__cpo5ssizeE:
	.zero		1
	.type		_ZN30_INTERNAL_05e1d337_4_k_cu_main6thrust24THRUST_300001_SM_1000_NS12placeholders2_3E,@object
	.size		_ZN30_INTERNAL_05e1d337_4_k_cu_main6thrust24THRUST_300001_SM_1000_NS12placeholders2_3E,(_ZN30_INTERNAL_05e1d337_4_k_cu_main4cuda3std3__45__cpo4cendE - _ZN30_INTERNAL_05e1d337_4_k_cu_main6thrust24THRUST_300001_SM_1000_NS12placeholders2_3E)
_ZN30_INTERNAL_05e1d337_4_k_cu_main6thrust24THRUST_300001_SM_1000_NS12placeholders2_3E:
	.zero		1
	.type		_ZN30_INTERNAL_05e1d337_4_k_cu_main4cuda3std3__45__cpo4cendE,@object
	.size		_ZN30_INTERNAL_05e1d337_4_k_cu_main4cuda3std3__45__cpo4cendE,(_ZN30_INTERNAL_05e1d337_4_k_cu_main4cuda3std6ranges3__45__cpo4cendE - _ZN30_INTERNAL_05e1d337_4_k_cu_main4cuda3std3__45__cpo4cendE)
_ZN30_INTERNAL_05e1d337_4_k_cu_main4cuda3std3__45__cpo4cendE:
	.zero		1
	.type		_ZN30_INTERNAL_05e1d337_4_k_cu_main4cuda3std6ranges3__45__cpo4cendE,@object
	.size		_ZN30_INTERNAL_05e1d337_4_k_cu_main4cuda3std6ranges3__45__cpo4cendE,(_ZN30_INTERNAL_05e1d337_4_k_cu_main6thrust24THRUST_300001_SM_1000_NS12placeholders2_7E - _ZN30_INTERNAL_05e1d337_4_k_cu_main4cuda3std6ranges3__45__cpo4cendE)
_ZN30_INTERNAL_05e1d337_4_k_cu_main4cuda3std6ranges3__45__cpo4cendE:
	.zero		1
	.type		_ZN30_INTERNAL_05e1d337_4_k_cu_main6thrust24THRUST_300001_SM_1000_NS12placeholders2_7E,@object
	.size		_ZN30_INTERNAL_05e1d337_4_k_cu_main6thrust24THRUST_300001_SM_1000_NS12placeholders2_7E,(_ZN30_INTERNAL_05e1d337_4_k_cu_main4cuda3std3__45__cpo5crendE - _ZN30_INTERNAL_05e1d337_4_k_cu_main6thrust24THRUST_300001_SM_1000_NS12placeholders2_7E)
_ZN30_INTERNAL_05e1d337_4_k_cu_main6thrust24THRUST_300001_SM_1000_NS12placeholders2_7E:
	.zero		1
	.type		_ZN30_INTERNAL_05e1d337_4_k_cu_main4cuda3std3__45__cpo5crendE,@object
	.size		_ZN30_INTERNAL_05e1d337_4_k_cu_main4cuda3std3__45__cpo5crendE,(_ZN30_INTERNAL_05e1d337_4_k_cu_main4cuda3std6ranges3__45__cpo4prevE - _ZN30_INTERNAL_05e1d337_4_k_cu_main4cuda3std3__45__cpo5crendE)
_ZN30_INTERNAL_05e1d337_4_k_cu_main4cuda3std3__45__cpo5crendE:
	.zero		1
	.type		_ZN30_INTERNAL_05e1d337_4_k_cu_main4cuda3std6ranges3__45__cpo4prevE,@object
	.size		_ZN30_INTERNAL_05e1d337_4_k_cu_main4cuda3std6ranges3__45__cpo4prevE,(_ZN30_INTERNAL_05e1d337_4_k_cu_main4cuda3std6ranges3__45__cpo9iter_moveE - _ZN30_INTERNAL_05e1d337_4_k_cu_main4cuda3std6ranges3__45__cpo4prevE)
_ZN30_INTERNAL_05e1d337_4_k_cu_main4cuda3std6ranges3__45__cpo4prevE:
	.zero		1
	.type		_ZN30_INTERNAL_05e1d337_4_k_cu_main4cuda3std6ranges3__45__cpo9iter_moveE,@object
	.size		_ZN30_INTERNAL_05e1d337_4_k_cu_main4cuda3std6ranges3__45__cpo9iter_moveE,(_ZN30_INTERNAL_05e1d337_4_k_cu_main6thrust24THRUST_300001_SM_1000_NS6system6detail10sequential3seqE - _ZN30_INTERNAL_05e1d337_4_k_cu_main4cuda3std6ranges3__45__cpo9iter_moveE)
_ZN30_INTERNAL_05e1d337_4_k_cu_main4cuda3std6ranges3__45__cpo9iter_moveE:
	.zero		1
	.type		_ZN30_INTERNAL_05e1d337_4_k_cu_main6thrust24THRUST_300001_SM_1000_NS6system6detail10sequential3seqE,@object
	.size		_ZN30_INTERNAL_05e1d337_4_k_cu_main6thrust24THRUST_300001_SM_1000_NS6system6detail10sequential3seqE,(_ZN30_INTERNAL_05e1d337_4_k_cu_main6thrust24THRUST_300001_SM_1000_NS12placeholders2_9E - _ZN30_INTERNAL_05e1d337_4_k_cu_main6thrust24THRUST_300001_SM_1000_NS6system6detail10sequential3seqE)
_ZN30_INTERNAL_05e1d337_4_k_cu_main6thrust24THRUST_300001_SM_1000_NS6system6detail10sequential3seqE:
	.zero		1
	.type		_ZN30_INTERNAL_05e1d337_4_k_cu_main6thrust24THRUST_300001_SM_1000_NS12placeholders2_9E,@object
	.size		_ZN30_INTERNAL_05e1d337_4_k_cu_main6thrust24THRUST_300001_SM_1000_NS12placeholders2_9E,(_ZN30_INTERNAL_05e1d337_4_k_cu_main4cuda3std3__419piecewise_constructE - _ZN30_INTERNAL_05e1d337_4_k_cu_main6thrust24THRUST_300001_SM_1000_NS12placeholders2_9E)
_ZN30_INTERNAL_05e1d337_4_k_cu_main6thrust24THRUST_300001_SM_1000_NS12placeholders2_9E:
	.zero		1
	.type		_ZN30_INTERNAL_05e1d337_4_k_cu_main4cuda3std3__419piecewise_constructE,@object
	.size		_ZN30_INTERNAL_05e1d337_4_k_cu_main4cuda3std3__419piecewise_constructE,(_ZN30_INTERNAL_05e1d337_4_k_cu_main4cuda3std6ranges3__45__cpo5cdataE - _ZN30_INTERNAL_05e1d337_4_k_cu_main4cuda3std3__419piecewise_constructE)
_ZN30_INTERNAL_05e1d337_4_k_cu_main4cuda3std3__419piecewise_constructE:
	.zero		1
	.type		_ZN30_INTERNAL_05e1d337_4_k_cu_main4cuda3std6ranges3__45__cpo5cdataE,@object
	.size		_ZN30_INTERNAL_05e1d337_4_k_cu_main4cuda3std6ranges3__45__cpo5cdataE,(_ZN30_INTERNAL_05e1d337_4_k_cu_main6thrust24THRUST_300001_SM_1000_NS12placeholders2_1E - _ZN30_INTERNAL_05e1d337_4_k_cu_main4cuda3std6ranges3__45__cpo5cdataE)
_ZN30_INTERNAL_05e1d337_4_k_cu_main4cuda3std6ranges3__45__cpo5cdataE:
	.zero		1
	.type		_ZN30_INTERNAL_05e1d337_4_k_cu_main6thrust24THRUST_300001_SM_1000_NS12placeholders2_1E,@object
	.size		_ZN30_INTERNAL_05e1d337_4_k_cu_main6thrust24THRUST_300001_SM_1000_NS12placeholders2_1E,(_ZN30_INTERNAL_05e1d337_4_k_cu_main4cuda3std3__45__cpo3endE - _ZN30_INTERNAL_05e1d337_4_k_cu_main6thrust24THRUST_300001_SM_1000_NS12placeholders2_1E)
_ZN30_INTERNAL_05e1d337_4_k_cu_main6thrust24THRUST_300001_SM_1000_NS12placeholders2_1E:
	.zero		1
	.type		_ZN30_INTERNAL_05e1d337_4_k_cu_main4cuda3std3__45__cpo3endE,@object
	.size		_ZN30_INTERNAL_05e1d337_4_k_cu_main4cuda3std3__45__cpo3endE,(_ZN30_INTERNAL_05e1d337_4_k_cu_main4cuda3std6ranges3__45__cpo3endE - _ZN30_INTERNAL_05e1d337_4_k_cu_main4cuda3std3__45__cpo3endE)
_ZN30_INTERNAL_05e1d337_4_k_cu_main4cuda3std3__45__cpo3endE:
	.zero		1
	.type		_ZN30_INTERNAL_05e1d337_4_k_cu_main4cuda3std6ranges3__45__cpo3endE,@object
	.size		_ZN30_INTERNAL_05e1d337_4_k_cu_main4cuda3std6ranges3__45__cpo3endE,(_ZN30_INTERNAL_05e1d337_4_k_cu_main6thrust24THRUST_300001_SM_1000_NS12placeholders2_5E - _ZN30_INTERNAL_05e1d337_4_k_cu_main4cuda3std6ranges3__45__cpo3endE)
_ZN30_INTERNAL_05e1d337_4_k_cu_main4cuda3std6ranges3__45__cpo3endE:
	.zero		1
	.type		_ZN30_INTERNAL_05e1d337_4_k_cu_main6thrust24THRUST_300001_SM_1000_NS12placeholders2_5E,@object
	.size		_ZN30_INTERNAL_05e1d337_4_k_cu_main6thrust24THRUST_300001_SM_1000_NS12placeholders2_5E,(_ZN30_INTERNAL_05e1d337_4_k_cu_main4cuda3std3__45__cpo4rendE - _ZN30_INTERNAL_05e1d337_4_k_cu_main6thrust24THRUST_300001_SM_1000_NS12placeholders2_5E)
_ZN30_INTERNAL_05e1d337_4_k_cu_main6thrust24THRUST_300001_SM_1000_NS12placeholders2_5E:
	.zero		1
	.type		_ZN30_INTERNAL_05e1d337_4_k_cu_main4cuda3std3__45__cpo4rendE,@object
	.size		_ZN30_INTERNAL_05e1d337_4_k_cu_main4cuda3std3__45__cpo4rendE,(_ZN30_INTERNAL_05e1d337_4_k_cu_main4cuda3std6ranges3__45__cpo9iter_swapE - _ZN30_INTERNAL_05e1d337_4_k_cu_main4cuda3std3__45__cpo4rendE)
_ZN30_INTERNAL_05e1d337_4_k_cu_main4cuda3std3__45__cpo4rendE:
	.zero		1
	.type		_ZN30_INTERNAL_05e1d337_4_k_cu_main4cuda3std6ranges3__45__cpo9iter_swapE,@object
	.size		_ZN30_INTERNAL_05e1d337_4_k_cu_main4cuda3std6ranges3__45__cpo9iter_swapE,(_ZN30_INTERNAL_05e1d337_4_k_cu_main4cuda3std3__48unexpectE - _ZN30_INTERNAL_05e1d337_4_k_cu_main4cuda3std6ranges3__45__cpo9iter_swapE)
_ZN30_INTERNAL_05e1d337_4_k_cu_main4cuda3std6ranges3__45__cpo9iter_swapE:
	.zero		1
	.type		_ZN30_INTERNAL_05e1d337_4_k_cu_main4cuda3std3__48unexpectE,@object
	.size		_ZN30_INTERNAL_05e1d337_4_k_cu_main4cuda3std3__48unexpectE,(_ZN30_INTERNAL_05e1d337_4_k_cu_main6thrust24THRUST_300001_SM_1000_NS8cuda_cub3parE - _ZN30_INTERNAL_05e1d337_4_k_cu_main4cuda3std3__48unexpectE)
_ZN30_INTERNAL_05e1d337_4_k_cu_main4cuda3std3__48unexpectE:
	.zero		1
	.type		_ZN30_INTERNAL_05e1d337_4_k_cu_main6thrust24THRUST_300001_SM_1000_NS8cuda_cub3parE,@object
	.size		_ZN30_INTERNAL_05e1d337_4_k_cu_main6thrust24THRUST_300001_SM_1000_NS8cuda_cub3parE,(.L_29 - _ZN30_INTERNAL_05e1d337_4_k_cu_main6thrust24THRUST_300001_SM_1000_NS8cuda_cub3parE)
_ZN30_INTERNAL_05e1d337_4_k_cu_main6thrust24THRUST_300001_SM_1000_NS8cuda_cub3parE:
	.zero		1
.L_29:


//--------------------- .nv.shared._ZN3cub18CUB_300001_SM_10006detail6reduce18DeviceReduceKernelINS2_10policy_hubIfyN4cuda3std3__44plusIfEEE10Policy1000EN6thrust24THRUST_300001_SM_1000_NS6detail15normal_iteratorINSD_10device_ptrIfEEEEyS9_fNS7_10__identityEEEvT0_PT3_T1_NS0_13GridEvenShareISN_EET2_T4_ --------------------------
	.section	.nv.shared._ZN3cub18CUB_300001_SM_10006detail6reduce18DeviceReduceKernelINS2_10policy_hubIfyN4cuda3std3__44plusIfEEE10Policy1000EN6thrust24THRUST_300001_SM_1000_NS6detail15normal_iteratorINSD_10device_ptrIfEEEEyS9_fNS7_10__identityEEEvT0_PT3_T1_NS0_13GridEvenShareISN_EET2_T4_,"aw",@nobits
	.sectionflags	@""
	.align	4
.nv.shared._ZN3cub18CUB_300001_SM_10006detail6reduce18DeviceReduceKernelINS2_10policy_hubIfyN4cuda3std3__44plusIfEEE10Policy1000EN6thrust24THRUST_300001_SM_1000_NS6detail15normal_iteratorINSD_10device_ptrIfEEEEyS9_fNS7_10__identityEEEvT0_PT3_T1_NS0_13GridEvenShareISN_EET2_T4_:
	.zero		1068


//--------------------- .nv.shared._ZN3cub18CUB_300001_SM_10006detail6reduce28DeviceReduceSingleTileKernelINS2_10policy_hubIfyN4cuda3std3__44plusIfEEE10Policy1000EN6thrust24THRUST_300001_SM_1000_NS6detail15normal_iteratorINSD_10device_ptrIfEEEEPfyS9_ffNS7_10__identityEEEvT0_T1_T2_T3_T4_T6_ --------------------------
	.section	.nv.shared._ZN3cub18CUB_300001_SM_10006detail6reduce28DeviceReduceSingleTileKernelINS2_10policy_hubIfyN4cuda3std3__44plusIfEEE10Policy1000EN6thrust24THRUST_300001_SM_1000_NS6detail15normal_iteratorINSD_10device_ptrIfEEEEPfyS9_ffNS7_10__identityEEEvT0_T1_T2_T3_T4_T6_,"aw",@nobits
	.sectionflags	@""
	.align	4
.nv.shared._ZN3cub18CUB_300001_SM_10006detail6reduce28DeviceReduceSingleTileKernelINS2_10policy_hubIfyN4cuda3std3__44plusIfEEE10Policy1000EN6thrust24THRUST_300001_SM_1000_NS6detail15normal_iteratorINSD_10device_ptrIfEEEEPfyS9_ffNS7_10__identityEEEvT0_T1_T2_T3_T4_T6_:
	.zero		1068


//--------------------- .nv.shared._ZN3cub18CUB_300001_SM_10006detail6reduce28DeviceReduceSingleTileKernelINS2_10policy_hubIfjN4cuda3std3__44plusIfEEE10Policy1000EPfSC_iS9_ffNS7_10__identityEEEvT0_T1_T2_T3_T4_T6_ --------------------------
	.section	.nv.shared._ZN3cub18CUB_300001_SM_10006detail6reduce28DeviceReduceSingleTileKernelINS2_10policy_hubIfjN4cuda3std3__44plusIfEEE10Policy1000EPfSC_iS9_ffNS7_10__identityEEEvT0_T1_T2_T3_T4_T6_,"aw",@nobits
	.sectionflags	@""
	.align	4
.nv.shared._ZN3cub18CUB_300001_SM_10006detail6reduce28DeviceReduceSingleTileKernelINS2_10policy_hubIfjN4cuda3std3__44plusIfEEE10Policy1000EPfSC_iS9_ffNS7_10__identityEEEvT0_T1_T2_T3_T4_T6_:
	.zero		1108


//--------------------- .nv.shared._ZN3cub18CUB_300001_SM_10006detail6reduce18DeviceReduceKernelINS2_10policy_hubIfjN4cuda3std3__44plusIfEEE10Policy1000EN6thrust24THRUST_300001_SM_1000_NS6detail15normal_iteratorINSD_10device_ptrIfEEEEjS9_fNS7_10__identityEEEvT0_PT3_T1_NS0_13GridEvenShareISN_EET2_T4_ --------------------------
	.section	.nv.shared._ZN3cub18CUB_300001_SM_10006detail6reduce18DeviceReduceKernelINS2_10policy_hubIfjN4cuda3std3__44plusIfEEE10Policy1000EN6thrust24THRUST_300001_SM_1000_NS6detail15normal_iteratorINSD_10device_ptrIfEEEEjS9_fNS7_10__identityEEEvT0_PT3_T1_NS0_13GridEvenShareISN_EET2_T4_,"aw",@nobits
	.sectionflags	@""
	.align	4
.nv.shared._ZN3cub18CUB_300001_SM_10006detail6reduce18DeviceReduceKernelINS2_10policy_hubIfjN4cuda3std3__44plusIfEEE10Policy1000EN6thrust24THRUST_300001_SM_1000_NS6detail15normal_iteratorINSD_10device_ptrIfEEEEjS9_fNS7_10__identityEEEvT0_PT3_T1_NS0_13GridEvenShareISN_EET2_T4_:
	.zero		1108


//--------------------- .nv.shared._ZN3cub18CUB_300001_SM_10006detail6reduce28DeviceReduceSingleTileKernelINS2_10policy_hubIfjN4cuda3std3__44plusIfEEE10Policy1000EN6thrust24THRUST_300001_SM_1000_NS6detail15normal_iteratorINSD_10device_ptrIfEEEEPfjS9_ffNS7_10__identityEEEvT0_T1_T2_T3_T4_T6_ --------------------------
	.section	.nv.shared._ZN3cub18CUB_300001_SM_10006detail6reduce28DeviceReduceSingleTileKernelINS2_10policy_hubIfjN4cuda3std3__44plusIfEEE10Policy1000EN6thrust24THRUST_300001_SM_1000_NS6detail15normal_iteratorINSD_10device_ptrIfEEEEPfjS9_ffNS7_10__identityEEEvT0_T1_T2_T3_T4_T6_,"aw",@nobits
	.sectionflags	@""
	.align	4
.nv.shared._ZN3cub18CUB_300001_SM_10006detail6reduce28DeviceReduceSingleTileKernelINS2_10policy_hubIfjN4cuda3std3__44plusIfEEE10Policy1000EN6thrust24THRUST_300001_SM_1000_NS6detail15normal_iteratorINSD_10device_ptrIfEEEEPfjS9_ffNS7_10__identityEEEvT0_T1_T2_T3_T4_T6_:
	.zero		1108


//--------------------- .nv.constant0._ZN3cub18CUB_300001_SM_10006detail6reduce28DeviceReduceSingleTileKernelINS2_10policy_hubIfyN4cuda3std3__44plusIfEEE10Policy1000EPfSC_iS9_ffNS7_10__identityEEEvT0_T1_T2_T3_T4_T6_ --------------------------
	.section	.nv.constant0._ZN3cub18CUB_300001_SM_10006detail6reduce28DeviceReduceSingleTileKernelINS2_10policy_hubIfyN4cuda3std3__44plusIfEEE10Policy1000EPfSC_iS9_ffNS7_10__identityEEEvT0_T1_T2_T3_T4_T6_,"a",@progbits
	.sectionflags	@""
	.align	4
.nv.constant0._ZN3cub18CUB_300001_SM_10006detail6reduce28DeviceReduceSingleTileKernelINS2_10policy_hubIfyN4cuda3std3__44plusIfEEE10Policy1000EPfSC_iS9_ffNS7_10__identityEEEvT0_T1_T2_T3_T4_T6_:
	.zero		925


//--------------------- .nv.constant0._ZN3cub18CUB_300001_SM_10006detail6reduce18DeviceReduceKernelINS2_10policy_hubIfyN4cuda3std3__44plusIfEEE10Policy1000EN6thrust24THRUST_300001_SM_1000_NS6detail15normal_iteratorINSD_10device_ptrIfEEEEyS9_fNS7_10__identityEEEvT0_PT3_T1_NS0_13GridEvenShareISN_EET2_T4_ --------------------------
	.section	.nv.constant0._ZN3cub18CUB_300001_SM_10006detail6reduce18DeviceReduceKernelINS2_10policy_hubIfyN4cuda3std3__44plusIfEEE10Policy1000EN6thrust24THRUST_300001_SM_1000_NS6detail15normal_iteratorINSD_10device_ptrIfEEEEyS9_fNS7_10__identityEEEvT0_PT3_T1_NS0_13GridEvenShareISN_EET2_T4_,"a",@progbits
	.sectionflags	@""
	.align	4
.nv.constant0._ZN3cub18CUB_300001_SM_10006detail6reduce18DeviceReduceKernelINS2_10policy_hubIfyN4cuda3std3__44plusIfEEE10Policy1000EN6thrust24THRUST_300001_SM_1000_NS6detail15normal_iteratorINSD_10device_ptrIfEEEEyS9_fNS7_10__identityEEEvT0_PT3_T1_NS0_13GridEvenShareISN_EET2_T4_:
	.zero		994


//--------------------- .nv.constant0._ZN3cub18CUB_300001_SM_10006detail6reduce28DeviceReduceSingleTileKernelINS2_10policy_hubIfyN4cuda3std3__44plusIfEEE10Policy1000EN6thrust24THRUST_300001_SM_1000_NS6detail15normal_iteratorINSD_10device_ptrIfEEEEPfyS9_ffNS7_10__identityEEEvT0_T1_T2_T3_T4_T6_ --------------------------
	.section	.nv.constant0._ZN3cub18CUB_300001_SM_10006detail6reduce28DeviceReduceSingleTileKernelINS2_10policy_hubIfyN4cuda3std3__44plusIfEEE10Policy1000EN6thrust24THRUST_300001_SM_1000_NS6detail15normal_iteratorINSD_10device_ptrIfEEEEPfyS9_ffNS7_10__identityEEEvT0_T1_T2_T3_T4_T6_,"a",@progbits
	.sectionflags	@""
	.align	4
.nv.constant0._ZN3cub18CUB_300001_SM_10006detail6reduce28DeviceReduceSingleTileKernelINS2_10policy_hubIfyN4cuda3std3__44plusIfEEE10Policy1000EN6thrust24THRUST_300001_SM_1000_NS6detail15normal_iteratorINSD_10device_ptrIfEEEEPfyS9_ffNS7_10__identityEEEvT0_T1_T2_T3_T4_T6_:
	.zero		929


//--------------------- .nv.constant0._ZN3cub18CUB_300001_SM_10006detail6reduce28DeviceReduceSingleTileKernelINS2_10policy_hubIfjN4cuda3std3__44plusIfEEE10Policy1000EPfSC_iS9_ffNS7_10__identityEEEvT0_T1_T2_T3_T4_T6_ --------------------------
	.section	.nv.constant0._ZN3cub18CUB_300001_SM_10006detail6reduce28DeviceReduceSingleTileKernelINS2_10policy_hubIfjN4cuda3std3__44plusIfEEE10Policy1000EPfSC_iS9_ffNS7_10__identityEEEvT0_T1_T2_T3_T4_T6_,"a",@progbits
	.sectionflags	@""
	.align	4
.nv.constant0._ZN3cub18CUB_300001_SM_10006detail6reduce28DeviceReduceSingleTileKernelINS2_10policy_hubIfjN4cuda3std3__44plusIfEEE10Policy1000EPfSC_iS9_ffNS7_10__identityEEEvT0_T1_T2_T3_T4_T6_:
	.zero		925


//--------------------- .nv.constant0._ZN3cub18CUB_300001_SM_10006detail6reduce18DeviceReduceKernelINS2_10policy_hubIfjN4cuda3std3__44plusIfEEE10Policy1000EN6thrust24THRUST_300001_SM_1000_NS6detail15normal_iteratorINSD_10device_ptrIfEEEEjS9_fNS7_10__identityEEEvT0_PT3_T1_NS0_13GridEvenShareISN_EET2_T4_ --------------------------
	.section	.nv.constant0._ZN3cub18CUB_300001_SM_10006detail6reduce18DeviceReduceKernelINS2_10policy_hubIfjN4cuda3std3__44plusIfEEE10Policy1000EN6thrust24THRUST_300001_SM_1000_NS6detail15normal_iteratorINSD_10device_ptrIfEEEEjS9_fNS7_10__identityEEEvT0_PT3_T1_NS0_13GridEvenShareISN_EET2_T4_,"a",@progbits
	.sectionflags	@""
	.align	4
.nv.constant0._ZN3cub18CUB_300001_SM_10006detail6reduce18DeviceReduceKernelINS2_10policy_hubIfjN4cuda3std3__44plusIfEEE10Policy1000EN6thrust24THRUST_300001_SM_1000_NS6detail15normal_iteratorINSD_10device_ptrIfEEEEjS9_fNS7_10__identityEEEvT0_PT3_T1_NS0_13GridEvenShareISN_EET2_T4_:
	.zero		958


//--------------------- .nv.constant0._ZN3cub18CUB_300001_SM_10006detail6reduce28DeviceReduceSingleTileKernelINS2_10policy_hubIfjN4cuda3std3__44plusIfEEE10Policy1000EN6thrust24THRUST_300001_SM_1000_NS6detail15normal_iteratorINSD_10device_ptrIfEEEEPfjS9_ffNS7_10__identityEEEvT0_T1_T2_T3_T4_T6_ --------------------------
	.section	.nv.constant0._ZN3cub18CUB_300001_SM_10006detail6reduce28DeviceReduceSingleTileKernelINS2_10policy_hubIfjN4cuda3std3__44plusIfEEE10Policy1000EN6thrust24THRUST_300001_SM_1000_NS6detail15normal_iteratorINSD_10device_ptrIfEEEEPfjS9_ffNS7_10__identityEEEvT0_T1_T2_T3_T4_T6_,"a",@progbits
	.sectionflags	@""
	.align	4
.nv.constant0._ZN3cub18CUB_300001_SM_10006detail6reduce28DeviceReduceSingleTileKernelINS2_10policy_hubIfjN4cuda3std3__44plusIfEEE10Policy1000EN6thrust24THRUST_300001_SM_1000_NS6detail15normal_iteratorINSD_10device_ptrIfEEEEPfjS9_ffNS7_10__identityEEEvT0_T1_T2_T3_T4_T6_:
	.zero		925


//--------------------- .nv.constant0._ZN3cub18CUB_300001_SM_10006detail11EmptyKernelIvEEvv --------------------------
	.section	.nv.constant0._ZN3cub18CUB_300001_SM_10006detail11EmptyKernelIvEEvv,"a",@progbits
	.sectionflags	@""
	.align	4
.nv.constant0._ZN3cub18CUB_300001_SM_10006detail11EmptyKernelIvEEvv:
	.zero		896


//--------------------- SYMBOLS --------------------------

	.type		.nv.reservedSmem.offset0,@object
	.size		.nv.reservedSmem.offset0,0x4
	.type		.nv.reservedSmem.cap,@object
	.size		.nv.reservedSmem.cap,0x4
